//
// Generated by NVIDIA NVVM Compiler
//
// Compiler Build ID: CL-36424714
// Cuda compilation tools, release 13.0, V13.0.88
// Based on NVVM 20.0.0
//

.version 9.0
.target sm_100
.address_size 64

	// .globl	_ZN8pygpukit3ops5audio23pcm_int16_to_f32_kernelEPKsPfm
.const .align 4 .b8 _ZN8pygpukit3ops5audio15RESAMPLE_FILTERE[128] = {82, 73, 157, 185, 82, 73, 157, 186, 10, 215, 35, 187, 108, 9, 121, 187, 75, 89, 134, 187, 82, 73, 29, 187, 224, 45, 16, 59, 120, 122, 37, 60, 232, 217, 172, 60, 4, 231, 12, 61, 57, 214, 69, 61, 254, 67, 122, 61, 5, 52, 145, 61, 45, 67, 156, 61, 118, 224, 156, 61, 5, 163, 146, 61, 255, 33, 125, 61, 57, 214, 69, 61, 184, 30, 5, 61, 221, 181, 132, 60, 111, 18, 131, 58, 91, 177, 63, 188, 122, 54, 171, 188, 98, 161, 214, 188, 28, 235, 226, 188, 206, 136, 210, 188, 49, 8, 172, 188, 215, 52, 111, 188, 108, 9, 249, 187, 82, 73, 157, 186, 108, 9, 121, 59, 137, 210, 222, 59};
.extern .shared .align 16 .b8 _ZN8pygpukit3ops5audio5sdataE[];
.extern .shared .align 16 .b8 _ZN8pygpukit3ops5audio9sdata_intE[];
.extern .shared .align 16 .b8 _ZN8pygpukit3ops5audio4smemE[];
.global .align 4 .b8 __cudart_i2opi_f[24] = {65, 144, 67, 60, 153, 149, 98, 219, 192, 221, 52, 245, 209, 87, 39, 252, 41, 21, 68, 78, 110, 131, 249, 162};

.visible .entry _ZN8pygpukit3ops5audio23pcm_int16_to_f32_kernelEPKsPfm(
	.param .u64 .ptr .align 1 _ZN8pygpukit3ops5audio23pcm_int16_to_f32_kernelEPKsPfm_param_0,
	.param .u64 .ptr .align 1 _ZN8pygpukit3ops5audio23pcm_int16_to_f32_kernelEPKsPfm_param_1,
	.param .u64 _ZN8pygpukit3ops5audio23pcm_int16_to_f32_kernelEPKsPfm_param_2
)
{
	.reg .pred 	%p<2>;
	.reg .b16 	%rs<2>;
	.reg .b32 	%r<5>;
	.reg .b32 	%f<3>;
	.reg .b64 	%rd<11>;

	ld.param.u64 	%rd2, [_ZN8pygpukit3ops5audio23pcm_int16_to_f32_kernelEPKsPfm_param_0];
	ld.param.u64 	%rd3, [_ZN8pygpukit3ops5audio23pcm_int16_to_f32_kernelEPKsPfm_param_1];
	ld.param.u64 	%rd4, [_ZN8pygpukit3ops5audio23pcm_int16_to_f32_kernelEPKsPfm_param_2];
	mov.u32 	%r1, %ctaid.x;
	mov.u32 	%r2, %ntid.x;
	mov.u32 	%r3, %tid.x;
	mad.lo.s32 	%r4, %r1, %r2, %r3;
	cvt.u64.u32 	%rd1, %r4;
	setp.le.u64 	%p1, %rd4, %rd1;
	@%p1 bra 	$L__BB0_2;
	cvta.to.global.u64 	%rd5, %rd2;
	cvta.to.global.u64 	%rd6, %rd3;
	shl.b64 	%rd7, %rd1, 1;
	add.s64 	%rd8, %rd5, %rd7;
	ld.global.nc.u16 	%rs1, [%rd8];
	cvt.rn.f32.s16 	%f1, %rs1;
	mul.f32 	%f2, %f1, 0f38000000;
	shl.b64 	%rd9, %rd1, 2;
	add.s64 	%rd10, %rd6, %rd9;
	st.global.f32 	[%rd10], %f2;
$L__BB0_2:
	ret;

}
	// .globl	_ZN8pygpukit3ops5audio21stereo_to_mono_kernelEPKfPfm
.visible .entry _ZN8pygpukit3ops5audio21stereo_to_mono_kernelEPKfPfm(
	.param .u64 .ptr .align 1 _ZN8pygpukit3ops5audio21stereo_to_mono_kernelEPKfPfm_param_0,
	.param .u64 .ptr .align 1 _ZN8pygpukit3ops5audio21stereo_to_mono_kernelEPKfPfm_param_1,
	.param .u64 _ZN8pygpukit3ops5audio21stereo_to_mono_kernelEPKfPfm_param_2
)
{
	.reg .pred 	%p<2>;
	.reg .b32 	%r<5>;
	.reg .b32 	%f<5>;
	.reg .b64 	%rd<11>;

	ld.param.u64 	%rd2, [_ZN8pygpukit3ops5audio21stereo_to_mono_kernelEPKfPfm_param_0];
	ld.param.u64 	%rd3, [_ZN8pygpukit3ops5audio21stereo_to_mono_kernelEPKfPfm_param_1];
	ld.param.u64 	%rd4, [_ZN8pygpukit3ops5audio21stereo_to_mono_kernelEPKfPfm_param_2];
	mov.u32 	%r1, %ctaid.x;
	mov.u32 	%r2, %ntid.x;
	mov.u32 	%r3, %tid.x;
	mad.lo.s32 	%r4, %r1, %r2, %r3;
	cvt.u64.u32 	%rd1, %r4;
	setp.le.u64 	%p1, %rd4, %rd1;
	@%p1 bra 	$L__BB1_2;
	cvta.to.global.u64 	%rd5, %rd2;
	cvta.to.global.u64 	%rd6, %rd3;
	shl.b64 	%rd7, %rd1, 3;
	add.s64 	%rd8, %rd5, %rd7;
	ld.global.nc.f32 	%f1, [%rd8];
	ld.global.nc.f32 	%f2, [%rd8+4];
	add.f32 	%f3, %f1, %f2;
	mul.f32 	%f4, %f3, 0f3F000000;
	shl.b64 	%rd9, %rd1, 2;
	add.s64 	%rd10, %rd6, %rd9;
	st.global.f32 	[%rd10], %f4;
$L__BB1_2:
	ret;

}
	// .globl	_ZN8pygpukit3ops5audio19find_max_abs_kernelEPKfPfm
.visible .entry _ZN8pygpukit3ops5audio19find_max_abs_kernelEPKfPfm(
	.param .u64 .ptr .align 1 _ZN8pygpukit3ops5audio19find_max_abs_kernelEPKfPfm_param_0,
	.param .u64 .ptr .align 1 _ZN8pygpukit3ops5audio19find_max_abs_kernelEPKfPfm_param_1,
	.param .u64 _ZN8pygpukit3ops5audio19find_max_abs_kernelEPKfPfm_param_2
)
{
	.reg .pred 	%p<6>;
	.reg .b32 	%r<13>;
	.reg .b32 	%f<10>;
	.reg .b64 	%rd<11>;

	ld.param.u64 	%rd2, [_ZN8pygpukit3ops5audio19find_max_abs_kernelEPKfPfm_param_0];
	ld.param.u64 	%rd3, [_ZN8pygpukit3ops5audio19find_max_abs_kernelEPKfPfm_param_1];
	ld.param.u64 	%rd4, [_ZN8pygpukit3ops5audio19find_max_abs_kernelEPKfPfm_param_2];
	mov.u32 	%r1, %tid.x;
	mov.u32 	%r2, %ctaid.x;
	mov.u32 	%r12, %ntid.x;
	mad.lo.s32 	%r7, %r2, %r12, %r1;
	cvt.u64.u32 	%rd1, %r7;
	setp.le.u64 	%p1, %rd4, %rd1;
	mov.f32 	%f9, 0f00000000;
	@%p1 bra 	$L__BB2_2;
	cvta.to.global.u64 	%rd5, %rd2;
	shl.b64 	%rd6, %rd1, 2;
	add.s64 	%rd7, %rd5, %rd6;
	ld.global.nc.f32 	%f4, [%rd7];
	abs.f32 	%f9, %f4;
$L__BB2_2:
	shl.b32 	%r8, %r1, 2;
	mov.u32 	%r9, _ZN8pygpukit3ops5audio5sdataE;
	add.s32 	%r4, %r9, %r8;
	st.shared.f32 	[%r4], %f9;
	bar.sync 	0;
	setp.lt.u32 	%p2, %r12, 2;
	@%p2 bra 	$L__BB2_6;
$L__BB2_3:
	shr.u32 	%r6, %r12, 1;
	setp.ge.u32 	%p3, %r1, %r6;
	@%p3 bra 	$L__BB2_5;
	ld.shared.f32 	%f5, [%r4];
	shl.b32 	%r10, %r6, 2;
	add.s32 	%r11, %r4, %r10;
	ld.shared.f32 	%f6, [%r11];
	max.f32 	%f7, %f5, %f6;
	st.shared.f32 	[%r4], %f7;
$L__BB2_5:
	bar.sync 	0;
	setp.gt.u32 	%p4, %r12, 3;
	mov.u32 	%r12, %r6;
	@%p4 bra 	$L__BB2_3;
$L__BB2_6:
	setp.ne.s32 	%p5, %r1, 0;
	@%p5 bra 	$L__BB2_8;
	ld.shared.f32 	%f8, [_ZN8pygpukit3ops5audio5sdataE];
	cvta.to.global.u64 	%rd8, %rd3;
	mul.wide.u32 	%rd9, %r2, 4;
	add.s64 	%rd10, %rd8, %rd9;
	st.global.f32 	[%rd10], %f8;
$L__BB2_8:
	ret;

}
	// .globl	_ZN8pygpukit3ops5audio18apply_scale_kernelEPfmf
.visible .entry _ZN8pygpukit3ops5audio18apply_scale_kernelEPfmf(
	.param .u64 .ptr .align 1 _ZN8pygpukit3ops5audio18apply_scale_kernelEPfmf_param_0,
	.param .u64 _ZN8pygpukit3ops5audio18apply_scale_kernelEPfmf_param_1,
	.param .f32 _ZN8pygpukit3ops5audio18apply_scale_kernelEPfmf_param_2
)
{
	.reg .pred 	%p<2>;
	.reg .b32 	%r<5>;
	.reg .b32 	%f<4>;
	.reg .b64 	%rd<7>;

	ld.param.u64 	%rd2, [_ZN8pygpukit3ops5audio18apply_scale_kernelEPfmf_param_0];
	ld.param.u64 	%rd3, [_ZN8pygpukit3ops5audio18apply_scale_kernelEPfmf_param_1];
	ld.param.f32 	%f1, [_ZN8pygpukit3ops5audio18apply_scale_kernelEPfmf_param_2];
	mov.u32 	%r1, %ctaid.x;
	mov.u32 	%r2, %ntid.x;
	mov.u32 	%r3, %tid.x;
	mad.lo.s32 	%r4, %r1, %r2, %r3;
	cvt.u64.u32 	%rd1, %r4;
	setp.le.u64 	%p1, %rd3, %rd1;
	@%p1 bra 	$L__BB3_2;
	cvta.to.global.u64 	%rd4, %rd2;
	shl.b64 	%rd5, %rd1, 2;
	add.s64 	%rd6, %rd4, %rd5;
	ld.global.f32 	%f2, [%rd6];
	mul.f32 	%f3, %f1, %f2;
	st.global.f32 	[%rd6], %f3;
$L__BB3_2:
	ret;

}
	// .globl	_ZN8pygpukit3ops5audio21sum_of_squares_kernelEPKfPfm
.visible .entry _ZN8pygpukit3ops5audio21sum_of_squares_kernelEPKfPfm(
	.param .u64 .ptr .align 1 _ZN8pygpukit3ops5audio21sum_of_squares_kernelEPKfPfm_param_0,
	.param .u64 .ptr .align 1 _ZN8pygpukit3ops5audio21sum_of_squares_kernelEPKfPfm_param_1,
	.param .u64 _ZN8pygpukit3ops5audio21sum_of_squares_kernelEPKfPfm_param_2
)
{
	.reg .pred 	%p<6>;
	.reg .b32 	%r<13>;
	.reg .b32 	%f<10>;
	.reg .b64 	%rd<11>;

	ld.param.u64 	%rd2, [_ZN8pygpukit3ops5audio21sum_of_squares_kernelEPKfPfm_param_0];
	ld.param.u64 	%rd3, [_ZN8pygpukit3ops5audio21sum_of_squares_kernelEPKfPfm_param_1];
	ld.param.u64 	%rd4, [_ZN8pygpukit3ops5audio21sum_of_squares_kernelEPKfPfm_param_2];
	mov.u32 	%r1, %tid.x;
	mov.u32 	%r2, %ctaid.x;
	mov.u32 	%r12, %ntid.x;
	mad.lo.s32 	%r7, %r2, %r12, %r1;
	cvt.u64.u32 	%rd1, %r7;
	setp.le.u64 	%p1, %rd4, %rd1;
	mov.f32 	%f9, 0f00000000;
	@%p1 bra 	$L__BB4_2;
	cvta.to.global.u64 	%rd5, %rd2;
	shl.b64 	%rd6, %rd1, 2;
	add.s64 	%rd7, %rd5, %rd6;
	ld.global.nc.f32 	%f4, [%rd7];
	mul.f32 	%f9, %f4, %f4;
$L__BB4_2:
	shl.b32 	%r8, %r1, 2;
	mov.u32 	%r9, _ZN8pygpukit3ops5audio5sdataE;
	add.s32 	%r4, %r9, %r8;
	st.shared.f32 	[%r4], %f9;
	bar.sync 	0;
	setp.lt.u32 	%p2, %r12, 2;
	@%p2 bra 	$L__BB4_6;
$L__BB4_3:
	shr.u32 	%r6, %r12, 1;
	setp.ge.u32 	%p3, %r1, %r6;
	@%p3 bra 	$L__BB4_5;
	shl.b32 	%r10, %r6, 2;
	add.s32 	%r11, %r4, %r10;
	ld.shared.f32 	%f5, [%r11];
	ld.shared.f32 	%f6, [%r4];
	add.f32 	%f7, %f5, %f6;
	st.shared.f32 	[%r4], %f7;
$L__BB4_5:
	bar.sync 	0;
	setp.gt.u32 	%p4, %r12, 3;
	mov.u32 	%r12, %r6;
	@%p4 bra 	$L__BB4_3;
$L__BB4_6:
	setp.ne.s32 	%p5, %r1, 0;
	@%p5 bra 	$L__BB4_8;
	ld.shared.f32 	%f8, [_ZN8pygpukit3ops5audio5sdataE];
	cvta.to.global.u64 	%rd8, %rd3;
	mul.wide.u32 	%rd9, %r2, 4;
	add.s64 	%rd10, %rd8, %rd9;
	st.global.f32 	[%rd10], %f8;
$L__BB4_8:
	ret;

}
	// .globl	_ZN8pygpukit3ops5audio25resample_polyphase_kernelEPKfPfii
.visible .entry _ZN8pygpukit3ops5audio25resample_polyphase_kernelEPKfPfii(
	.param .u64 .ptr .align 1 _ZN8pygpukit3ops5audio25resample_polyphase_kernelEPKfPfii_param_0,
	.param .u64 .ptr .align 1 _ZN8pygpukit3ops5audio25resample_polyphase_kernelEPKfPfii_param_1,
	.param .u32 _ZN8pygpukit3ops5audio25resample_polyphase_kernelEPKfPfii_param_2,
	.param .u32 _ZN8pygpukit3ops5audio25resample_polyphase_kernelEPKfPfii_param_3
)
{
	.reg .pred 	%p<98>;
	.reg .b32 	%r<39>;
	.reg .b32 	%f<162>;
	.reg .b64 	%rd<71>;

	ld.param.u64 	%rd3, [_ZN8pygpukit3ops5audio25resample_polyphase_kernelEPKfPfii_param_0];
	ld.param.u64 	%rd2, [_ZN8pygpukit3ops5audio25resample_polyphase_kernelEPKfPfii_param_1];
	ld.param.u32 	%r33, [_ZN8pygpukit3ops5audio25resample_polyphase_kernelEPKfPfii_param_2];
	ld.param.u32 	%r34, [_ZN8pygpukit3ops5audio25resample_polyphase_kernelEPKfPfii_param_3];
	cvta.to.global.u64 	%rd1, %rd3;
	mov.u32 	%r35, %ctaid.x;
	mov.u32 	%r36, %ntid.x;
	mov.u32 	%r37, %tid.x;
	mad.lo.s32 	%r1, %r35, %r36, %r37;
	setp.ge.s32 	%p1, %r1, %r34;
	@%p1 bra 	$L__BB5_66;
	mul.lo.s32 	%r2, %r1, 3;
	add.s32 	%r3, %r2, -16;
	setp.lt.s32 	%p2, %r1, 6;
	setp.ge.s32 	%p3, %r3, %r33;
	mov.f32 	%f131, 0f00000000;
	or.pred  	%p4, %p2, %p3;
	@%p4 bra 	$L__BB5_3;
	mul.wide.u32 	%rd4, %r3, 4;
	add.s64 	%rd5, %rd1, %rd4;
	ld.global.nc.f32 	%f66, [%rd5];
	ld.const.f32 	%f67, [_ZN8pygpukit3ops5audio15RESAMPLE_FILTERE];
	fma.rn.f32 	%f131, %f66, %f67, 0f00000000;
$L__BB5_3:
	add.s32 	%r4, %r2, -15;
	setp.lt.s32 	%p5, %r1, 5;
	setp.ge.s32 	%p6, %r4, %r33;
	or.pred  	%p7, %p5, %p6;
	@%p7 bra 	$L__BB5_5;
	mul.wide.u32 	%rd6, %r4, 4;
	add.s64 	%rd7, %rd1, %rd6;
	ld.global.nc.f32 	%f68, [%rd7];
	ld.const.f32 	%f69, [_ZN8pygpukit3ops5audio15RESAMPLE_FILTERE+4];
	fma.rn.f32 	%f131, %f68, %f69, %f131;
$L__BB5_5:
	setp.lt.s32 	%p8, %r1, 5;
	add.s32 	%r5, %r2, -14;
	setp.ge.s32 	%p9, %r5, %r33;
	or.pred  	%p10, %p8, %p9;
	@%p10 bra 	$L__BB5_7;
	mul.wide.u32 	%rd8, %r5, 4;
	add.s64 	%rd9, %rd1, %rd8;
	ld.global.nc.f32 	%f70, [%rd9];
	ld.const.f32 	%f71, [_ZN8pygpukit3ops5audio15RESAMPLE_FILTERE+8];
	fma.rn.f32 	%f131, %f70, %f71, %f131;
$L__BB5_7:
	setp.lt.s32 	%p11, %r1, 5;
	add.s32 	%r6, %r2, -13;
	setp.ge.s32 	%p12, %r6, %r33;
	or.pred  	%p13, %p11, %p12;
	@%p13 bra 	$L__BB5_9;
	mul.wide.u32 	%rd10, %r6, 4;
	add.s64 	%rd11, %rd1, %rd10;
	ld.global.nc.f32 	%f72, [%rd11];
	ld.const.f32 	%f73, [_ZN8pygpukit3ops5audio15RESAMPLE_FILTERE+12];
	fma.rn.f32 	%f131, %f72, %f73, %f131;
$L__BB5_9:
	add.s32 	%r7, %r2, -12;
	setp.lt.s32 	%p14, %r1, 4;
	setp.ge.s32 	%p15, %r7, %r33;
	or.pred  	%p16, %p14, %p15;
	@%p16 bra 	$L__BB5_11;
	mul.wide.u32 	%rd12, %r7, 4;
	add.s64 	%rd13, %rd1, %rd12;
	ld.global.nc.f32 	%f74, [%rd13];
	ld.const.f32 	%f75, [_ZN8pygpukit3ops5audio15RESAMPLE_FILTERE+16];
	fma.rn.f32 	%f131, %f74, %f75, %f131;
$L__BB5_11:
	setp.lt.s32 	%p17, %r1, 4;
	add.s32 	%r8, %r2, -11;
	setp.ge.s32 	%p18, %r8, %r33;
	or.pred  	%p19, %p17, %p18;
	@%p19 bra 	$L__BB5_13;
	mul.wide.u32 	%rd14, %r8, 4;
	add.s64 	%rd15, %rd1, %rd14;
	ld.global.nc.f32 	%f76, [%rd15];
	ld.const.f32 	%f77, [_ZN8pygpukit3ops5audio15RESAMPLE_FILTERE+20];
	fma.rn.f32 	%f131, %f76, %f77, %f131;
$L__BB5_13:
	setp.lt.s32 	%p20, %r1, 4;
	add.s32 	%r9, %r2, -10;
	setp.ge.s32 	%p21, %r9, %r33;
	or.pred  	%p22, %p20, %p21;
	@%p22 bra 	$L__BB5_15;
	mul.wide.u32 	%rd16, %r9, 4;
	add.s64 	%rd17, %rd1, %rd16;
	ld.global.nc.f32 	%f78, [%rd17];
	ld.const.f32 	%f79, [_ZN8pygpukit3ops5audio15RESAMPLE_FILTERE+24];
	fma.rn.f32 	%f131, %f78, %f79, %f131;
$L__BB5_15:
	add.s32 	%r10, %r2, -9;
	setp.lt.s32 	%p23, %r1, 3;
	setp.ge.s32 	%p24, %r10, %r33;
	or.pred  	%p25, %p23, %p24;
	@%p25 bra 	$L__BB5_17;
	mul.wide.u32 	%rd18, %r10, 4;
	add.s64 	%rd19, %rd1, %rd18;
	ld.global.nc.f32 	%f80, [%rd19];
	ld.const.f32 	%f81, [_ZN8pygpukit3ops5audio15RESAMPLE_FILTERE+28];
	fma.rn.f32 	%f131, %f80, %f81, %f131;
$L__BB5_17:
	setp.lt.s32 	%p26, %r1, 3;
	add.s32 	%r11, %r2, -8;
	setp.ge.s32 	%p27, %r11, %r33;
	or.pred  	%p28, %p26, %p27;
	@%p28 bra 	$L__BB5_19;
	mul.wide.u32 	%rd20, %r11, 4;
	add.s64 	%rd21, %rd1, %rd20;
	ld.global.nc.f32 	%f82, [%rd21];
	ld.const.f32 	%f83, [_ZN8pygpukit3ops5audio15RESAMPLE_FILTERE+32];
	fma.rn.f32 	%f131, %f82, %f83, %f131;
$L__BB5_19:
	setp.lt.s32 	%p29, %r1, 3;
	add.s32 	%r12, %r2, -7;
	setp.ge.s32 	%p30, %r12, %r33;
	or.pred  	%p31, %p29, %p30;
	@%p31 bra 	$L__BB5_21;
	mul.wide.u32 	%rd22, %r12, 4;
	add.s64 	%rd23, %rd1, %rd22;
	ld.global.nc.f32 	%f84, [%rd23];
	ld.const.f32 	%f85, [_ZN8pygpukit3ops5audio15RESAMPLE_FILTERE+36];
	fma.rn.f32 	%f131, %f84, %f85, %f131;
$L__BB5_21:
	add.s32 	%r13, %r2, -6;
	setp.lt.s32 	%p32, %r1, 2;
	setp.ge.s32 	%p33, %r13, %r33;
	or.pred  	%p34, %p32, %p33;
	@%p34 bra 	$L__BB5_23;
	mul.wide.u32 	%rd24, %r13, 4;
	add.s64 	%rd25, %rd1, %rd24;
	ld.global.nc.f32 	%f86, [%rd25];
	ld.const.f32 	%f87, [_ZN8pygpukit3ops5audio15RESAMPLE_FILTERE+40];
	fma.rn.f32 	%f131, %f86, %f87, %f131;
$L__BB5_23:
	setp.lt.s32 	%p35, %r1, 2;
	add.s32 	%r14, %r2, -5;
	setp.ge.s32 	%p36, %r14, %r33;
	or.pred  	%p37, %p35, %p36;
	@%p37 bra 	$L__BB5_25;
	mul.wide.u32 	%rd26, %r14, 4;
	add.s64 	%rd27, %rd1, %rd26;
	ld.global.nc.f32 	%f88, [%rd27];
	ld.const.f32 	%f89, [_ZN8pygpukit3ops5audio15RESAMPLE_FILTERE+44];
	fma.rn.f32 	%f131, %f88, %f89, %f131;
$L__BB5_25:
	setp.lt.s32 	%p38, %r1, 2;
	add.s32 	%r15, %r2, -4;
	setp.ge.s32 	%p39, %r15, %r33;
	or.pred  	%p40, %p38, %p39;
	@%p40 bra 	$L__BB5_27;
	mul.wide.u32 	%rd28, %r15, 4;
	add.s64 	%rd29, %rd1, %rd28;
	ld.global.nc.f32 	%f90, [%rd29];
	ld.const.f32 	%f91, [_ZN8pygpukit3ops5audio15RESAMPLE_FILTERE+48];
	fma.rn.f32 	%f131, %f90, %f91, %f131;
$L__BB5_27:
	add.s32 	%r16, %r2, -3;
	setp.lt.s32 	%p41, %r1, 1;
	setp.ge.s32 	%p42, %r16, %r33;
	or.pred  	%p43, %p41, %p42;
	@%p43 bra 	$L__BB5_29;
	mul.wide.u32 	%rd30, %r16, 4;
	add.s64 	%rd31, %rd1, %rd30;
	ld.global.nc.f32 	%f92, [%rd31];
	ld.const.f32 	%f93, [_ZN8pygpukit3ops5audio15RESAMPLE_FILTERE+52];
	fma.rn.f32 	%f131, %f92, %f93, %f131;
$L__BB5_29:
	setp.lt.s32 	%p44, %r1, 1;
	add.s32 	%r17, %r2, -2;
	setp.ge.s32 	%p45, %r17, %r33;
	or.pred  	%p46, %p44, %p45;
	@%p46 bra 	$L__BB5_31;
	mul.wide.u32 	%rd32, %r17, 4;
	add.s64 	%rd33, %rd1, %rd32;
	ld.global.nc.f32 	%f94, [%rd33];
	ld.const.f32 	%f95, [_ZN8pygpukit3ops5audio15RESAMPLE_FILTERE+56];
	fma.rn.f32 	%f131, %f94, %f95, %f131;
$L__BB5_31:
	setp.lt.s32 	%p47, %r1, 1;
	setp.gt.s32 	%p48, %r2, %r33;
	or.pred  	%p49, %p47, %p48;
	@%p49 bra 	$L__BB5_33;
	add.s32 	%r38, %r2, -1;
	mul.wide.u32 	%rd34, %r38, 4;
	add.s64 	%rd35, %rd1, %rd34;
	ld.global.nc.f32 	%f96, [%rd35];
	ld.const.f32 	%f97, [_ZN8pygpukit3ops5audio15RESAMPLE_FILTERE+60];
	fma.rn.f32 	%f131, %f96, %f97, %f131;
$L__BB5_33:
	setp.lt.s32 	%p50, %r1, 0;
	setp.ge.s32 	%p51, %r2, %r33;
	or.pred  	%p52, %p50, %p51;
	@%p52 bra 	$L__BB5_35;
	mul.wide.u32 	%rd36, %r2, 4;
	add.s64 	%rd37, %rd1, %rd36;
	ld.global.nc.f32 	%f98, [%rd37];
	ld.const.f32 	%f99, [_ZN8pygpukit3ops5audio15RESAMPLE_FILTERE+64];
	fma.rn.f32 	%f131, %f98, %f99, %f131;
$L__BB5_35:
	setp.lt.s32 	%p53, %r1, 0;
	add.s32 	%r18, %r2, 1;
	setp.ge.s32 	%p54, %r18, %r33;
	or.pred  	%p55, %p53, %p54;
	@%p55 bra 	$L__BB5_37;
	mul.wide.u32 	%rd38, %r18, 4;
	add.s64 	%rd39, %rd1, %rd38;
	ld.global.nc.f32 	%f100, [%rd39];
	ld.const.f32 	%f101, [_ZN8pygpukit3ops5audio15RESAMPLE_FILTERE+68];
	fma.rn.f32 	%f131, %f100, %f101, %f131;
$L__BB5_37:
	setp.lt.s32 	%p56, %r1, 0;
	add.s32 	%r19, %r2, 2;
	setp.ge.s32 	%p57, %r19, %r33;
	or.pred  	%p58, %p56, %p57;
	@%p58 bra 	$L__BB5_39;
	mul.wide.u32 	%rd40, %r19, 4;
	add.s64 	%rd41, %rd1, %rd40;
	ld.global.nc.f32 	%f102, [%rd41];
	ld.const.f32 	%f103, [_ZN8pygpukit3ops5audio15RESAMPLE_FILTERE+72];
	fma.rn.f32 	%f131, %f102, %f103, %f131;
$L__BB5_39:
	add.s32 	%r20, %r2, 3;
	setp.lt.s32 	%p59, %r1, -1;
	setp.ge.s32 	%p60, %r20, %r33;
	or.pred  	%p61, %p59, %p60;
	@%p61 bra 	$L__BB5_41;
	mul.wide.u32 	%rd42, %r20, 4;
	add.s64 	%rd43, %rd1, %rd42;
	ld.global.nc.f32 	%f104, [%rd43];
	ld.const.f32 	%f105, [_ZN8pygpukit3ops5audio15RESAMPLE_FILTERE+76];
	fma.rn.f32 	%f131, %f104, %f105, %f131;
$L__BB5_41:
	setp.lt.s32 	%p62, %r1, -1;
	add.s32 	%r21, %r2, 4;
	setp.ge.s32 	%p63, %r21, %r33;
	or.pred  	%p64, %p62, %p63;
	@%p64 bra 	$L__BB5_43;
	mul.wide.u32 	%rd44, %r21, 4;
	add.s64 	%rd45, %rd1, %rd44;
	ld.global.nc.f32 	%f106, [%rd45];
	ld.const.f32 	%f107, [_ZN8pygpukit3ops5audio15RESAMPLE_FILTERE+80];
	fma.rn.f32 	%f131, %f106, %f107, %f131;
$L__BB5_43:
	setp.lt.s32 	%p65, %r1, -1;
	add.s32 	%r22, %r2, 5;
	setp.ge.s32 	%p66, %r22, %r33;
	or.pred  	%p67, %p65, %p66;
	@%p67 bra 	$L__BB5_45;
	mul.wide.u32 	%rd46, %r22, 4;
	add.s64 	%rd47, %rd1, %rd46;
	ld.global.nc.f32 	%f108, [%rd47];
	ld.const.f32 	%f109, [_ZN8pygpukit3ops5audio15RESAMPLE_FILTERE+84];
	fma.rn.f32 	%f131, %f108, %f109, %f131;
$L__BB5_45:
	add.s32 	%r23, %r2, 6;
	setp.lt.s32 	%p68, %r1, -2;
	setp.ge.s32 	%p69, %r23, %r33;
	or.pred  	%p70, %p68, %p69;
	@%p70 bra 	$L__BB5_47;
	mul.wide.u32 	%rd48, %r23, 4;
	add.s64 	%rd49, %rd1, %rd48;
	ld.global.nc.f32 	%f110, [%rd49];
	ld.const.f32 	%f111, [_ZN8pygpukit3ops5audio15RESAMPLE_FILTERE+88];
	fma.rn.f32 	%f131, %f110, %f111, %f131;
$L__BB5_47:
	setp.lt.s32 	%p71, %r1, -2;
	add.s32 	%r24, %r2, 7;
	setp.ge.s32 	%p72, %r24, %r33;
	or.pred  	%p73, %p71, %p72;
	@%p73 bra 	$L__BB5_49;
	mul.wide.u32 	%rd50, %r24, 4;
	add.s64 	%rd51, %rd1, %rd50;
	ld.global.nc.f32 	%f112, [%rd51];
	ld.const.f32 	%f113, [_ZN8pygpukit3ops5audio15RESAMPLE_FILTERE+92];
	fma.rn.f32 	%f131, %f112, %f113, %f131;
$L__BB5_49:
	setp.lt.s32 	%p74, %r1, -2;
	add.s32 	%r25, %r2, 8;
	setp.ge.s32 	%p75, %r25, %r33;
	or.pred  	%p76, %p74, %p75;
	@%p76 bra 	$L__BB5_51;
	mul.wide.u32 	%rd52, %r25, 4;
	add.s64 	%rd53, %rd1, %rd52;
	ld.global.nc.f32 	%f114, [%rd53];
	ld.const.f32 	%f115, [_ZN8pygpukit3ops5audio15RESAMPLE_FILTERE+96];
	fma.rn.f32 	%f131, %f114, %f115, %f131;
$L__BB5_51:
	add.s32 	%r26, %r2, 9;
	setp.lt.s32 	%p77, %r1, -3;
	setp.ge.s32 	%p78, %r26, %r33;
	or.pred  	%p79, %p77, %p78;
	@%p79 bra 	$L__BB5_53;
	mul.wide.u32 	%rd54, %r26, 4;
	add.s64 	%rd55, %rd1, %rd54;
	ld.global.nc.f32 	%f116, [%rd55];
	ld.const.f32 	%f117, [_ZN8pygpukit3ops5audio15RESAMPLE_FILTERE+100];
	fma.rn.f32 	%f131, %f116, %f117, %f131;
$L__BB5_53:
	setp.lt.s32 	%p80, %r1, -3;
	add.s32 	%r27, %r2, 10;
	setp.ge.s32 	%p81, %r27, %r33;
	or.pred  	%p82, %p80, %p81;
	@%p82 bra 	$L__BB5_55;
	mul.wide.u32 	%rd56, %r27, 4;
	add.s64 	%rd57, %rd1, %rd56;
	ld.global.nc.f32 	%f118, [%rd57];
	ld.const.f32 	%f119, [_ZN8pygpukit3ops5audio15RESAMPLE_FILTERE+104];
	fma.rn.f32 	%f131, %f118, %f119, %f131;
$L__BB5_55:
	setp.lt.s32 	%p83, %r1, -3;
	add.s32 	%r28, %r2, 11;
	setp.ge.s32 	%p84, %r28, %r33;
	or.pred  	%p85, %p83, %p84;
	@%p85 bra 	$L__BB5_57;
	mul.wide.u32 	%rd58, %r28, 4;
	add.s64 	%rd59, %rd1, %rd58;
	ld.global.nc.f32 	%f120, [%rd59];
	ld.const.f32 	%f121, [_ZN8pygpukit3ops5audio15RESAMPLE_FILTERE+108];
	fma.rn.f32 	%f131, %f120, %f121, %f131;
$L__BB5_57:
	add.s32 	%r29, %r2, 12;
	setp.lt.s32 	%p86, %r1, -4;
	setp.ge.s32 	%p87, %r29, %r33;
	or.pred  	%p88, %p86, %p87;
	@%p88 bra 	$L__BB5_59;
	mul.wide.u32 	%rd60, %r29, 4;
	add.s64 	%rd61, %rd1, %rd60;
	ld.global.nc.f32 	%f122, [%rd61];
	ld.const.f32 	%f123, [_ZN8pygpukit3ops5audio15RESAMPLE_FILTERE+112];
	fma.rn.f32 	%f131, %f122, %f123, %f131;
$L__BB5_59:
	setp.lt.s32 	%p89, %r1, -4;
	add.s32 	%r30, %r2, 13;
	setp.ge.s32 	%p90, %r30, %r33;
	or.pred  	%p91, %p89, %p90;
	@%p91 bra 	$L__BB5_61;
	mul.wide.u32 	%rd62, %r30, 4;
	add.s64 	%rd63, %rd1, %rd62;
	ld.global.nc.f32 	%f124, [%rd63];
	ld.const.f32 	%f125, [_ZN8pygpukit3ops5audio15RESAMPLE_FILTERE+116];
	fma.rn.f32 	%f131, %f124, %f125, %f131;
$L__BB5_61:
	setp.lt.s32 	%p92, %r1, -4;
	add.s32 	%r31, %r2, 14;
	setp.ge.s32 	%p93, %r31, %r33;
	or.pred  	%p94, %p92, %p93;
	@%p94 bra 	$L__BB5_63;
	mul.wide.u32 	%rd64, %r31, 4;
	add.s64 	%rd65, %rd1, %rd64;
	ld.global.nc.f32 	%f126, [%rd65];
	ld.const.f32 	%f127, [_ZN8pygpukit3ops5audio15RESAMPLE_FILTERE+120];
	fma.rn.f32 	%f131, %f126, %f127, %f131;
$L__BB5_63:
	add.s32 	%r32, %r2, 15;
	setp.lt.s32 	%p95, %r1, -5;
	setp.ge.s32 	%p96, %r32, %r33;
	or.pred  	%p97, %p95, %p96;
	@%p97 bra 	$L__BB5_65;
	mul.wide.u32 	%rd66, %r32, 4;
	add.s64 	%rd67, %rd1, %rd66;
	ld.global.nc.f32 	%f128, [%rd67];
	ld.const.f32 	%f129, [_ZN8pygpukit3ops5audio15RESAMPLE_FILTERE+124];
	fma.rn.f32 	%f131, %f128, %f129, %f131;
$L__BB5_65:
	cvta.to.global.u64 	%rd68, %rd2;
	mul.wide.s32 	%rd69, %r1, 4;
	add.s64 	%rd70, %rd68, %rd69;
	st.global.f32 	[%rd70], %f131;
$L__BB5_66:
	ret;

}
	// .globl	_ZN8pygpukit3ops5audio22resample_linear_kernelEPKfPfiif
.visible .entry _ZN8pygpukit3ops5audio22resample_linear_kernelEPKfPfiif(
	.param .u64 .ptr .align 1 _ZN8pygpukit3ops5audio22resample_linear_kernelEPKfPfiif_param_0,
	.param .u64 .ptr .align 1 _ZN8pygpukit3ops5audio22resample_linear_kernelEPKfPfiif_param_1,
	.param .u32 _ZN8pygpukit3ops5audio22resample_linear_kernelEPKfPfiif_param_2,
	.param .u32 _ZN8pygpukit3ops5audio22resample_linear_kernelEPKfPfiif_param_3,
	.param .f32 _ZN8pygpukit3ops5audio22resample_linear_kernelEPKfPfiif_param_4
)
{
	.reg .pred 	%p<4>;
	.reg .b32 	%r<9>;
	.reg .b32 	%f<15>;
	.reg .b64 	%rd<9>;

	ld.param.u64 	%rd2, [_ZN8pygpukit3ops5audio22resample_linear_kernelEPKfPfiif_param_0];
	ld.param.u64 	%rd3, [_ZN8pygpukit3ops5audio22resample_linear_kernelEPKfPfiif_param_1];
	ld.param.u32 	%r3, [_ZN8pygpukit3ops5audio22resample_linear_kernelEPKfPfiif_param_2];
	ld.param.u32 	%r4, [_ZN8pygpukit3ops5audio22resample_linear_kernelEPKfPfiif_param_3];
	ld.param.f32 	%f6, [_ZN8pygpukit3ops5audio22resample_linear_kernelEPKfPfiif_param_4];
	mov.u32 	%r5, %ctaid.x;
	mov.u32 	%r6, %ntid.x;
	mov.u32 	%r7, %tid.x;
	mad.lo.s32 	%r1, %r5, %r6, %r7;
	setp.ge.s32 	%p1, %r1, %r4;
	@%p1 bra 	$L__BB6_6;
	cvta.to.global.u64 	%rd4, %rd2;
	cvt.rn.f32.s32 	%f8, %r1;
	mul.f32 	%f1, %f6, %f8;
	cvt.rzi.s32.f32 	%r2, %f1;
	setp.ge.s32 	%p2, %r2, %r3;
	mul.wide.s32 	%rd5, %r2, 4;
	add.s64 	%rd1, %rd4, %rd5;
	mov.f32 	%f13, 0f00000000;
	@%p2 bra 	$L__BB6_3;
	ld.global.nc.f32 	%f13, [%rd1];
$L__BB6_3:
	add.s32 	%r8, %r2, 1;
	setp.ge.s32 	%p3, %r8, %r3;
	mov.f32 	%f14, %f13;
	@%p3 bra 	$L__BB6_5;
	ld.global.nc.f32 	%f14, [%rd1+4];
$L__BB6_5:
	sub.f32 	%f9, %f14, %f13;
	cvt.rn.f32.s32 	%f10, %r2;
	sub.f32 	%f11, %f1, %f10;
	fma.rn.f32 	%f12, %f11, %f9, %f13;
	cvta.to.global.u64 	%rd6, %rd3;
	mul.wide.s32 	%rd7, %r1, 4;
	add.s64 	%rd8, %rd6, %rd7;
	st.global.f32 	[%rd8], %f12;
$L__BB6_6:
	ret;

}
	// .globl	_ZN8pygpukit3ops5audio24ring_buffer_write_kernelEPKfPfiii
.visible .entry _ZN8pygpukit3ops5audio24ring_buffer_write_kernelEPKfPfiii(
	.param .u64 .ptr .align 1 _ZN8pygpukit3ops5audio24ring_buffer_write_kernelEPKfPfiii_param_0,
	.param .u64 .ptr .align 1 _ZN8pygpukit3ops5audio24ring_buffer_write_kernelEPKfPfiii_param_1,
	.param .u32 _ZN8pygpukit3ops5audio24ring_buffer_write_kernelEPKfPfiii_param_2,
	.param .u32 _ZN8pygpukit3ops5audio24ring_buffer_write_kernelEPKfPfiii_param_3,
	.param .u32 _ZN8pygpukit3ops5audio24ring_buffer_write_kernelEPKfPfiii_param_4
)
{
	.reg .pred 	%p<2>;
	.reg .b32 	%r<10>;
	.reg .b32 	%f<2>;
	.reg .b64 	%rd<9>;

	ld.param.u64 	%rd1, [_ZN8pygpukit3ops5audio24ring_buffer_write_kernelEPKfPfiii_param_0];
	ld.param.u64 	%rd2, [_ZN8pygpukit3ops5audio24ring_buffer_write_kernelEPKfPfiii_param_1];
	ld.param.u32 	%r2, [_ZN8pygpukit3ops5audio24ring_buffer_write_kernelEPKfPfiii_param_2];
	ld.param.u32 	%r3, [_ZN8pygpukit3ops5audio24ring_buffer_write_kernelEPKfPfiii_param_3];
	ld.param.u32 	%r4, [_ZN8pygpukit3ops5audio24ring_buffer_write_kernelEPKfPfiii_param_4];
	mov.u32 	%r5, %ctaid.x;
	mov.u32 	%r6, %ntid.x;
	mov.u32 	%r7, %tid.x;
	mad.lo.s32 	%r1, %r5, %r6, %r7;
	setp.ge.s32 	%p1, %r1, %r4;
	@%p1 bra 	$L__BB7_2;
	cvta.to.global.u64 	%rd3, %rd1;
	cvta.to.global.u64 	%rd4, %rd2;
	add.s32 	%r8, %r3, %r1;
	rem.s32 	%r9, %r8, %r2;
	mul.wide.s32 	%rd5, %r1, 4;
	add.s64 	%rd6, %rd3, %rd5;
	ld.global.nc.f32 	%f1, [%rd6];
	mul.wide.s32 	%rd7, %r9, 4;
	add.s64 	%rd8, %rd4, %rd7;
	st.global.f32 	[%rd8], %f1;
$L__BB7_2:
	ret;

}
	// .globl	_ZN8pygpukit3ops5audio23ring_buffer_read_kernelEPKfPfiii
.visible .entry _ZN8pygpukit3ops5audio23ring_buffer_read_kernelEPKfPfiii(
	.param .u64 .ptr .align 1 _ZN8pygpukit3ops5audio23ring_buffer_read_kernelEPKfPfiii_param_0,
	.param .u64 .ptr .align 1 _ZN8pygpukit3ops5audio23ring_buffer_read_kernelEPKfPfiii_param_1,
	.param .u32 _ZN8pygpukit3ops5audio23ring_buffer_read_kernelEPKfPfiii_param_2,
	.param .u32 _ZN8pygpukit3ops5audio23ring_buffer_read_kernelEPKfPfiii_param_3,
	.param .u32 _ZN8pygpukit3ops5audio23ring_buffer_read_kernelEPKfPfiii_param_4
)
{
	.reg .pred 	%p<2>;
	.reg .b32 	%r<10>;
	.reg .b32 	%f<2>;
	.reg .b64 	%rd<9>;

	ld.param.u64 	%rd1, [_ZN8pygpukit3ops5audio23ring_buffer_read_kernelEPKfPfiii_param_0];
	ld.param.u64 	%rd2, [_ZN8pygpukit3ops5audio23ring_buffer_read_kernelEPKfPfiii_param_1];
	ld.param.u32 	%r2, [_ZN8pygpukit3ops5audio23ring_buffer_read_kernelEPKfPfiii_param_2];
	ld.param.u32 	%r3, [_ZN8pygpukit3ops5audio23ring_buffer_read_kernelEPKfPfiii_param_3];
	ld.param.u32 	%r4, [_ZN8pygpukit3ops5audio23ring_buffer_read_kernelEPKfPfiii_param_4];
	mov.u32 	%r5, %ctaid.x;
	mov.u32 	%r6, %ntid.x;
	mov.u32 	%r7, %tid.x;
	mad.lo.s32 	%r1, %r5, %r6, %r7;
	setp.ge.s32 	%p1, %r1, %r4;
	@%p1 bra 	$L__BB8_2;
	cvta.to.global.u64 	%rd3, %rd1;
	cvta.to.global.u64 	%rd4, %rd2;
	add.s32 	%r8, %r3, %r1;
	rem.s32 	%r9, %r8, %r2;
	mul.wide.s32 	%rd5, %r9, 4;
	add.s64 	%rd6, %rd3, %rd5;
	ld.global.nc.f32 	%f1, [%rd6];
	mul.wide.s32 	%rd7, %r1, 4;
	add.s64 	%rd8, %rd4, %rd7;
	st.global.f32 	[%rd8], %f1;
$L__BB8_2:
	ret;

}
	// .globl	_ZN8pygpukit3ops5audio24apply_hann_window_kernelEPfi
.visible .entry _ZN8pygpukit3ops5audio24apply_hann_window_kernelEPfi(
	.param .u64 .ptr .align 1 _ZN8pygpukit3ops5audio24apply_hann_window_kernelEPfi_param_0,
	.param .u32 _ZN8pygpukit3ops5audio24apply_hann_window_kernelEPfi_param_1
)
{
	.local .align 4 .b8 	__local_depot9[28];
	.reg .b64 	%SP;
	.reg .b64 	%SPL;
	.reg .pred 	%p<10>;
	.reg .b32 	%r<47>;
	.reg .b32 	%f<36>;
	.reg .b64 	%rd<25>;
	.reg .b64 	%fd<3>;

	mov.u64 	%SPL, __local_depot9;
	ld.param.u64 	%rd9, [_ZN8pygpukit3ops5audio24apply_hann_window_kernelEPfi_param_0];
	ld.param.u32 	%r16, [_ZN8pygpukit3ops5audio24apply_hann_window_kernelEPfi_param_1];
	add.u64 	%rd1, %SPL, 0;
	mov.u32 	%r17, %ctaid.x;
	mov.u32 	%r18, %ntid.x;
	mov.u32 	%r19, %tid.x;
	mad.lo.s32 	%r1, %r17, %r18, %r19;
	setp.ge.s32 	%p1, %r1, %r16;
	@%p1 bra 	$L__BB9_10;
	cvt.rn.f32.s32 	%f7, %r1;
	add.s32 	%r20, %r16, -1;
	cvt.rn.f32.s32 	%f8, %r20;
	mul.f32 	%f9, %f7, 0f40C90FDB;
	div.rn.f32 	%f1, %f9, %f8;
	mul.f32 	%f10, %f1, 0f3F22F983;
	cvt.rni.s32.f32 	%r46, %f10;
	cvt.rn.f32.s32 	%f11, %r46;
	fma.rn.f32 	%f12, %f11, 0fBFC90FDA, %f1;
	fma.rn.f32 	%f13, %f11, 0fB3A22168, %f12;
	fma.rn.f32 	%f35, %f11, 0fA7C234C5, %f13;
	abs.f32 	%f3, %f1;
	setp.ltu.f32 	%p2, %f3, 0f47CE4780;
	@%p2 bra 	$L__BB9_9;
	setp.neu.f32 	%p3, %f3, 0f7F800000;
	@%p3 bra 	$L__BB9_4;
	mov.f32 	%f16, 0f00000000;
	mul.rn.f32 	%f35, %f1, %f16;
	mov.b32 	%r46, 0;
	bra.uni 	$L__BB9_9;
$L__BB9_4:
	mov.b32 	%r3, %f1;
	shl.b32 	%r22, %r3, 8;
	or.b32  	%r4, %r22, -2147483648;
	mov.b64 	%rd24, 0;
	mov.b32 	%r43, 0;
	mov.u64 	%rd22, __cudart_i2opi_f;
	mov.u64 	%rd23, %rd1;
$L__BB9_5:
	.pragma "nounroll";
	ld.global.nc.u32 	%r23, [%rd22];
	mad.wide.u32 	%rd13, %r23, %r4, %rd24;
	shr.u64 	%rd24, %rd13, 32;
	st.local.u32 	[%rd23], %rd13;
	add.s32 	%r43, %r43, 1;
	add.s64 	%rd23, %rd23, 4;
	add.s64 	%rd22, %rd22, 4;
	setp.ne.s32 	%p4, %r43, 6;
	@%p4 bra 	$L__BB9_5;
	shr.u32 	%r24, %r3, 23;
	st.local.u32 	[%rd1+24], %rd24;
	and.b32  	%r7, %r24, 31;
	and.b32  	%r25, %r24, 224;
	add.s32 	%r26, %r25, -128;
	shr.u32 	%r27, %r26, 5;
	mul.wide.u32 	%rd14, %r27, 4;
	sub.s64 	%rd8, %rd1, %rd14;
	ld.local.u32 	%r44, [%rd8+24];
	ld.local.u32 	%r45, [%rd8+20];
	setp.eq.s32 	%p5, %r7, 0;
	@%p5 bra 	$L__BB9_8;
	shf.l.wrap.b32 	%r44, %r45, %r44, %r7;
	ld.local.u32 	%r28, [%rd8+16];
	shf.l.wrap.b32 	%r45, %r28, %r45, %r7;
$L__BB9_8:
	shr.u32 	%r29, %r44, 30;
	shf.l.wrap.b32 	%r30, %r45, %r44, 2;
	shl.b32 	%r31, %r45, 2;
	shr.u32 	%r32, %r30, 31;
	add.s32 	%r33, %r32, %r29;
	neg.s32 	%r34, %r33;
	setp.lt.s32 	%p6, %r3, 0;
	selp.b32 	%r46, %r34, %r33, %p6;
	xor.b32  	%r35, %r30, %r3;
	shr.s32 	%r36, %r30, 31;
	xor.b32  	%r37, %r36, %r30;
	xor.b32  	%r38, %r36, %r31;
	cvt.u64.u32 	%rd15, %r37;
	shl.b64 	%rd16, %rd15, 32;
	cvt.u64.u32 	%rd17, %r38;
	or.b64  	%rd18, %rd16, %rd17;
	cvt.rn.f64.s64 	%fd1, %rd18;
	mul.f64 	%fd2, %fd1, 0d3BF921FB54442D19;
	cvt.rn.f32.f64 	%f14, %fd2;
	neg.f32 	%f15, %f14;
	setp.lt.s32 	%p7, %r35, 0;
	selp.f32 	%f35, %f15, %f14, %p7;
$L__BB9_9:
	add.s32 	%r40, %r46, 1;
	mul.rn.f32 	%f17, %f35, %f35;
	and.b32  	%r41, %r46, 1;
	setp.eq.b32 	%p8, %r41, 1;
	selp.f32 	%f18, %f35, 0f3F800000, %p8;
	fma.rn.f32 	%f19, %f17, %f18, 0f00000000;
	fma.rn.f32 	%f20, %f17, 0f37CBAC00, 0fBAB607ED;
	selp.f32 	%f21, 0fB94D4153, %f20, %p8;
	selp.f32 	%f22, 0f3C0885E4, 0f3D2AAABB, %p8;
	fma.rn.f32 	%f23, %f21, %f17, %f22;
	selp.f32 	%f24, 0fBE2AAAA8, 0fBEFFFFFF, %p8;
	fma.rn.f32 	%f25, %f23, %f17, %f24;
	fma.rn.f32 	%f26, %f25, %f19, %f18;
	and.b32  	%r42, %r40, 2;
	setp.eq.s32 	%p9, %r42, 0;
	mov.f32 	%f27, 0f00000000;
	sub.f32 	%f28, %f27, %f26;
	selp.f32 	%f29, %f26, %f28, %p9;
	mov.f32 	%f30, 0f3F800000;
	sub.f32 	%f31, %f30, %f29;
	mul.f32 	%f32, %f31, 0f3F000000;
	cvta.to.global.u64 	%rd19, %rd9;
	mul.wide.s32 	%rd20, %r1, 4;
	add.s64 	%rd21, %rd19, %rd20;
	ld.global.f32 	%f33, [%rd21];
	mul.f32 	%f34, %f33, %f32;
	st.global.f32 	[%rd21], %f34;
$L__BB9_10:
	ret;

}
	// .globl	_ZN8pygpukit3ops5audio18overlap_add_kernelEPKfPfii
.visible .entry _ZN8pygpukit3ops5audio18overlap_add_kernelEPKfPfii(
	.param .u64 .ptr .align 1 _ZN8pygpukit3ops5audio18overlap_add_kernelEPKfPfii_param_0,
	.param .u64 .ptr .align 1 _ZN8pygpukit3ops5audio18overlap_add_kernelEPKfPfii_param_1,
	.param .u32 _ZN8pygpukit3ops5audio18overlap_add_kernelEPKfPfii_param_2,
	.param .u32 _ZN8pygpukit3ops5audio18overlap_add_kernelEPKfPfii_param_3
)
{
	.reg .pred 	%p<2>;
	.reg .b32 	%r<8>;
	.reg .b32 	%f<3>;
	.reg .b64 	%rd<9>;

	ld.param.u64 	%rd1, [_ZN8pygpukit3ops5audio18overlap_add_kernelEPKfPfii_param_0];
	ld.param.u64 	%rd2, [_ZN8pygpukit3ops5audio18overlap_add_kernelEPKfPfii_param_1];
	ld.param.u32 	%r2, [_ZN8pygpukit3ops5audio18overlap_add_kernelEPKfPfii_param_2];
	ld.param.u32 	%r3, [_ZN8pygpukit3ops5audio18overlap_add_kernelEPKfPfii_param_3];
	mov.u32 	%r4, %ctaid.x;
	mov.u32 	%r5, %ntid.x;
	mov.u32 	%r6, %tid.x;
	mad.lo.s32 	%r1, %r4, %r5, %r6;
	setp.ge.s32 	%p1, %r1, %r3;
	@%p1 bra 	$L__BB10_2;
	cvta.to.global.u64 	%rd3, %rd1;
	cvta.to.global.u64 	%rd4, %rd2;
	add.s32 	%r7, %r2, %r1;
	mul.wide.s32 	%rd5, %r7, 4;
	add.s64 	%rd6, %rd4, %rd5;
	mul.wide.s32 	%rd7, %r1, 4;
	add.s64 	%rd8, %rd3, %rd7;
	ld.global.nc.f32 	%f1, [%rd8];
	atom.global.add.f32 	%f2, [%rd6], %f1;
$L__BB10_2:
	ret;

}
	// .globl	_ZN8pygpukit3ops5audio23vad_frame_energy_kernelEPKfPfiiii
.visible .entry _ZN8pygpukit3ops5audio23vad_frame_energy_kernelEPKfPfiiii(
	.param .u64 .ptr .align 1 _ZN8pygpukit3ops5audio23vad_frame_energy_kernelEPKfPfiiii_param_0,
	.param .u64 .ptr .align 1 _ZN8pygpukit3ops5audio23vad_frame_energy_kernelEPKfPfiiii_param_1,
	.param .u32 _ZN8pygpukit3ops5audio23vad_frame_energy_kernelEPKfPfiiii_param_2,
	.param .u32 _ZN8pygpukit3ops5audio23vad_frame_energy_kernelEPKfPfiiii_param_3,
	.param .u32 _ZN8pygpukit3ops5audio23vad_frame_energy_kernelEPKfPfiiii_param_4,
	.param .u32 _ZN8pygpukit3ops5audio23vad_frame_energy_kernelEPKfPfiiii_param_5
)
{
	.reg .pred 	%p<9>;
	.reg .b32 	%r<22>;
	.reg .b32 	%f<18>;
	.reg .b64 	%rd<9>;

	ld.param.u64 	%rd2, [_ZN8pygpukit3ops5audio23vad_frame_energy_kernelEPKfPfiiii_param_0];
	ld.param.u64 	%rd3, [_ZN8pygpukit3ops5audio23vad_frame_energy_kernelEPKfPfiiii_param_1];
	ld.param.u32 	%r12, [_ZN8pygpukit3ops5audio23vad_frame_energy_kernelEPKfPfiiii_param_2];
	ld.param.u32 	%r13, [_ZN8pygpukit3ops5audio23vad_frame_energy_kernelEPKfPfiiii_param_3];
	ld.param.u32 	%r14, [_ZN8pygpukit3ops5audio23vad_frame_energy_kernelEPKfPfiiii_param_4];
	ld.param.u32 	%r15, [_ZN8pygpukit3ops5audio23vad_frame_energy_kernelEPKfPfiiii_param_5];
	mov.u32 	%r1, %ctaid.x;
	setp.ge.s32 	%p1, %r1, %r15;
	@%p1 bra 	$L__BB11_12;
	mov.u32 	%r2, %tid.x;
	setp.ge.s32 	%p2, %r2, %r13;
	mov.f32 	%f16, 0f00000000;
	@%p2 bra 	$L__BB11_6;
	mov.u32 	%r3, %ntid.x;
	cvta.to.global.u64 	%rd1, %rd2;
	mul.lo.s32 	%r4, %r14, %r1;
	mov.f32 	%f16, 0f00000000;
	mov.u32 	%r20, %r2;
$L__BB11_3:
	add.s32 	%r6, %r20, %r4;
	setp.ge.s32 	%p3, %r6, %r12;
	@%p3 bra 	$L__BB11_5;
	mul.wide.s32 	%rd4, %r6, 4;
	add.s64 	%rd5, %rd1, %rd4;
	ld.global.nc.f32 	%f7, [%rd5];
	fma.rn.f32 	%f16, %f7, %f7, %f16;
$L__BB11_5:
	add.s32 	%r20, %r20, %r3;
	setp.lt.s32 	%p4, %r20, %r13;
	@%p4 bra 	$L__BB11_3;
$L__BB11_6:
	shl.b32 	%r16, %r2, 2;
	mov.u32 	%r17, _ZN8pygpukit3ops5audio5sdataE;
	add.s32 	%r8, %r17, %r16;
	st.shared.f32 	[%r8], %f16;
	bar.sync 	0;
	mov.u32 	%r21, %ntid.x;
	setp.lt.u32 	%p5, %r21, 2;
	@%p5 bra 	$L__BB11_10;
$L__BB11_7:
	shr.u32 	%r11, %r21, 1;
	setp.ge.u32 	%p6, %r2, %r11;
	@%p6 bra 	$L__BB11_9;
	shl.b32 	%r18, %r11, 2;
	add.s32 	%r19, %r8, %r18;
	ld.shared.f32 	%f8, [%r19];
	ld.shared.f32 	%f9, [%r8];
	add.f32 	%f10, %f8, %f9;
	st.shared.f32 	[%r8], %f10;
$L__BB11_9:
	bar.sync 	0;
	setp.gt.u32 	%p7, %r21, 3;
	mov.u32 	%r21, %r11;
	@%p7 bra 	$L__BB11_7;
$L__BB11_10:
	setp.ne.s32 	%p8, %r2, 0;
	@%p8 bra 	$L__BB11_12;
	ld.shared.f32 	%f11, [_ZN8pygpukit3ops5audio5sdataE];
	cvt.rn.f32.s32 	%f12, %r13;
	div.rn.f32 	%f13, %f11, %f12;
	sqrt.rn.f32 	%f14, %f13;
	cvta.to.global.u64 	%rd6, %rd3;
	mul.wide.u32 	%rd7, %r1, 4;
	add.s64 	%rd8, %rd6, %rd7;
	st.global.f32 	[%rd8], %f14;
$L__BB11_12:
	ret;

}
	// .globl	_ZN8pygpukit3ops5audio24vad_zero_crossing_kernelEPKfPfiiii
.visible .entry _ZN8pygpukit3ops5audio24vad_zero_crossing_kernelEPKfPfiiii(
	.param .u64 .ptr .align 1 _ZN8pygpukit3ops5audio24vad_zero_crossing_kernelEPKfPfiiii_param_0,
	.param .u64 .ptr .align 1 _ZN8pygpukit3ops5audio24vad_zero_crossing_kernelEPKfPfiiii_param_1,
	.param .u32 _ZN8pygpukit3ops5audio24vad_zero_crossing_kernelEPKfPfiiii_param_2,
	.param .u32 _ZN8pygpukit3ops5audio24vad_zero_crossing_kernelEPKfPfiiii_param_3,
	.param .u32 _ZN8pygpukit3ops5audio24vad_zero_crossing_kernelEPKfPfiiii_param_4,
	.param .u32 _ZN8pygpukit3ops5audio24vad_zero_crossing_kernelEPKfPfiiii_param_5
)
{
	.reg .pred 	%p<16>;
	.reg .b32 	%r<38>;
	.reg .b32 	%f<8>;
	.reg .b64 	%rd<9>;

	ld.param.u64 	%rd2, [_ZN8pygpukit3ops5audio24vad_zero_crossing_kernelEPKfPfiiii_param_0];
	ld.param.u64 	%rd3, [_ZN8pygpukit3ops5audio24vad_zero_crossing_kernelEPKfPfiiii_param_1];
	ld.param.u32 	%r17, [_ZN8pygpukit3ops5audio24vad_zero_crossing_kernelEPKfPfiiii_param_2];
	ld.param.u32 	%r18, [_ZN8pygpukit3ops5audio24vad_zero_crossing_kernelEPKfPfiiii_param_3];
	ld.param.u32 	%r19, [_ZN8pygpukit3ops5audio24vad_zero_crossing_kernelEPKfPfiiii_param_4];
	ld.param.u32 	%r20, [_ZN8pygpukit3ops5audio24vad_zero_crossing_kernelEPKfPfiiii_param_5];
	mov.u32 	%r1, %ctaid.x;
	setp.ge.s32 	%p1, %r1, %r20;
	@%p1 bra 	$L__BB12_12;
	mov.u32 	%r2, %tid.x;
	add.s32 	%r3, %r18, -1;
	setp.ge.s32 	%p2, %r2, %r3;
	mov.b32 	%r35, 0;
	@%p2 bra 	$L__BB12_6;
	mov.u32 	%r4, %ntid.x;
	cvta.to.global.u64 	%rd1, %rd2;
	mul.lo.s32 	%r5, %r19, %r1;
	mov.b32 	%r35, 0;
	mov.u32 	%r33, %r2;
$L__BB12_3:
	add.s32 	%r8, %r33, %r5;
	add.s32 	%r23, %r8, 1;
	setp.ge.s32 	%p3, %r23, %r17;
	@%p3 bra 	$L__BB12_5;
	mul.wide.s32 	%rd4, %r8, 4;
	add.s64 	%rd5, %rd1, %rd4;
	ld.global.nc.f32 	%f1, [%rd5];
	ld.global.nc.f32 	%f3, [%rd5+4];
	setp.ge.f32 	%p4, %f1, 0f00000000;
	setp.lt.f32 	%p5, %f3, 0f00000000;
	and.pred  	%p6, %p4, %p5;
	setp.lt.f32 	%p7, %f1, 0f00000000;
	setp.ge.f32 	%p8, %f3, 0f00000000;
	and.pred  	%p9, %p7, %p8;
	or.pred  	%p10, %p6, %p9;
	selp.u32 	%r24, 1, 0, %p10;
	add.s32 	%r35, %r35, %r24;
$L__BB12_5:
	add.s32 	%r33, %r33, %r4;
	setp.lt.s32 	%p11, %r33, %r3;
	@%p11 bra 	$L__BB12_3;
$L__BB12_6:
	shl.b32 	%r25, %r2, 2;
	mov.u32 	%r26, _ZN8pygpukit3ops5audio9sdata_intE;
	add.s32 	%r13, %r26, %r25;
	st.shared.u32 	[%r13], %r35;
	bar.sync 	0;
	mov.u32 	%r37, %ntid.x;
	setp.lt.u32 	%p12, %r37, 2;
	@%p12 bra 	$L__BB12_10;
$L__BB12_7:
	shr.u32 	%r16, %r37, 1;
	setp.ge.u32 	%p13, %r2, %r16;
	@%p13 bra 	$L__BB12_9;
	shl.b32 	%r27, %r16, 2;
	add.s32 	%r28, %r13, %r27;
	ld.shared.u32 	%r29, [%r28];
	ld.shared.u32 	%r30, [%r13];
	add.s32 	%r31, %r30, %r29;
	st.shared.u32 	[%r13], %r31;
$L__BB12_9:
	bar.sync 	0;
	setp.gt.u32 	%p14, %r37, 3;
	mov.u32 	%r37, %r16;
	@%p14 bra 	$L__BB12_7;
$L__BB12_10:
	setp.ne.s32 	%p15, %r2, 0;
	@%p15 bra 	$L__BB12_12;
	ld.shared.u32 	%r32, [_ZN8pygpukit3ops5audio9sdata_intE];
	cvt.rn.f32.s32 	%f5, %r32;
	cvt.rn.f32.s32 	%f6, %r3;
	div.rn.f32 	%f7, %f5, %f6;
	cvta.to.global.u64 	%rd6, %rd3;
	mul.wide.u32 	%rd7, %r1, 4;
	add.s64 	%rd8, %rd6, %rd7;
	st.global.f32 	[%rd8], %f7;
$L__BB12_12:
	ret;

}
	// .globl	_ZN8pygpukit3ops5audio19vad_decision_kernelEPKfS3_Piifff
.visible .entry _ZN8pygpukit3ops5audio19vad_decision_kernelEPKfS3_Piifff(
	.param .u64 .ptr .align 1 _ZN8pygpukit3ops5audio19vad_decision_kernelEPKfS3_Piifff_param_0,
	.param .u64 .ptr .align 1 _ZN8pygpukit3ops5audio19vad_decision_kernelEPKfS3_Piifff_param_1,
	.param .u64 .ptr .align 1 _ZN8pygpukit3ops5audio19vad_decision_kernelEPKfS3_Piifff_param_2,
	.param .u32 _ZN8pygpukit3ops5audio19vad_decision_kernelEPKfS3_Piifff_param_3,
	.param .f32 _ZN8pygpukit3ops5audio19vad_decision_kernelEPKfS3_Piifff_param_4,
	.param .f32 _ZN8pygpukit3ops5audio19vad_decision_kernelEPKfS3_Piifff_param_5,
	.param .f32 _ZN8pygpukit3ops5audio19vad_decision_kernelEPKfS3_Piifff_param_6
)
{
	.reg .pred 	%p<7>;
	.reg .b32 	%r<11>;
	.reg .b32 	%f<6>;
	.reg .b64 	%rd<12>;

	ld.param.u64 	%rd1, [_ZN8pygpukit3ops5audio19vad_decision_kernelEPKfS3_Piifff_param_0];
	ld.param.u64 	%rd2, [_ZN8pygpukit3ops5audio19vad_decision_kernelEPKfS3_Piifff_param_1];
	ld.param.u64 	%rd3, [_ZN8pygpukit3ops5audio19vad_decision_kernelEPKfS3_Piifff_param_2];
	ld.param.u32 	%r4, [_ZN8pygpukit3ops5audio19vad_decision_kernelEPKfS3_Piifff_param_3];
	ld.param.f32 	%f2, [_ZN8pygpukit3ops5audio19vad_decision_kernelEPKfS3_Piifff_param_4];
	ld.param.f32 	%f3, [_ZN8pygpukit3ops5audio19vad_decision_kernelEPKfS3_Piifff_param_5];
	ld.param.f32 	%f4, [_ZN8pygpukit3ops5audio19vad_decision_kernelEPKfS3_Piifff_param_6];
	mov.u32 	%r5, %ctaid.x;
	mov.u32 	%r6, %ntid.x;
	mov.u32 	%r7, %tid.x;
	mad.lo.s32 	%r1, %r5, %r6, %r7;
	setp.ge.s32 	%p1, %r1, %r4;
	@%p1 bra 	$L__BB13_5;
	cvta.to.global.u64 	%rd4, %rd1;
	cvta.to.global.u64 	%rd5, %rd2;
	mul.wide.s32 	%rd6, %r1, 4;
	add.s64 	%rd7, %rd4, %rd6;
	ld.global.nc.f32 	%f5, [%rd7];
	add.s64 	%rd8, %rd5, %rd6;
	ld.global.nc.f32 	%f1, [%rd8];
	setp.leu.f32 	%p2, %f5, %f2;
	mov.b32 	%r10, 0;
	@%p2 bra 	$L__BB13_4;
	setp.ge.f32 	%p3, %f1, %f3;
	setp.le.f32 	%p4, %f1, %f4;
	and.pred  	%p5, %p3, %p4;
	mov.b32 	%r10, 1;
	@%p5 bra 	$L__BB13_4;
	setp.gt.f32 	%p6, %f1, %f4;
	selp.u32 	%r10, 1, 0, %p6;
$L__BB13_4:
	cvta.to.global.u64 	%rd9, %rd3;
	add.s64 	%rd11, %rd9, %rd6;
	st.global.u32 	[%rd11], %r10;
$L__BB13_5:
	ret;

}
	// .globl	_ZN8pygpukit3ops5audio19vad_hangover_kernelEPKiPiii
.visible .entry _ZN8pygpukit3ops5audio19vad_hangover_kernelEPKiPiii(
	.param .u64 .ptr .align 1 _ZN8pygpukit3ops5audio19vad_hangover_kernelEPKiPiii_param_0,
	.param .u64 .ptr .align 1 _ZN8pygpukit3ops5audio19vad_hangover_kernelEPKiPiii_param_1,
	.param .u32 _ZN8pygpukit3ops5audio19vad_hangover_kernelEPKiPiii_param_2,
	.param .u32 _ZN8pygpukit3ops5audio19vad_hangover_kernelEPKiPiii_param_3
)
{
	.reg .pred 	%p<6>;
	.reg .b32 	%r<18>;
	.reg .b64 	%rd<9>;

	ld.param.u64 	%rd2, [_ZN8pygpukit3ops5audio19vad_hangover_kernelEPKiPiii_param_0];
	ld.param.u64 	%rd3, [_ZN8pygpukit3ops5audio19vad_hangover_kernelEPKiPiii_param_1];
	ld.param.u32 	%r7, [_ZN8pygpukit3ops5audio19vad_hangover_kernelEPKiPiii_param_2];
	ld.param.u32 	%r6, [_ZN8pygpukit3ops5audio19vad_hangover_kernelEPKiPiii_param_3];
	mov.u32 	%r8, %ctaid.x;
	mov.u32 	%r9, %ntid.x;
	mov.u32 	%r10, %tid.x;
	mad.lo.s32 	%r1, %r8, %r9, %r10;
	setp.ge.s32 	%p1, %r1, %r7;
	@%p1 bra 	$L__BB14_7;
	setp.lt.s32 	%p2, %r6, 0;
	mov.b32 	%r17, 0;
	@%p2 bra 	$L__BB14_6;
	cvta.to.global.u64 	%rd1, %rd2;
	mov.b32 	%r16, 0;
$L__BB14_3:
	sub.s32 	%r3, %r1, %r16;
	setp.lt.s32 	%p3, %r3, 0;
	@%p3 bra 	$L__BB14_5;
	mul.wide.u32 	%rd4, %r3, 4;
	add.s64 	%rd5, %rd1, %rd4;
	ld.global.nc.u32 	%r14, [%rd5];
	setp.eq.s32 	%p4, %r14, 1;
	mov.b32 	%r17, 1;
	@%p4 bra 	$L__BB14_6;
$L__BB14_5:
	add.s32 	%r4, %r16, 1;
	setp.ne.s32 	%p5, %r16, %r6;
	mov.b32 	%r17, 0;
	mov.u32 	%r16, %r4;
	@%p5 bra 	$L__BB14_3;
$L__BB14_6:
	cvta.to.global.u64 	%rd6, %rd3;
	mul.wide.s32 	%rd7, %r1, 4;
	add.s64 	%rd8, %rd6, %rd7;
	st.global.u32 	[%rd8], %r17;
$L__BB14_7:
	ret;

}
	// .globl	_ZN8pygpukit3ops5audio30vad_compute_noise_floor_kernelEPKfPfi
.visible .entry _ZN8pygpukit3ops5audio30vad_compute_noise_floor_kernelEPKfPfi(
	.param .u64 .ptr .align 1 _ZN8pygpukit3ops5audio30vad_compute_noise_floor_kernelEPKfPfi_param_0,
	.param .u64 .ptr .align 1 _ZN8pygpukit3ops5audio30vad_compute_noise_floor_kernelEPKfPfi_param_1,
	.param .u32 _ZN8pygpukit3ops5audio30vad_compute_noise_floor_kernelEPKfPfi_param_2
)
{
	.reg .pred 	%p<6>;
	.reg .b32 	%r<14>;
	.reg .b32 	%f<9>;
	.reg .b64 	%rd<9>;

	ld.param.u64 	%rd1, [_ZN8pygpukit3ops5audio30vad_compute_noise_floor_kernelEPKfPfi_param_0];
	ld.param.u64 	%rd2, [_ZN8pygpukit3ops5audio30vad_compute_noise_floor_kernelEPKfPfi_param_1];
	ld.param.u32 	%r8, [_ZN8pygpukit3ops5audio30vad_compute_noise_floor_kernelEPKfPfi_param_2];
	mov.u32 	%r1, %tid.x;
	mov.u32 	%r2, %ctaid.x;
	mov.u32 	%r13, %ntid.x;
	mad.lo.s32 	%r4, %r2, %r13, %r1;
	setp.ge.s32 	%p1, %r4, %r8;
	mov.f32 	%f8, 0f501502F9;
	@%p1 bra 	$L__BB15_2;
	cvta.to.global.u64 	%rd3, %rd1;
	mul.wide.s32 	%rd4, %r4, 4;
	add.s64 	%rd5, %rd3, %rd4;
	ld.global.nc.f32 	%f8, [%rd5];
$L__BB15_2:
	shl.b32 	%r9, %r1, 2;
	mov.u32 	%r10, _ZN8pygpukit3ops5audio5sdataE;
	add.s32 	%r5, %r10, %r9;
	st.shared.f32 	[%r5], %f8;
	bar.sync 	0;
	setp.lt.u32 	%p2, %r13, 2;
	@%p2 bra 	$L__BB15_6;
$L__BB15_3:
	shr.u32 	%r7, %r13, 1;
	setp.ge.u32 	%p3, %r1, %r7;
	@%p3 bra 	$L__BB15_5;
	ld.shared.f32 	%f4, [%r5];
	shl.b32 	%r11, %r7, 2;
	add.s32 	%r12, %r5, %r11;
	ld.shared.f32 	%f5, [%r12];
	min.f32 	%f6, %f4, %f5;
	st.shared.f32 	[%r5], %f6;
$L__BB15_5:
	bar.sync 	0;
	setp.gt.u32 	%p4, %r13, 3;
	mov.u32 	%r13, %r7;
	@%p4 bra 	$L__BB15_3;
$L__BB15_6:
	setp.ne.s32 	%p5, %r1, 0;
	@%p5 bra 	$L__BB15_8;
	ld.shared.f32 	%f7, [_ZN8pygpukit3ops5audio5sdataE];
	cvta.to.global.u64 	%rd6, %rd2;
	mul.wide.u32 	%rd7, %r2, 4;
	add.s64 	%rd8, %rd6, %rd7;
	st.global.f32 	[%rd8], %f7;
$L__BB15_8:
	ret;

}
	// .globl	_ZN8pygpukit3ops5audio18preemphasis_kernelEPfmf
.visible .entry _ZN8pygpukit3ops5audio18preemphasis_kernelEPfmf(
	.param .u64 .ptr .align 1 _ZN8pygpukit3ops5audio18preemphasis_kernelEPfmf_param_0,
	.param .u64 _ZN8pygpukit3ops5audio18preemphasis_kernelEPfmf_param_1,
	.param .f32 _ZN8pygpukit3ops5audio18preemphasis_kernelEPfmf_param_2
)
{
	.reg .pred 	%p<3>;
	.reg .b32 	%r<6>;
	.reg .b32 	%f<9>;
	.reg .b64 	%rd<7>;

	ld.param.u64 	%rd3, [_ZN8pygpukit3ops5audio18preemphasis_kernelEPfmf_param_0];
	ld.param.u64 	%rd4, [_ZN8pygpukit3ops5audio18preemphasis_kernelEPfmf_param_1];
	ld.param.f32 	%f4, [_ZN8pygpukit3ops5audio18preemphasis_kernelEPfmf_param_2];
	mov.u32 	%r1, %ctaid.x;
	mov.u32 	%r2, %ntid.x;
	mov.u32 	%r3, %tid.x;
	mad.lo.s32 	%r4, %r1, %r2, %r3;
	cvt.u64.u32 	%rd1, %r4;
	setp.le.u64 	%p1, %rd4, %rd1;
	@%p1 bra 	$L__BB16_4;
	cvt.u32.u64 	%r5, %rd1;
	cvta.to.global.u64 	%rd5, %rd3;
	shl.b64 	%rd6, %rd1, 2;
	add.s64 	%rd2, %rd5, %rd6;
	ld.global.f32 	%f1, [%rd2];
	setp.eq.s32 	%p2, %r5, 0;
	mov.f32 	%f8, 0f00000000;
	@%p2 bra 	$L__BB16_3;
	ld.global.f32 	%f8, [%rd2+-4];
$L__BB16_3:
	mul.f32 	%f6, %f4, %f8;
	sub.f32 	%f7, %f1, %f6;
	st.global.f32 	[%rd2], %f7;
$L__BB16_4:
	ret;

}
	// .globl	_ZN8pygpukit3ops5audio28deemphasis_sequential_kernelEPfmf
.visible .entry _ZN8pygpukit3ops5audio28deemphasis_sequential_kernelEPfmf(
	.param .u64 .ptr .align 1 _ZN8pygpukit3ops5audio28deemphasis_sequential_kernelEPfmf_param_0,
	.param .u64 _ZN8pygpukit3ops5audio28deemphasis_sequential_kernelEPfmf_param_1,
	.param .f32 _ZN8pygpukit3ops5audio28deemphasis_sequential_kernelEPfmf_param_2
)
{
	.reg .pred 	%p<12>;
	.reg .b32 	%r<4>;
	.reg .b32 	%f<72>;
	.reg .b64 	%rd<37>;

	ld.param.u64 	%rd22, [_ZN8pygpukit3ops5audio28deemphasis_sequential_kernelEPfmf_param_0];
	ld.param.u64 	%rd21, [_ZN8pygpukit3ops5audio28deemphasis_sequential_kernelEPfmf_param_1];
	ld.param.f32 	%f10, [_ZN8pygpukit3ops5audio28deemphasis_sequential_kernelEPfmf_param_2];
	cvta.to.global.u64 	%rd1, %rd22;
	mov.u32 	%r1, %tid.x;
	mov.u32 	%r2, %ctaid.x;
	or.b32  	%r3, %r1, %r2;
	setp.ne.s32 	%p1, %r3, 0;
	setp.eq.s64 	%p2, %rd21, 0;
	or.pred  	%p3, %p1, %p2;
	@%p3 bra 	$L__BB17_13;
	add.s64 	%rd24, %rd21, -1;
	and.b64  	%rd2, %rd21, 15;
	setp.lt.u64 	%p4, %rd24, 15;
	mov.f32 	%f68, 0f00000000;
	mov.b64 	%rd33, 0;
	@%p4 bra 	$L__BB17_4;
	and.b64  	%rd33, %rd21, -16;
	add.s64 	%rd30, %rd1, 32;
	mov.f32 	%f68, 0f00000000;
	mov.u64 	%rd31, %rd33;
$L__BB17_3:
	.pragma "nounroll";
	ld.global.f32 	%f13, [%rd30+-32];
	fma.rn.f32 	%f14, %f10, %f68, %f13;
	st.global.f32 	[%rd30+-32], %f14;
	ld.global.f32 	%f15, [%rd30+-28];
	fma.rn.f32 	%f16, %f10, %f14, %f15;
	st.global.f32 	[%rd30+-28], %f16;
	ld.global.f32 	%f17, [%rd30+-24];
	fma.rn.f32 	%f18, %f10, %f16, %f17;
	st.global.f32 	[%rd30+-24], %f18;
	ld.global.f32 	%f19, [%rd30+-20];
	fma.rn.f32 	%f20, %f10, %f18, %f19;
	st.global.f32 	[%rd30+-20], %f20;
	ld.global.f32 	%f21, [%rd30+-16];
	fma.rn.f32 	%f22, %f10, %f20, %f21;
	st.global.f32 	[%rd30+-16], %f22;
	ld.global.f32 	%f23, [%rd30+-12];
	fma.rn.f32 	%f24, %f10, %f22, %f23;
	st.global.f32 	[%rd30+-12], %f24;
	ld.global.f32 	%f25, [%rd30+-8];
	fma.rn.f32 	%f26, %f10, %f24, %f25;
	st.global.f32 	[%rd30+-8], %f26;
	ld.global.f32 	%f27, [%rd30+-4];
	fma.rn.f32 	%f28, %f10, %f26, %f27;
	st.global.f32 	[%rd30+-4], %f28;
	ld.global.f32 	%f29, [%rd30];
	fma.rn.f32 	%f30, %f10, %f28, %f29;
	st.global.f32 	[%rd30], %f30;
	ld.global.f32 	%f31, [%rd30+4];
	fma.rn.f32 	%f32, %f10, %f30, %f31;
	st.global.f32 	[%rd30+4], %f32;
	ld.global.f32 	%f33, [%rd30+8];
	fma.rn.f32 	%f34, %f10, %f32, %f33;
	st.global.f32 	[%rd30+8], %f34;
	ld.global.f32 	%f35, [%rd30+12];
	fma.rn.f32 	%f36, %f10, %f34, %f35;
	st.global.f32 	[%rd30+12], %f36;
	ld.global.f32 	%f37, [%rd30+16];
	fma.rn.f32 	%f38, %f10, %f36, %f37;
	st.global.f32 	[%rd30+16], %f38;
	ld.global.f32 	%f39, [%rd30+20];
	fma.rn.f32 	%f40, %f10, %f38, %f39;
	st.global.f32 	[%rd30+20], %f40;
	ld.global.f32 	%f41, [%rd30+24];
	fma.rn.f32 	%f42, %f10, %f40, %f41;
	st.global.f32 	[%rd30+24], %f42;
	ld.global.f32 	%f43, [%rd30+28];
	fma.rn.f32 	%f68, %f10, %f42, %f43;
	st.global.f32 	[%rd30+28], %f68;
	add.s64 	%rd31, %rd31, -16;
	add.s64 	%rd30, %rd30, 64;
	setp.ne.s64 	%p5, %rd31, 0;
	@%p5 bra 	$L__BB17_3;
$L__BB17_4:
	setp.eq.s64 	%p6, %rd2, 0;
	@%p6 bra 	$L__BB17_13;
	and.b64  	%rd10, %rd21, 7;
	setp.lt.u64 	%p7, %rd2, 8;
	@%p7 bra 	$L__BB17_7;
	shl.b64 	%rd25, %rd33, 2;
	add.s64 	%rd26, %rd1, %rd25;
	ld.global.f32 	%f44, [%rd26];
	fma.rn.f32 	%f45, %f10, %f68, %f44;
	st.global.f32 	[%rd26], %f45;
	ld.global.f32 	%f46, [%rd26+4];
	fma.rn.f32 	%f47, %f10, %f45, %f46;
	st.global.f32 	[%rd26+4], %f47;
	ld.global.f32 	%f48, [%rd26+8];
	fma.rn.f32 	%f49, %f10, %f47, %f48;
	st.global.f32 	[%rd26+8], %f49;
	ld.global.f32 	%f50, [%rd26+12];
	fma.rn.f32 	%f51, %f10, %f49, %f50;
	st.global.f32 	[%rd26+12], %f51;
	ld.global.f32 	%f52, [%rd26+16];
	fma.rn.f32 	%f53, %f10, %f51, %f52;
	st.global.f32 	[%rd26+16], %f53;
	ld.global.f32 	%f54, [%rd26+20];
	fma.rn.f32 	%f55, %f10, %f53, %f54;
	st.global.f32 	[%rd26+20], %f55;
	ld.global.f32 	%f56, [%rd26+24];
	fma.rn.f32 	%f57, %f10, %f55, %f56;
	st.global.f32 	[%rd26+24], %f57;
	ld.global.f32 	%f58, [%rd26+28];
	fma.rn.f32 	%f68, %f10, %f57, %f58;
	st.global.f32 	[%rd26+28], %f68;
	add.s64 	%rd33, %rd33, 8;
$L__BB17_7:
	setp.eq.s64 	%p8, %rd10, 0;
	@%p8 bra 	$L__BB17_13;
	and.b64  	%rd35, %rd21, 3;
	setp.lt.u64 	%p9, %rd10, 4;
	@%p9 bra 	$L__BB17_10;
	shl.b64 	%rd27, %rd33, 2;
	add.s64 	%rd28, %rd1, %rd27;
	ld.global.f32 	%f59, [%rd28];
	fma.rn.f32 	%f60, %f10, %f68, %f59;
	st.global.f32 	[%rd28], %f60;
	ld.global.f32 	%f61, [%rd28+4];
	fma.rn.f32 	%f62, %f10, %f60, %f61;
	st.global.f32 	[%rd28+4], %f62;
	ld.global.f32 	%f63, [%rd28+8];
	fma.rn.f32 	%f64, %f10, %f62, %f63;
	st.global.f32 	[%rd28+8], %f64;
	ld.global.f32 	%f65, [%rd28+12];
	fma.rn.f32 	%f68, %f10, %f64, %f65;
	st.global.f32 	[%rd28+12], %f68;
	add.s64 	%rd33, %rd33, 4;
$L__BB17_10:
	setp.eq.s64 	%p10, %rd35, 0;
	@%p10 bra 	$L__BB17_13;
	shl.b64 	%rd29, %rd33, 2;
	add.s64 	%rd36, %rd1, %rd29;
$L__BB17_12:
	.pragma "nounroll";
	ld.global.f32 	%f66, [%rd36];
	fma.rn.f32 	%f68, %f10, %f68, %f66;
	st.global.f32 	[%rd36], %f68;
	add.s64 	%rd36, %rd36, 4;
	add.s64 	%rd35, %rd35, -1;
	setp.ne.s64 	%p11, %rd35, 0;
	@%p11 bra 	$L__BB17_12;
$L__BB17_13:
	ret;

}
	// .globl	_ZN8pygpukit3ops5audio18compute_sum_kernelEPKfPfm
.visible .entry _ZN8pygpukit3ops5audio18compute_sum_kernelEPKfPfm(
	.param .u64 .ptr .align 1 _ZN8pygpukit3ops5audio18compute_sum_kernelEPKfPfm_param_0,
	.param .u64 .ptr .align 1 _ZN8pygpukit3ops5audio18compute_sum_kernelEPKfPfm_param_1,
	.param .u64 _ZN8pygpukit3ops5audio18compute_sum_kernelEPKfPfm_param_2
)
{
	.reg .pred 	%p<6>;
	.reg .b32 	%r<13>;
	.reg .b32 	%f<9>;
	.reg .b64 	%rd<11>;

	ld.param.u64 	%rd2, [_ZN8pygpukit3ops5audio18compute_sum_kernelEPKfPfm_param_0];
	ld.param.u64 	%rd3, [_ZN8pygpukit3ops5audio18compute_sum_kernelEPKfPfm_param_1];
	ld.param.u64 	%rd4, [_ZN8pygpukit3ops5audio18compute_sum_kernelEPKfPfm_param_2];
	mov.u32 	%r1, %tid.x;
	mov.u32 	%r2, %ctaid.x;
	mov.u32 	%r12, %ntid.x;
	mad.lo.s32 	%r7, %r2, %r12, %r1;
	cvt.u64.u32 	%rd1, %r7;
	setp.le.u64 	%p1, %rd4, %rd1;
	mov.f32 	%f8, 0f00000000;
	@%p1 bra 	$L__BB18_2;
	cvta.to.global.u64 	%rd5, %rd2;
	shl.b64 	%rd6, %rd1, 2;
	add.s64 	%rd7, %rd5, %rd6;
	ld.global.nc.f32 	%f8, [%rd7];
$L__BB18_2:
	shl.b32 	%r8, %r1, 2;
	mov.u32 	%r9, _ZN8pygpukit3ops5audio5sdataE;
	add.s32 	%r4, %r9, %r8;
	st.shared.f32 	[%r4], %f8;
	bar.sync 	0;
	setp.lt.u32 	%p2, %r12, 2;
	@%p2 bra 	$L__BB18_6;
$L__BB18_3:
	shr.u32 	%r6, %r12, 1;
	setp.ge.u32 	%p3, %r1, %r6;
	@%p3 bra 	$L__BB18_5;
	shl.b32 	%r10, %r6, 2;
	add.s32 	%r11, %r4, %r10;
	ld.shared.f32 	%f4, [%r11];
	ld.shared.f32 	%f5, [%r4];
	add.f32 	%f6, %f4, %f5;
	st.shared.f32 	[%r4], %f6;
$L__BB18_5:
	bar.sync 	0;
	setp.gt.u32 	%p4, %r12, 3;
	mov.u32 	%r12, %r6;
	@%p4 bra 	$L__BB18_3;
$L__BB18_6:
	setp.ne.s32 	%p5, %r1, 0;
	@%p5 bra 	$L__BB18_8;
	ld.shared.f32 	%f7, [_ZN8pygpukit3ops5audio5sdataE];
	cvta.to.global.u64 	%rd8, %rd3;
	mul.wide.u32 	%rd9, %r2, 4;
	add.s64 	%rd10, %rd8, %rd9;
	st.global.f32 	[%rd10], %f7;
$L__BB18_8:
	ret;

}
	// .globl	_ZN8pygpukit3ops5audio20subtract_mean_kernelEPfmf
.visible .entry _ZN8pygpukit3ops5audio20subtract_mean_kernelEPfmf(
	.param .u64 .ptr .align 1 _ZN8pygpukit3ops5audio20subtract_mean_kernelEPfmf_param_0,
	.param .u64 _ZN8pygpukit3ops5audio20subtract_mean_kernelEPfmf_param_1,
	.param .f32 _ZN8pygpukit3ops5audio20subtract_mean_kernelEPfmf_param_2
)
{
	.reg .pred 	%p<2>;
	.reg .b32 	%r<5>;
	.reg .b32 	%f<4>;
	.reg .b64 	%rd<7>;

	ld.param.u64 	%rd2, [_ZN8pygpukit3ops5audio20subtract_mean_kernelEPfmf_param_0];
	ld.param.u64 	%rd3, [_ZN8pygpukit3ops5audio20subtract_mean_kernelEPfmf_param_1];
	ld.param.f32 	%f1, [_ZN8pygpukit3ops5audio20subtract_mean_kernelEPfmf_param_2];
	mov.u32 	%r1, %ctaid.x;
	mov.u32 	%r2, %ntid.x;
	mov.u32 	%r3, %tid.x;
	mad.lo.s32 	%r4, %r1, %r2, %r3;
	cvt.u64.u32 	%rd1, %r4;
	setp.le.u64 	%p1, %rd3, %rd1;
	@%p1 bra 	$L__BB19_2;
	cvta.to.global.u64 	%rd4, %rd2;
	shl.b64 	%rd5, %rd1, 2;
	add.s64 	%rd6, %rd4, %rd5;
	ld.global.f32 	%f2, [%rd6];
	sub.f32 	%f3, %f2, %f1;
	st.global.f32 	[%rd6], %f3;
$L__BB19_2:
	ret;

}
	// .globl	_ZN8pygpukit3ops5audio19highpass_iir_kernelEPfmf
.visible .entry _ZN8pygpukit3ops5audio19highpass_iir_kernelEPfmf(
	.param .u64 .ptr .align 1 _ZN8pygpukit3ops5audio19highpass_iir_kernelEPfmf_param_0,
	.param .u64 _ZN8pygpukit3ops5audio19highpass_iir_kernelEPfmf_param_1,
	.param .f32 _ZN8pygpukit3ops5audio19highpass_iir_kernelEPfmf_param_2
)
{
	.reg .pred 	%p<12>;
	.reg .b32 	%r<4>;
	.reg .b32 	%f<140>;
	.reg .b64 	%rd<37>;

	ld.param.u64 	%rd22, [_ZN8pygpukit3ops5audio19highpass_iir_kernelEPfmf_param_0];
	ld.param.u64 	%rd21, [_ZN8pygpukit3ops5audio19highpass_iir_kernelEPfmf_param_1];
	ld.param.f32 	%f19, [_ZN8pygpukit3ops5audio19highpass_iir_kernelEPfmf_param_2];
	cvta.to.global.u64 	%rd1, %rd22;
	mov.u32 	%r1, %tid.x;
	mov.u32 	%r2, %ctaid.x;
	or.b32  	%r3, %r1, %r2;
	setp.ne.s32 	%p1, %r3, 0;
	setp.eq.s64 	%p2, %rd21, 0;
	or.pred  	%p3, %p1, %p2;
	@%p3 bra 	$L__BB20_13;
	add.s64 	%rd24, %rd21, -1;
	and.b64  	%rd2, %rd21, 15;
	setp.lt.u64 	%p4, %rd24, 15;
	mov.f32 	%f132, 0f00000000;
	mov.b64 	%rd33, 0;
	mov.f32 	%f133, %f132;
	@%p4 bra 	$L__BB20_4;
	and.b64  	%rd33, %rd21, -16;
	add.s64 	%rd30, %rd1, 32;
	mov.f32 	%f132, 0f00000000;
	mov.u64 	%rd31, %rd33;
$L__BB20_3:
	.pragma "nounroll";
	ld.global.f32 	%f22, [%rd30+-32];
	add.f32 	%f23, %f132, %f22;
	sub.f32 	%f24, %f23, %f133;
	mul.f32 	%f25, %f19, %f24;
	st.global.f32 	[%rd30+-32], %f25;
	ld.global.f32 	%f26, [%rd30+-28];
	add.f32 	%f27, %f25, %f26;
	sub.f32 	%f28, %f27, %f22;
	mul.f32 	%f29, %f19, %f28;
	st.global.f32 	[%rd30+-28], %f29;
	ld.global.f32 	%f30, [%rd30+-24];
	add.f32 	%f31, %f29, %f30;
	sub.f32 	%f32, %f31, %f26;
	mul.f32 	%f33, %f19, %f32;
	st.global.f32 	[%rd30+-24], %f33;
	ld.global.f32 	%f34, [%rd30+-20];
	add.f32 	%f35, %f33, %f34;
	sub.f32 	%f36, %f35, %f30;
	mul.f32 	%f37, %f19, %f36;
	st.global.f32 	[%rd30+-20], %f37;
	ld.global.f32 	%f38, [%rd30+-16];
	add.f32 	%f39, %f37, %f38;
	sub.f32 	%f40, %f39, %f34;
	mul.f32 	%f41, %f19, %f40;
	st.global.f32 	[%rd30+-16], %f41;
	ld.global.f32 	%f42, [%rd30+-12];
	add.f32 	%f43, %f41, %f42;
	sub.f32 	%f44, %f43, %f38;
	mul.f32 	%f45, %f19, %f44;
	st.global.f32 	[%rd30+-12], %f45;
	ld.global.f32 	%f46, [%rd30+-8];
	add.f32 	%f47, %f45, %f46;
	sub.f32 	%f48, %f47, %f42;
	mul.f32 	%f49, %f19, %f48;
	st.global.f32 	[%rd30+-8], %f49;
	ld.global.f32 	%f50, [%rd30+-4];
	add.f32 	%f51, %f49, %f50;
	sub.f32 	%f52, %f51, %f46;
	mul.f32 	%f53, %f19, %f52;
	st.global.f32 	[%rd30+-4], %f53;
	ld.global.f32 	%f54, [%rd30];
	add.f32 	%f55, %f53, %f54;
	sub.f32 	%f56, %f55, %f50;
	mul.f32 	%f57, %f19, %f56;
	st.global.f32 	[%rd30], %f57;
	ld.global.f32 	%f58, [%rd30+4];
	add.f32 	%f59, %f57, %f58;
	sub.f32 	%f60, %f59, %f54;
	mul.f32 	%f61, %f19, %f60;
	st.global.f32 	[%rd30+4], %f61;
	ld.global.f32 	%f62, [%rd30+8];
	add.f32 	%f63, %f61, %f62;
	sub.f32 	%f64, %f63, %f58;
	mul.f32 	%f65, %f19, %f64;
	st.global.f32 	[%rd30+8], %f65;
	ld.global.f32 	%f66, [%rd30+12];
	add.f32 	%f67, %f65, %f66;
	sub.f32 	%f68, %f67, %f62;
	mul.f32 	%f69, %f19, %f68;
	st.global.f32 	[%rd30+12], %f69;
	ld.global.f32 	%f70, [%rd30+16];
	add.f32 	%f71, %f69, %f70;
	sub.f32 	%f72, %f71, %f66;
	mul.f32 	%f73, %f19, %f72;
	st.global.f32 	[%rd30+16], %f73;
	ld.global.f32 	%f74, [%rd30+20];
	add.f32 	%f75, %f73, %f74;
	sub.f32 	%f76, %f75, %f70;
	mul.f32 	%f77, %f19, %f76;
	st.global.f32 	[%rd30+20], %f77;
	ld.global.f32 	%f78, [%rd30+24];
	add.f32 	%f79, %f77, %f78;
	sub.f32 	%f80, %f79, %f74;
	mul.f32 	%f81, %f19, %f80;
	st.global.f32 	[%rd30+24], %f81;
	ld.global.f32 	%f133, [%rd30+28];
	add.f32 	%f82, %f81, %f133;
	sub.f32 	%f83, %f82, %f78;
	mul.f32 	%f132, %f19, %f83;
	st.global.f32 	[%rd30+28], %f132;
	add.s64 	%rd31, %rd31, -16;
	add.s64 	%rd30, %rd30, 64;
	setp.ne.s64 	%p5, %rd31, 0;
	@%p5 bra 	$L__BB20_3;
$L__BB20_4:
	setp.eq.s64 	%p6, %rd2, 0;
	@%p6 bra 	$L__BB20_13;
	and.b64  	%rd10, %rd21, 7;
	setp.lt.u64 	%p7, %rd2, 8;
	@%p7 bra 	$L__BB20_7;
	shl.b64 	%rd25, %rd33, 2;
	add.s64 	%rd26, %rd1, %rd25;
	ld.global.f32 	%f84, [%rd26];
	add.f32 	%f85, %f132, %f84;
	sub.f32 	%f86, %f85, %f133;
	mul.f32 	%f87, %f19, %f86;
	st.global.f32 	[%rd26], %f87;
	ld.global.f32 	%f88, [%rd26+4];
	add.f32 	%f89, %f87, %f88;
	sub.f32 	%f90, %f89, %f84;
	mul.f32 	%f91, %f19, %f90;
	st.global.f32 	[%rd26+4], %f91;
	ld.global.f32 	%f92, [%rd26+8];
	add.f32 	%f93, %f91, %f92;
	sub.f32 	%f94, %f93, %f88;
	mul.f32 	%f95, %f19, %f94;
	st.global.f32 	[%rd26+8], %f95;
	ld.global.f32 	%f96, [%rd26+12];
	add.f32 	%f97, %f95, %f96;
	sub.f32 	%f98, %f97, %f92;
	mul.f32 	%f99, %f19, %f98;
	st.global.f32 	[%rd26+12], %f99;
	ld.global.f32 	%f100, [%rd26+16];
	add.f32 	%f101, %f99, %f100;
	sub.f32 	%f102, %f101, %f96;
	mul.f32 	%f103, %f19, %f102;
	st.global.f32 	[%rd26+16], %f103;
	ld.global.f32 	%f104, [%rd26+20];
	add.f32 	%f105, %f103, %f104;
	sub.f32 	%f106, %f105, %f100;
	mul.f32 	%f107, %f19, %f106;
	st.global.f32 	[%rd26+20], %f107;
	ld.global.f32 	%f108, [%rd26+24];
	add.f32 	%f109, %f107, %f108;
	sub.f32 	%f110, %f109, %f104;
	mul.f32 	%f111, %f19, %f110;
	st.global.f32 	[%rd26+24], %f111;
	ld.global.f32 	%f133, [%rd26+28];
	add.f32 	%f112, %f111, %f133;
	sub.f32 	%f113, %f112, %f108;
	mul.f32 	%f132, %f19, %f113;
	st.global.f32 	[%rd26+28], %f132;
	add.s64 	%rd33, %rd33, 8;
$L__BB20_7:
	setp.eq.s64 	%p8, %rd10, 0;
	@%p8 bra 	$L__BB20_13;
	and.b64  	%rd35, %rd21, 3;
	setp.lt.u64 	%p9, %rd10, 4;
	@%p9 bra 	$L__BB20_10;
	shl.b64 	%rd27, %rd33, 2;
	add.s64 	%rd28, %rd1, %rd27;
	ld.global.f32 	%f114, [%rd28];
	add.f32 	%f115, %f132, %f114;
	sub.f32 	%f116, %f115, %f133;
	mul.f32 	%f117, %f19, %f116;
	st.global.f32 	[%rd28], %f117;
	ld.global.f32 	%f118, [%rd28+4];
	add.f32 	%f119, %f117, %f118;
	sub.f32 	%f120, %f119, %f114;
	mul.f32 	%f121, %f19, %f120;
	st.global.f32 	[%rd28+4], %f121;
	ld.global.f32 	%f122, [%rd28+8];
	add.f32 	%f123, %f121, %f122;
	sub.f32 	%f124, %f123, %f118;
	mul.f32 	%f125, %f19, %f124;
	st.global.f32 	[%rd28+8], %f125;
	ld.global.f32 	%f133, [%rd28+12];
	add.f32 	%f126, %f125, %f133;
	sub.f32 	%f127, %f126, %f122;
	mul.f32 	%f132, %f19, %f127;
	st.global.f32 	[%rd28+12], %f132;
	add.s64 	%rd33, %rd33, 4;
$L__BB20_10:
	setp.eq.s64 	%p10, %rd35, 0;
	@%p10 bra 	$L__BB20_13;
	shl.b64 	%rd29, %rd33, 2;
	add.s64 	%rd36, %rd1, %rd29;
$L__BB20_12:
	.pragma "nounroll";
	ld.global.f32 	%f17, [%rd36];
	add.f32 	%f128, %f132, %f17;
	sub.f32 	%f129, %f128, %f133;
	mul.f32 	%f132, %f19, %f129;
	st.global.f32 	[%rd36], %f132;
	add.s64 	%rd36, %rd36, 4;
	add.s64 	%rd35, %rd35, -1;
	setp.ne.s64 	%p11, %rd35, 0;
	mov.f32 	%f133, %f17;
	@%p11 bra 	$L__BB20_12;
$L__BB20_13:
	ret;

}
	// .globl	_ZN8pygpukit3ops5audio17noise_gate_kernelEPfmf
.visible .entry _ZN8pygpukit3ops5audio17noise_gate_kernelEPfmf(
	.param .u64 .ptr .align 1 _ZN8pygpukit3ops5audio17noise_gate_kernelEPfmf_param_0,
	.param .u64 _ZN8pygpukit3ops5audio17noise_gate_kernelEPfmf_param_1,
	.param .f32 _ZN8pygpukit3ops5audio17noise_gate_kernelEPfmf_param_2
)
{
	.reg .pred 	%p<3>;
	.reg .b32 	%r<6>;
	.reg .b32 	%f<4>;
	.reg .b64 	%rd<7>;

	ld.param.u64 	%rd3, [_ZN8pygpukit3ops5audio17noise_gate_kernelEPfmf_param_0];
	ld.param.u64 	%rd4, [_ZN8pygpukit3ops5audio17noise_gate_kernelEPfmf_param_1];
	ld.param.f32 	%f1, [_ZN8pygpukit3ops5audio17noise_gate_kernelEPfmf_param_2];
	mov.u32 	%r1, %ctaid.x;
	mov.u32 	%r2, %ntid.x;
	mov.u32 	%r3, %tid.x;
	mad.lo.s32 	%r4, %r1, %r2, %r3;
	cvt.u64.u32 	%rd1, %r4;
	setp.le.u64 	%p1, %rd4, %rd1;
	@%p1 bra 	$L__BB21_3;
	cvta.to.global.u64 	%rd5, %rd3;
	shl.b64 	%rd6, %rd1, 2;
	add.s64 	%rd2, %rd5, %rd6;
	ld.global.f32 	%f2, [%rd2];
	abs.f32 	%f3, %f2;
	setp.geu.f32 	%p2, %f3, %f1;
	@%p2 bra 	$L__BB21_3;
	mov.b32 	%r5, 0;
	st.global.u32 	[%rd2], %r5;
$L__BB21_3:
	ret;

}
	// .globl	_ZN8pygpukit3ops5audio24short_term_energy_kernelEPKfPfiii
.visible .entry _ZN8pygpukit3ops5audio24short_term_energy_kernelEPKfPfiii(
	.param .u64 .ptr .align 1 _ZN8pygpukit3ops5audio24short_term_energy_kernelEPKfPfiii_param_0,
	.param .u64 .ptr .align 1 _ZN8pygpukit3ops5audio24short_term_energy_kernelEPKfPfiii_param_1,
	.param .u32 _ZN8pygpukit3ops5audio24short_term_energy_kernelEPKfPfiii_param_2,
	.param .u32 _ZN8pygpukit3ops5audio24short_term_energy_kernelEPKfPfiii_param_3,
	.param .u32 _ZN8pygpukit3ops5audio24short_term_energy_kernelEPKfPfiii_param_4
)
{
	.reg .pred 	%p<9>;
	.reg .b32 	%r<21>;
	.reg .b32 	%f<17>;
	.reg .b64 	%rd<9>;

	ld.param.u64 	%rd2, [_ZN8pygpukit3ops5audio24short_term_energy_kernelEPKfPfiii_param_0];
	ld.param.u64 	%rd3, [_ZN8pygpukit3ops5audio24short_term_energy_kernelEPKfPfiii_param_1];
	ld.param.u32 	%r12, [_ZN8pygpukit3ops5audio24short_term_energy_kernelEPKfPfiii_param_2];
	ld.param.u32 	%r13, [_ZN8pygpukit3ops5audio24short_term_energy_kernelEPKfPfiii_param_3];
	ld.param.u32 	%r14, [_ZN8pygpukit3ops5audio24short_term_energy_kernelEPKfPfiii_param_4];
	mov.u32 	%r1, %ctaid.x;
	setp.ge.s32 	%p1, %r1, %r14;
	@%p1 bra 	$L__BB22_12;
	mov.u32 	%r2, %tid.x;
	setp.ge.s32 	%p2, %r2, %r13;
	mov.f32 	%f15, 0f00000000;
	@%p2 bra 	$L__BB22_6;
	mov.u32 	%r3, %ntid.x;
	cvta.to.global.u64 	%rd1, %rd2;
	mul.lo.s32 	%r4, %r13, %r1;
	mov.f32 	%f15, 0f00000000;
	mov.u32 	%r19, %r2;
$L__BB22_3:
	add.s32 	%r6, %r19, %r4;
	setp.ge.s32 	%p3, %r6, %r12;
	@%p3 bra 	$L__BB22_5;
	mul.wide.s32 	%rd4, %r6, 4;
	add.s64 	%rd5, %rd1, %rd4;
	ld.global.nc.f32 	%f7, [%rd5];
	fma.rn.f32 	%f15, %f7, %f7, %f15;
$L__BB22_5:
	add.s32 	%r19, %r19, %r3;
	setp.lt.s32 	%p4, %r19, %r13;
	@%p4 bra 	$L__BB22_3;
$L__BB22_6:
	shl.b32 	%r15, %r2, 2;
	mov.u32 	%r16, _ZN8pygpukit3ops5audio5sdataE;
	add.s32 	%r8, %r16, %r15;
	st.shared.f32 	[%r8], %f15;
	bar.sync 	0;
	mov.u32 	%r20, %ntid.x;
	setp.lt.u32 	%p5, %r20, 2;
	@%p5 bra 	$L__BB22_10;
$L__BB22_7:
	shr.u32 	%r11, %r20, 1;
	setp.ge.u32 	%p6, %r2, %r11;
	@%p6 bra 	$L__BB22_9;
	shl.b32 	%r17, %r11, 2;
	add.s32 	%r18, %r8, %r17;
	ld.shared.f32 	%f8, [%r18];
	ld.shared.f32 	%f9, [%r8];
	add.f32 	%f10, %f8, %f9;
	st.shared.f32 	[%r8], %f10;
$L__BB22_9:
	bar.sync 	0;
	setp.gt.u32 	%p7, %r20, 3;
	mov.u32 	%r20, %r11;
	@%p7 bra 	$L__BB22_7;
$L__BB22_10:
	setp.ne.s32 	%p8, %r2, 0;
	@%p8 bra 	$L__BB22_12;
	ld.shared.f32 	%f11, [_ZN8pygpukit3ops5audio5sdataE];
	cvt.rn.f32.s32 	%f12, %r13;
	div.rn.f32 	%f13, %f11, %f12;
	cvta.to.global.u64 	%rd6, %rd3;
	mul.wide.u32 	%rd7, %r1, 4;
	add.s64 	%rd8, %rd6, %rd7;
	st.global.f32 	[%rd8], %f13;
$L__BB22_12:
	ret;

}
	// .globl	_ZN8pygpukit3ops5audio20spectral_gate_kernelEPfPKfiiif
.visible .entry _ZN8pygpukit3ops5audio20spectral_gate_kernelEPfPKfiiif(
	.param .u64 .ptr .align 1 _ZN8pygpukit3ops5audio20spectral_gate_kernelEPfPKfiiif_param_0,
	.param .u64 .ptr .align 1 _ZN8pygpukit3ops5audio20spectral_gate_kernelEPfPKfiiif_param_1,
	.param .u32 _ZN8pygpukit3ops5audio20spectral_gate_kernelEPfPKfiiif_param_2,
	.param .u32 _ZN8pygpukit3ops5audio20spectral_gate_kernelEPfPKfiiif_param_3,
	.param .u32 _ZN8pygpukit3ops5audio20spectral_gate_kernelEPfPKfiiif_param_4,
	.param .f32 _ZN8pygpukit3ops5audio20spectral_gate_kernelEPfPKfiiif_param_5
)
{
	.reg .pred 	%p<4>;
	.reg .b32 	%r<11>;
	.reg .b32 	%f<10>;
	.reg .b64 	%rd<9>;

	ld.param.u64 	%rd1, [_ZN8pygpukit3ops5audio20spectral_gate_kernelEPfPKfiiif_param_0];
	ld.param.u64 	%rd2, [_ZN8pygpukit3ops5audio20spectral_gate_kernelEPfPKfiiif_param_1];
	ld.param.u32 	%r4, [_ZN8pygpukit3ops5audio20spectral_gate_kernelEPfPKfiiif_param_2];
	ld.param.u32 	%r2, [_ZN8pygpukit3ops5audio20spectral_gate_kernelEPfPKfiiif_param_3];
	ld.param.u32 	%r3, [_ZN8pygpukit3ops5audio20spectral_gate_kernelEPfPKfiiif_param_4];
	ld.param.f32 	%f4, [_ZN8pygpukit3ops5audio20spectral_gate_kernelEPfPKfiiif_param_5];
	mov.u32 	%r5, %ctaid.x;
	mov.u32 	%r6, %ntid.x;
	mov.u32 	%r7, %tid.x;
	mad.lo.s32 	%r1, %r5, %r6, %r7;
	setp.ge.s32 	%p1, %r1, %r4;
	@%p1 bra 	$L__BB23_4;
	cvta.to.global.u64 	%rd3, %rd2;
	div.s32 	%r8, %r1, %r2;
	setp.lt.s32 	%p2, %r8, %r3;
	add.s32 	%r9, %r3, -1;
	selp.b32 	%r10, %r8, %r9, %p2;
	mul.wide.s32 	%rd4, %r10, 4;
	add.s64 	%rd5, %rd3, %rd4;
	ld.global.nc.f32 	%f1, [%rd5];
	setp.geu.f32 	%p3, %f1, %f4;
	mov.f32 	%f9, 0f3F800000;
	@%p3 bra 	$L__BB23_3;
	div.rn.f32 	%f6, %f1, %f4;
	mul.f32 	%f9, %f6, %f6;
$L__BB23_3:
	cvta.to.global.u64 	%rd6, %rd1;
	mul.wide.s32 	%rd7, %r1, 4;
	add.s64 	%rd8, %rd6, %rd7;
	ld.global.f32 	%f7, [%rd8];
	mul.f32 	%f8, %f9, %f7;
	st.global.f32 	[%rd8], %f8;
$L__BB23_4:
	ret;

}
	// .globl	_ZN8pygpukit3ops5audio22fft_bit_reverse_kernelEPKfS3_PfS4_iii
.visible .entry _ZN8pygpukit3ops5audio22fft_bit_reverse_kernelEPKfS3_PfS4_iii(
	.param .u64 .ptr .align 1 _ZN8pygpukit3ops5audio22fft_bit_reverse_kernelEPKfS3_PfS4_iii_param_0,
	.param .u64 .ptr .align 1 _ZN8pygpukit3ops5audio22fft_bit_reverse_kernelEPKfS3_PfS4_iii_param_1,
	.param .u64 .ptr .align 1 _ZN8pygpukit3ops5audio22fft_bit_reverse_kernelEPKfS3_PfS4_iii_param_2,
	.param .u64 .ptr .align 1 _ZN8pygpukit3ops5audio22fft_bit_reverse_kernelEPKfS3_PfS4_iii_param_3,
	.param .u32 _ZN8pygpukit3ops5audio22fft_bit_reverse_kernelEPKfS3_PfS4_iii_param_4,
	.param .u32 _ZN8pygpukit3ops5audio22fft_bit_reverse_kernelEPKfS3_PfS4_iii_param_5,
	.param .u32 _ZN8pygpukit3ops5audio22fft_bit_reverse_kernelEPKfS3_PfS4_iii_param_6
)
{
	.reg .pred 	%p<10>;
	.reg .b32 	%r<60>;
	.reg .b32 	%f<6>;
	.reg .b64 	%rd<17>;

	ld.param.u64 	%rd1, [_ZN8pygpukit3ops5audio22fft_bit_reverse_kernelEPKfS3_PfS4_iii_param_0];
	ld.param.u64 	%rd2, [_ZN8pygpukit3ops5audio22fft_bit_reverse_kernelEPKfS3_PfS4_iii_param_1];
	ld.param.u64 	%rd3, [_ZN8pygpukit3ops5audio22fft_bit_reverse_kernelEPKfS3_PfS4_iii_param_2];
	ld.param.u64 	%rd4, [_ZN8pygpukit3ops5audio22fft_bit_reverse_kernelEPKfS3_PfS4_iii_param_3];
	ld.param.u32 	%r24, [_ZN8pygpukit3ops5audio22fft_bit_reverse_kernelEPKfS3_PfS4_iii_param_4];
	ld.param.u32 	%r25, [_ZN8pygpukit3ops5audio22fft_bit_reverse_kernelEPKfS3_PfS4_iii_param_5];
	ld.param.u32 	%r26, [_ZN8pygpukit3ops5audio22fft_bit_reverse_kernelEPKfS3_PfS4_iii_param_6];
	mov.u32 	%r1, %ctaid.y;
	mov.u32 	%r27, %ctaid.x;
	mov.u32 	%r28, %ntid.x;
	mov.u32 	%r29, %tid.x;
	mad.lo.s32 	%r2, %r27, %r28, %r29;
	setp.ge.s32 	%p1, %r1, %r26;
	setp.ge.s32 	%p2, %r2, %r24;
	or.pred  	%p3, %p2, %p1;
	@%p3 bra 	$L__BB24_11;
	setp.lt.s32 	%p4, %r25, 1;
	mov.b32 	%r59, 0;
	@%p4 bra 	$L__BB24_8;
	and.b32  	%r3, %r25, 3;
	setp.lt.u32 	%p5, %r25, 4;
	mov.b32 	%r59, 0;
	mov.u32 	%r54, %r2;
	@%p5 bra 	$L__BB24_5;
	and.b32  	%r34, %r25, 2147483644;
	neg.s32 	%r50, %r34;
	mov.b32 	%r59, 0;
	mov.u32 	%r54, %r2;
$L__BB24_4:
	shl.b32 	%r35, %r54, 2;
	and.b32  	%r36, %r35, 4;
	shr.u32 	%r37, %r54, 2;
	shl.b32 	%r38, %r59, 3;
	or.b32  	%r39, %r38, %r36;
	and.b32  	%r40, %r54, 2;
	or.b32  	%r41, %r40, %r39;
	and.b32  	%r42, %r37, 1;
	or.b32  	%r43, %r42, %r41;
	shr.u32 	%r44, %r54, 3;
	shl.b32 	%r45, %r43, 1;
	and.b32  	%r46, %r44, 1;
	or.b32  	%r59, %r46, %r45;
	shr.s32 	%r54, %r54, 4;
	add.s32 	%r50, %r50, 4;
	setp.ne.s32 	%p6, %r50, 0;
	@%p6 bra 	$L__BB24_4;
$L__BB24_5:
	setp.eq.s32 	%p7, %r3, 0;
	@%p7 bra 	$L__BB24_8;
	neg.s32 	%r56, %r3;
$L__BB24_7:
	.pragma "nounroll";
	shl.b32 	%r47, %r59, 1;
	and.b32  	%r48, %r54, 1;
	or.b32  	%r59, %r48, %r47;
	shr.s32 	%r54, %r54, 1;
	add.s32 	%r56, %r56, 1;
	setp.ne.s32 	%p8, %r56, 0;
	@%p8 bra 	$L__BB24_7;
$L__BB24_8:
	mul.lo.s32 	%r49, %r24, %r1;
	add.s32 	%r22, %r49, %r2;
	cvta.to.global.u64 	%rd5, %rd1;
	mul.wide.s32 	%rd6, %r22, 4;
	add.s64 	%rd7, %rd5, %rd6;
	ld.global.nc.f32 	%f4, [%rd7];
	add.s32 	%r23, %r59, %r49;
	cvta.to.global.u64 	%rd8, %rd3;
	mul.wide.s32 	%rd9, %r23, 4;
	add.s64 	%rd10, %rd8, %rd9;
	st.global.f32 	[%rd10], %f4;
	setp.eq.s64 	%p9, %rd2, 0;
	mov.f32 	%f5, 0f00000000;
	@%p9 bra 	$L__BB24_10;
	cvta.to.global.u64 	%rd11, %rd2;
	add.s64 	%rd13, %rd11, %rd6;
	ld.global.nc.f32 	%f5, [%rd13];
$L__BB24_10:
	cvta.to.global.u64 	%rd14, %rd4;
	add.s64 	%rd16, %rd14, %rd9;
	st.global.f32 	[%rd16], %f5;
$L__BB24_11:
	ret;

}
	// .globl	_ZN8pygpukit3ops5audio20fft_butterfly_kernelEPfS2_iii
.visible .entry _ZN8pygpukit3ops5audio20fft_butterfly_kernelEPfS2_iii(
	.param .u64 .ptr .align 1 _ZN8pygpukit3ops5audio20fft_butterfly_kernelEPfS2_iii_param_0,
	.param .u64 .ptr .align 1 _ZN8pygpukit3ops5audio20fft_butterfly_kernelEPfS2_iii_param_1,
	.param .u32 _ZN8pygpukit3ops5audio20fft_butterfly_kernelEPfS2_iii_param_2,
	.param .u32 _ZN8pygpukit3ops5audio20fft_butterfly_kernelEPfS2_iii_param_3,
	.param .u32 _ZN8pygpukit3ops5audio20fft_butterfly_kernelEPfS2_iii_param_4
)
{
	.local .align 4 .b8 	__local_depot25[28];
	.reg .b64 	%SP;
	.reg .b64 	%SPL;
	.reg .pred 	%p<19>;
	.reg .b32 	%r<97>;
	.reg .b32 	%f<64>;
	.reg .b64 	%rd<49>;
	.reg .b64 	%fd<5>;

	mov.u64 	%SPL, __local_depot25;
	ld.param.u64 	%rd16, [_ZN8pygpukit3ops5audio20fft_butterfly_kernelEPfS2_iii_param_0];
	ld.param.u64 	%rd17, [_ZN8pygpukit3ops5audio20fft_butterfly_kernelEPfS2_iii_param_1];
	ld.param.u32 	%r35, [_ZN8pygpukit3ops5audio20fft_butterfly_kernelEPfS2_iii_param_2];
	ld.param.u32 	%r36, [_ZN8pygpukit3ops5audio20fft_butterfly_kernelEPfS2_iii_param_3];
	ld.param.u32 	%r37, [_ZN8pygpukit3ops5audio20fft_butterfly_kernelEPfS2_iii_param_4];
	add.u64 	%rd1, %SPL, 0;
	mov.u32 	%r1, %ctaid.y;
	setp.ge.s32 	%p1, %r1, %r37;
	@%p1 bra 	$L__BB25_19;
	mov.u32 	%r38, %tid.x;
	mov.u32 	%r39, %ntid.x;
	mov.u32 	%r40, %ctaid.x;
	mad.lo.s32 	%r2, %r40, %r39, %r38;
	mov.b32 	%r41, 1;
	shl.b32 	%r3, %r41, %r36;
	mov.b32 	%r42, 2;
	shl.b32 	%r4, %r42, %r36;
	div.s32 	%r43, %r35, %r4;
	div.s32 	%r5, %r2, %r3;
	setp.ge.s32 	%p2, %r5, %r43;
	@%p2 bra 	$L__BB25_19;
	rem.s32 	%r44, %r2, %r3;
	mul.lo.s32 	%r6, %r35, %r1;
	mad.lo.s32 	%r7, %r5, %r4, %r44;
	cvt.rn.f32.s32 	%f11, %r44;
	mul.f32 	%f12, %f11, 0fC0C90FDB;
	cvt.rn.f32.s32 	%f13, %r4;
	div.rn.f32 	%f1, %f12, %f13;
	mul.f32 	%f14, %f1, 0f3F22F983;
	cvt.rni.s32.f32 	%r96, %f14;
	cvt.rn.f32.s32 	%f15, %r96;
	fma.rn.f32 	%f16, %f15, 0fBFC90FDA, %f1;
	fma.rn.f32 	%f17, %f15, 0fB3A22168, %f16;
	fma.rn.f32 	%f63, %f15, 0fA7C234C5, %f17;
	abs.f32 	%f3, %f1;
	setp.ltu.f32 	%p3, %f3, 0f47CE4780;
	mov.u32 	%r92, %r96;
	mov.f32 	%f62, %f63;
	@%p3 bra 	$L__BB25_10;
	setp.neu.f32 	%p4, %f3, 0f7F800000;
	@%p4 bra 	$L__BB25_5;
	mov.f32 	%f20, 0f00000000;
	mul.rn.f32 	%f62, %f1, %f20;
	mov.b32 	%r92, 0;
	bra.uni 	$L__BB25_10;
$L__BB25_5:
	mov.b32 	%r9, %f1;
	shl.b32 	%r46, %r9, 8;
	or.b32  	%r10, %r46, -2147483648;
	mov.b64 	%rd45, 0;
	mov.b32 	%r89, 0;
	mov.u64 	%rd43, __cudart_i2opi_f;
	mov.u64 	%rd44, %rd1;
$L__BB25_6:
	.pragma "nounroll";
	ld.global.nc.u32 	%r47, [%rd43];
	mad.wide.u32 	%rd21, %r47, %r10, %rd45;
	shr.u64 	%rd45, %rd21, 32;
	st.local.u32 	[%rd44], %rd21;
	add.s32 	%r89, %r89, 1;
	add.s64 	%rd44, %rd44, 4;
	add.s64 	%rd43, %rd43, 4;
	setp.ne.s32 	%p5, %r89, 6;
	@%p5 bra 	$L__BB25_6;
	shr.u32 	%r48, %r9, 23;
	st.local.u32 	[%rd1+24], %rd45;
	and.b32  	%r13, %r48, 31;
	and.b32  	%r49, %r48, 224;
	add.s32 	%r50, %r49, -128;
	shr.u32 	%r51, %r50, 5;
	mul.wide.u32 	%rd22, %r51, 4;
	sub.s64 	%rd8, %rd1, %rd22;
	ld.local.u32 	%r90, [%rd8+24];
	ld.local.u32 	%r91, [%rd8+20];
	setp.eq.s32 	%p6, %r13, 0;
	@%p6 bra 	$L__BB25_9;
	shf.l.wrap.b32 	%r90, %r91, %r90, %r13;
	ld.local.u32 	%r52, [%rd8+16];
	shf.l.wrap.b32 	%r91, %r52, %r91, %r13;
$L__BB25_9:
	shr.u32 	%r53, %r90, 30;
	shf.l.wrap.b32 	%r54, %r91, %r90, 2;
	shl.b32 	%r55, %r91, 2;
	shr.u32 	%r56, %r54, 31;
	add.s32 	%r57, %r56, %r53;
	neg.s32 	%r58, %r57;
	setp.lt.s32 	%p7, %r9, 0;
	selp.b32 	%r92, %r58, %r57, %p7;
	xor.b32  	%r59, %r54, %r9;
	shr.s32 	%r60, %r54, 31;
	xor.b32  	%r61, %r60, %r54;
	xor.b32  	%r62, %r60, %r55;
	cvt.u64.u32 	%rd23, %r61;
	shl.b64 	%rd24, %rd23, 32;
	cvt.u64.u32 	%rd25, %r62;
	or.b64  	%rd26, %rd24, %rd25;
	cvt.rn.f64.s64 	%fd1, %rd26;
	mul.f64 	%fd2, %fd1, 0d3BF921FB54442D19;
	cvt.rn.f32.f64 	%f18, %fd2;
	neg.f32 	%f19, %f18;
	setp.lt.s32 	%p8, %r59, 0;
	selp.f32 	%f62, %f19, %f18, %p8;
$L__BB25_10:
	setp.ltu.f32 	%p9, %f3, 0f47CE4780;
	add.s32 	%r64, %r92, 1;
	mul.rn.f32 	%f21, %f62, %f62;
	and.b32  	%r65, %r92, 1;
	setp.eq.b32 	%p10, %r65, 1;
	selp.f32 	%f22, %f62, 0f3F800000, %p10;
	fma.rn.f32 	%f23, %f21, %f22, 0f00000000;
	fma.rn.f32 	%f24, %f21, 0f37CBAC00, 0fBAB607ED;
	selp.f32 	%f25, 0fB94D4153, %f24, %p10;
	selp.f32 	%f26, 0f3C0885E4, 0f3D2AAABB, %p10;
	fma.rn.f32 	%f27, %f25, %f21, %f26;
	selp.f32 	%f28, 0fBE2AAAA8, 0fBEFFFFFF, %p10;
	fma.rn.f32 	%f29, %f27, %f21, %f28;
	fma.rn.f32 	%f30, %f29, %f23, %f22;
	and.b32  	%r66, %r64, 2;
	setp.eq.s32 	%p11, %r66, 0;
	mov.f32 	%f31, 0f00000000;
	sub.f32 	%f32, %f31, %f30;
	selp.f32 	%f7, %f30, %f32, %p11;
	@%p9 bra 	$L__BB25_18;
	setp.neu.f32 	%p12, %f3, 0f7F800000;
	@%p12 bra 	$L__BB25_13;
	mov.f32 	%f35, 0f00000000;
	mul.rn.f32 	%f63, %f1, %f35;
	mov.b32 	%r96, 0;
	bra.uni 	$L__BB25_18;
$L__BB25_13:
	mov.b32 	%r22, %f1;
	shl.b32 	%r68, %r22, 8;
	or.b32  	%r23, %r68, -2147483648;
	mov.b64 	%rd48, 0;
	mov.b32 	%r93, 0;
	mov.u64 	%rd46, __cudart_i2opi_f;
	mov.u64 	%rd47, %rd1;
$L__BB25_14:
	.pragma "nounroll";
	ld.global.nc.u32 	%r69, [%rd46];
	mad.wide.u32 	%rd29, %r69, %r23, %rd48;
	shr.u64 	%rd48, %rd29, 32;
	st.local.u32 	[%rd47], %rd29;
	add.s32 	%r93, %r93, 1;
	add.s64 	%rd47, %rd47, 4;
	add.s64 	%rd46, %rd46, 4;
	setp.ne.s32 	%p13, %r93, 6;
	@%p13 bra 	$L__BB25_14;
	shr.u32 	%r70, %r22, 23;
	st.local.u32 	[%rd1+24], %rd48;
	and.b32  	%r26, %r70, 31;
	and.b32  	%r71, %r70, 224;
	add.s32 	%r72, %r71, -128;
	shr.u32 	%r73, %r72, 5;
	mul.wide.u32 	%rd30, %r73, 4;
	sub.s64 	%rd15, %rd1, %rd30;
	ld.local.u32 	%r94, [%rd15+24];
	ld.local.u32 	%r95, [%rd15+20];
	setp.eq.s32 	%p14, %r26, 0;
	@%p14 bra 	$L__BB25_17;
	shf.l.wrap.b32 	%r94, %r95, %r94, %r26;
	ld.local.u32 	%r74, [%rd15+16];
	shf.l.wrap.b32 	%r95, %r74, %r95, %r26;
$L__BB25_17:
	shr.u32 	%r75, %r94, 30;
	shf.l.wrap.b32 	%r76, %r95, %r94, 2;
	shl.b32 	%r77, %r95, 2;
	shr.u32 	%r78, %r76, 31;
	add.s32 	%r79, %r78, %r75;
	neg.s32 	%r80, %r79;
	setp.lt.s32 	%p15, %r22, 0;
	selp.b32 	%r96, %r80, %r79, %p15;
	xor.b32  	%r81, %r76, %r22;
	shr.s32 	%r82, %r76, 31;
	xor.b32  	%r83, %r82, %r76;
	xor.b32  	%r84, %r82, %r77;
	cvt.u64.u32 	%rd31, %r83;
	shl.b64 	%rd32, %rd31, 32;
	cvt.u64.u32 	%rd33, %r84;
	or.b64  	%rd34, %rd32, %rd33;
	cvt.rn.f64.s64 	%fd3, %rd34;
	mul.f64 	%fd4, %fd3, 0d3BF921FB54442D19;
	cvt.rn.f32.f64 	%f33, %fd4;
	neg.f32 	%f34, %f33;
	setp.lt.s32 	%p16, %r81, 0;
	selp.f32 	%f63, %f34, %f33, %p16;
$L__BB25_18:
	mul.rn.f32 	%f36, %f63, %f63;
	and.b32  	%r86, %r96, 1;
	setp.eq.b32 	%p17, %r86, 1;
	selp.f32 	%f37, 0f3F800000, %f63, %p17;
	fma.rn.f32 	%f38, %f36, %f37, 0f00000000;
	fma.rn.f32 	%f39, %f36, 0f37CBAC00, 0fBAB607ED;
	selp.f32 	%f40, %f39, 0fB94D4153, %p17;
	selp.f32 	%f41, 0f3D2AAABB, 0f3C0885E4, %p17;
	fma.rn.f32 	%f42, %f40, %f36, %f41;
	selp.f32 	%f43, 0fBEFFFFFF, 0fBE2AAAA8, %p17;
	fma.rn.f32 	%f44, %f42, %f36, %f43;
	fma.rn.f32 	%f45, %f44, %f38, %f37;
	and.b32  	%r87, %r96, 2;
	setp.eq.s32 	%p18, %r87, 0;
	mov.f32 	%f46, 0f00000000;
	sub.f32 	%f47, %f46, %f45;
	selp.f32 	%f48, %f45, %f47, %p18;
	add.s32 	%r88, %r7, %r6;
	cvta.to.global.u64 	%rd35, %rd16;
	mul.wide.s32 	%rd36, %r88, 4;
	add.s64 	%rd37, %rd35, %rd36;
	ld.global.f32 	%f49, [%rd37];
	cvta.to.global.u64 	%rd38, %rd17;
	add.s64 	%rd39, %rd38, %rd36;
	ld.global.f32 	%f50, [%rd39];
	mul.wide.s32 	%rd40, %r3, 4;
	add.s64 	%rd41, %rd37, %rd40;
	ld.global.f32 	%f51, [%rd41];
	add.s64 	%rd42, %rd39, %rd40;
	ld.global.f32 	%f52, [%rd42];
	mul.f32 	%f53, %f7, %f51;
	mul.f32 	%f54, %f52, %f48;
	sub.f32 	%f55, %f53, %f54;
	mul.f32 	%f56, %f51, %f48;
	fma.rn.f32 	%f57, %f7, %f52, %f56;
	add.f32 	%f58, %f49, %f55;
	st.global.f32 	[%rd37], %f58;
	add.f32 	%f59, %f50, %f57;
	st.global.f32 	[%rd39], %f59;
	sub.f32 	%f60, %f49, %f55;
	st.global.f32 	[%rd41], %f60;
	sub.f32 	%f61, %f50, %f57;
	st.global.f32 	[%rd42], %f61;
$L__BB25_19:
	ret;

}
	// .globl	_ZN8pygpukit3ops5audio26fft_real_to_complex_kernelEPKfS3_PfS4_iii
.visible .entry _ZN8pygpukit3ops5audio26fft_real_to_complex_kernelEPKfS3_PfS4_iii(
	.param .u64 .ptr .align 1 _ZN8pygpukit3ops5audio26fft_real_to_complex_kernelEPKfS3_PfS4_iii_param_0,
	.param .u64 .ptr .align 1 _ZN8pygpukit3ops5audio26fft_real_to_complex_kernelEPKfS3_PfS4_iii_param_1,
	.param .u64 .ptr .align 1 _ZN8pygpukit3ops5audio26fft_real_to_complex_kernelEPKfS3_PfS4_iii_param_2,
	.param .u64 .ptr .align 1 _ZN8pygpukit3ops5audio26fft_real_to_complex_kernelEPKfS3_PfS4_iii_param_3,
	.param .u32 _ZN8pygpukit3ops5audio26fft_real_to_complex_kernelEPKfS3_PfS4_iii_param_4,
	.param .u32 _ZN8pygpukit3ops5audio26fft_real_to_complex_kernelEPKfS3_PfS4_iii_param_5,
	.param .u32 _ZN8pygpukit3ops5audio26fft_real_to_complex_kernelEPKfS3_PfS4_iii_param_6
)
{
	.reg .pred 	%p<4>;
	.reg .b32 	%r<11>;
	.reg .b32 	%f<3>;
	.reg .b64 	%rd<15>;

	ld.param.u64 	%rd1, [_ZN8pygpukit3ops5audio26fft_real_to_complex_kernelEPKfS3_PfS4_iii_param_0];
	ld.param.u64 	%rd2, [_ZN8pygpukit3ops5audio26fft_real_to_complex_kernelEPKfS3_PfS4_iii_param_1];
	ld.param.u64 	%rd3, [_ZN8pygpukit3ops5audio26fft_real_to_complex_kernelEPKfS3_PfS4_iii_param_2];
	ld.param.u64 	%rd4, [_ZN8pygpukit3ops5audio26fft_real_to_complex_kernelEPKfS3_PfS4_iii_param_3];
	ld.param.u32 	%r3, [_ZN8pygpukit3ops5audio26fft_real_to_complex_kernelEPKfS3_PfS4_iii_param_4];
	ld.param.u32 	%r4, [_ZN8pygpukit3ops5audio26fft_real_to_complex_kernelEPKfS3_PfS4_iii_param_5];
	ld.param.u32 	%r5, [_ZN8pygpukit3ops5audio26fft_real_to_complex_kernelEPKfS3_PfS4_iii_param_6];
	mov.u32 	%r1, %ctaid.y;
	mov.u32 	%r6, %ctaid.x;
	mov.u32 	%r7, %ntid.x;
	mov.u32 	%r8, %tid.x;
	mad.lo.s32 	%r2, %r6, %r7, %r8;
	setp.ge.s32 	%p1, %r1, %r5;
	setp.ge.s32 	%p2, %r2, %r4;
	or.pred  	%p3, %p2, %p1;
	@%p3 bra 	$L__BB26_2;
	cvta.to.global.u64 	%rd5, %rd1;
	cvta.to.global.u64 	%rd6, %rd3;
	cvta.to.global.u64 	%rd7, %rd2;
	cvta.to.global.u64 	%rd8, %rd4;
	mad.lo.s32 	%r9, %r3, %r1, %r2;
	mul.wide.s32 	%rd9, %r9, 4;
	add.s64 	%rd10, %rd5, %rd9;
	ld.global.nc.f32 	%f1, [%rd10];
	mad.lo.s32 	%r10, %r4, %r1, %r2;
	mul.wide.s32 	%rd11, %r10, 4;
	add.s64 	%rd12, %rd6, %rd11;
	st.global.f32 	[%rd12], %f1;
	add.s64 	%rd13, %rd7, %rd9;
	ld.global.nc.f32 	%f2, [%rd13];
	add.s64 	%rd14, %rd8, %rd11;
	st.global.f32 	[%rd14], %f2;
$L__BB26_2:
	ret;

}
	// .globl	_ZN8pygpukit3ops5audio29apply_window_to_frames_kernelEPfPKfii
.visible .entry _ZN8pygpukit3ops5audio29apply_window_to_frames_kernelEPfPKfii(
	.param .u64 .ptr .align 1 _ZN8pygpukit3ops5audio29apply_window_to_frames_kernelEPfPKfii_param_0,
	.param .u64 .ptr .align 1 _ZN8pygpukit3ops5audio29apply_window_to_frames_kernelEPfPKfii_param_1,
	.param .u32 _ZN8pygpukit3ops5audio29apply_window_to_frames_kernelEPfPKfii_param_2,
	.param .u32 _ZN8pygpukit3ops5audio29apply_window_to_frames_kernelEPfPKfii_param_3
)
{
	.reg .pred 	%p<4>;
	.reg .b32 	%r<6>;
	.reg .b32 	%f<4>;
	.reg .b64 	%rd<9>;

	ld.param.u64 	%rd1, [_ZN8pygpukit3ops5audio29apply_window_to_frames_kernelEPfPKfii_param_0];
	ld.param.u64 	%rd2, [_ZN8pygpukit3ops5audio29apply_window_to_frames_kernelEPfPKfii_param_1];
	ld.param.u32 	%r4, [_ZN8pygpukit3ops5audio29apply_window_to_frames_kernelEPfPKfii_param_2];
	ld.param.u32 	%r3, [_ZN8pygpukit3ops5audio29apply_window_to_frames_kernelEPfPKfii_param_3];
	mov.u32 	%r1, %ctaid.x;
	mov.u32 	%r2, %tid.x;
	setp.ge.s32 	%p1, %r1, %r4;
	setp.ge.s32 	%p2, %r2, %r3;
	or.pred  	%p3, %p1, %p2;
	@%p3 bra 	$L__BB27_2;
	cvta.to.global.u64 	%rd3, %rd2;
	cvta.to.global.u64 	%rd4, %rd1;
	mad.lo.s32 	%r5, %r3, %r1, %r2;
	mul.wide.u32 	%rd5, %r2, 4;
	add.s64 	%rd6, %rd3, %rd5;
	ld.global.nc.f32 	%f1, [%rd6];
	mul.wide.u32 	%rd7, %r5, 4;
	add.s64 	%rd8, %rd4, %rd7;
	ld.global.f32 	%f2, [%rd8];
	mul.f32 	%f3, %f1, %f2;
	st.global.f32 	[%rd8], %f3;
$L__BB27_2:
	ret;

}
	// .globl	_ZN8pygpukit3ops5audio21extract_frames_kernelEPKfPfiiii
.visible .entry _ZN8pygpukit3ops5audio21extract_frames_kernelEPKfPfiiii(
	.param .u64 .ptr .align 1 _ZN8pygpukit3ops5audio21extract_frames_kernelEPKfPfiiii_param_0,
	.param .u64 .ptr .align 1 _ZN8pygpukit3ops5audio21extract_frames_kernelEPKfPfiiii_param_1,
	.param .u32 _ZN8pygpukit3ops5audio21extract_frames_kernelEPKfPfiiii_param_2,
	.param .u32 _ZN8pygpukit3ops5audio21extract_frames_kernelEPKfPfiiii_param_3,
	.param .u32 _ZN8pygpukit3ops5audio21extract_frames_kernelEPKfPfiiii_param_4,
	.param .u32 _ZN8pygpukit3ops5audio21extract_frames_kernelEPKfPfiiii_param_5
)
{
	.reg .pred 	%p<5>;
	.reg .b32 	%r<10>;
	.reg .b32 	%f<2>;
	.reg .b64 	%rd<11>;

	ld.param.u64 	%rd2, [_ZN8pygpukit3ops5audio21extract_frames_kernelEPKfPfiiii_param_0];
	ld.param.u64 	%rd3, [_ZN8pygpukit3ops5audio21extract_frames_kernelEPKfPfiiii_param_1];
	ld.param.u32 	%r5, [_ZN8pygpukit3ops5audio21extract_frames_kernelEPKfPfiiii_param_2];
	ld.param.u32 	%r6, [_ZN8pygpukit3ops5audio21extract_frames_kernelEPKfPfiiii_param_3];
	ld.param.u32 	%r7, [_ZN8pygpukit3ops5audio21extract_frames_kernelEPKfPfiiii_param_4];
	ld.param.u32 	%r8, [_ZN8pygpukit3ops5audio21extract_frames_kernelEPKfPfiiii_param_5];
	cvta.to.global.u64 	%rd1, %rd3;
	mov.u32 	%r1, %ctaid.x;
	mov.u32 	%r2, %tid.x;
	setp.ge.s32 	%p1, %r1, %r8;
	setp.ge.s32 	%p2, %r2, %r6;
	or.pred  	%p3, %p2, %p1;
	@%p3 bra 	$L__BB28_4;
	mad.lo.s32 	%r3, %r7, %r1, %r2;
	mad.lo.s32 	%r4, %r6, %r1, %r2;
	setp.ge.s32 	%p4, %r3, %r5;
	@%p4 bra 	$L__BB28_3;
	cvta.to.global.u64 	%rd6, %rd2;
	mul.wide.s32 	%rd7, %r3, 4;
	add.s64 	%rd8, %rd6, %rd7;
	ld.global.nc.f32 	%f1, [%rd8];
	mul.wide.u32 	%rd9, %r4, 4;
	add.s64 	%rd10, %rd1, %rd9;
	st.global.f32 	[%rd10], %f1;
	bra.uni 	$L__BB28_4;
$L__BB28_3:
	mul.wide.u32 	%rd4, %r4, 4;
	add.s64 	%rd5, %rd1, %rd4;
	mov.b32 	%r9, 0;
	st.global.u32 	[%rd5], %r9;
$L__BB28_4:
	ret;

}
	// .globl	_ZN8pygpukit3ops5audio21power_spectrum_kernelEPKfS3_Pfi
.visible .entry _ZN8pygpukit3ops5audio21power_spectrum_kernelEPKfS3_Pfi(
	.param .u64 .ptr .align 1 _ZN8pygpukit3ops5audio21power_spectrum_kernelEPKfS3_Pfi_param_0,
	.param .u64 .ptr .align 1 _ZN8pygpukit3ops5audio21power_spectrum_kernelEPKfS3_Pfi_param_1,
	.param .u64 .ptr .align 1 _ZN8pygpukit3ops5audio21power_spectrum_kernelEPKfS3_Pfi_param_2,
	.param .u32 _ZN8pygpukit3ops5audio21power_spectrum_kernelEPKfS3_Pfi_param_3
)
{
	.reg .pred 	%p<2>;
	.reg .b32 	%r<6>;
	.reg .b32 	%f<5>;
	.reg .b64 	%rd<11>;

	ld.param.u64 	%rd1, [_ZN8pygpukit3ops5audio21power_spectrum_kernelEPKfS3_Pfi_param_0];
	ld.param.u64 	%rd2, [_ZN8pygpukit3ops5audio21power_spectrum_kernelEPKfS3_Pfi_param_1];
	ld.param.u64 	%rd3, [_ZN8pygpukit3ops5audio21power_spectrum_kernelEPKfS3_Pfi_param_2];
	ld.param.u32 	%r2, [_ZN8pygpukit3ops5audio21power_spectrum_kernelEPKfS3_Pfi_param_3];
	mov.u32 	%r3, %ctaid.x;
	mov.u32 	%r4, %ntid.x;
	mov.u32 	%r5, %tid.x;
	mad.lo.s32 	%r1, %r3, %r4, %r5;
	setp.ge.s32 	%p1, %r1, %r2;
	@%p1 bra 	$L__BB29_2;
	cvta.to.global.u64 	%rd4, %rd1;
	cvta.to.global.u64 	%rd5, %rd2;
	cvta.to.global.u64 	%rd6, %rd3;
	mul.wide.s32 	%rd7, %r1, 4;
	add.s64 	%rd8, %rd4, %rd7;
	ld.global.nc.f32 	%f1, [%rd8];
	add.s64 	%rd9, %rd5, %rd7;
	ld.global.nc.f32 	%f2, [%rd9];
	mul.f32 	%f3, %f2, %f2;
	fma.rn.f32 	%f4, %f1, %f1, %f3;
	add.s64 	%rd10, %rd6, %rd7;
	st.global.f32 	[%rd10], %f4;
$L__BB29_2:
	ret;

}
	// .globl	_ZN8pygpukit3ops5audio25magnitude_spectrum_kernelEPKfS3_Pfi
.visible .entry _ZN8pygpukit3ops5audio25magnitude_spectrum_kernelEPKfS3_Pfi(
	.param .u64 .ptr .align 1 _ZN8pygpukit3ops5audio25magnitude_spectrum_kernelEPKfS3_Pfi_param_0,
	.param .u64 .ptr .align 1 _ZN8pygpukit3ops5audio25magnitude_spectrum_kernelEPKfS3_Pfi_param_1,
	.param .u64 .ptr .align 1 _ZN8pygpukit3ops5audio25magnitude_spectrum_kernelEPKfS3_Pfi_param_2,
	.param .u32 _ZN8pygpukit3ops5audio25magnitude_spectrum_kernelEPKfS3_Pfi_param_3
)
{
	.reg .pred 	%p<2>;
	.reg .b32 	%r<6>;
	.reg .b32 	%f<6>;
	.reg .b64 	%rd<11>;

	ld.param.u64 	%rd1, [_ZN8pygpukit3ops5audio25magnitude_spectrum_kernelEPKfS3_Pfi_param_0];
	ld.param.u64 	%rd2, [_ZN8pygpukit3ops5audio25magnitude_spectrum_kernelEPKfS3_Pfi_param_1];
	ld.param.u64 	%rd3, [_ZN8pygpukit3ops5audio25magnitude_spectrum_kernelEPKfS3_Pfi_param_2];
	ld.param.u32 	%r2, [_ZN8pygpukit3ops5audio25magnitude_spectrum_kernelEPKfS3_Pfi_param_3];
	mov.u32 	%r3, %ctaid.x;
	mov.u32 	%r4, %ntid.x;
	mov.u32 	%r5, %tid.x;
	mad.lo.s32 	%r1, %r3, %r4, %r5;
	setp.ge.s32 	%p1, %r1, %r2;
	@%p1 bra 	$L__BB30_2;
	cvta.to.global.u64 	%rd4, %rd1;
	cvta.to.global.u64 	%rd5, %rd2;
	cvta.to.global.u64 	%rd6, %rd3;
	mul.wide.s32 	%rd7, %r1, 4;
	add.s64 	%rd8, %rd4, %rd7;
	ld.global.nc.f32 	%f1, [%rd8];
	add.s64 	%rd9, %rd5, %rd7;
	ld.global.nc.f32 	%f2, [%rd9];
	mul.f32 	%f3, %f2, %f2;
	fma.rn.f32 	%f4, %f1, %f1, %f3;
	sqrt.rn.f32 	%f5, %f4;
	add.s64 	%rd10, %rd6, %rd7;
	st.global.f32 	[%rd10], %f5;
$L__BB30_2:
	ret;

}
	// .globl	_ZN8pygpukit3ops5audio28create_mel_filterbank_kernelEPfiiiff
.visible .entry _ZN8pygpukit3ops5audio28create_mel_filterbank_kernelEPfiiiff(
	.param .u64 .ptr .align 1 _ZN8pygpukit3ops5audio28create_mel_filterbank_kernelEPfiiiff_param_0,
	.param .u32 _ZN8pygpukit3ops5audio28create_mel_filterbank_kernelEPfiiiff_param_1,
	.param .u32 _ZN8pygpukit3ops5audio28create_mel_filterbank_kernelEPfiiiff_param_2,
	.param .u32 _ZN8pygpukit3ops5audio28create_mel_filterbank_kernelEPfiiiff_param_3,
	.param .f32 _ZN8pygpukit3ops5audio28create_mel_filterbank_kernelEPfiiiff_param_4,
	.param .f32 _ZN8pygpukit3ops5audio28create_mel_filterbank_kernelEPfiiiff_param_5
)
{
	.reg .pred 	%p<30>;
	.reg .b32 	%r<37>;
	.reg .b32 	%f<183>;
	.reg .b64 	%rd<5>;

	ld.param.u64 	%rd1, [_ZN8pygpukit3ops5audio28create_mel_filterbank_kernelEPfiiiff_param_0];
	ld.param.u32 	%r4, [_ZN8pygpukit3ops5audio28create_mel_filterbank_kernelEPfiiiff_param_1];
	ld.param.u32 	%r5, [_ZN8pygpukit3ops5audio28create_mel_filterbank_kernelEPfiiiff_param_2];
	ld.param.u32 	%r6, [_ZN8pygpukit3ops5audio28create_mel_filterbank_kernelEPfiiiff_param_3];
	ld.param.f32 	%f24, [_ZN8pygpukit3ops5audio28create_mel_filterbank_kernelEPfiiiff_param_4];
	ld.param.f32 	%f25, [_ZN8pygpukit3ops5audio28create_mel_filterbank_kernelEPfiiiff_param_5];
	mov.u32 	%r1, %ctaid.x;
	mov.u32 	%r2, %tid.x;
	setp.ge.s32 	%p1, %r1, %r4;
	@%p1 bra 	$L__BB31_16;
	shr.u32 	%r7, %r5, 31;
	add.s32 	%r8, %r5, %r7;
	shr.s32 	%r3, %r8, 1;
	setp.gt.s32 	%p2, %r2, %r3;
	@%p2 bra 	$L__BB31_16;
	div.rn.f32 	%f27, %f24, 0f442F0000;
	add.f32 	%f28, %f27, 0f3F800000;
	setp.lt.f32 	%p3, %f28, 0f00800000;
	mul.f32 	%f29, %f28, 0f4B000000;
	selp.f32 	%f30, %f29, %f28, %p3;
	selp.f32 	%f31, 0fC1B80000, 0f00000000, %p3;
	mov.b32 	%r9, %f30;
	add.s32 	%r10, %r9, -1059760811;
	and.b32  	%r11, %r10, -8388608;
	sub.s32 	%r12, %r9, %r11;
	mov.b32 	%f32, %r12;
	cvt.rn.f32.s32 	%f33, %r11;
	fma.rn.f32 	%f34, %f33, 0f34000000, %f31;
	add.f32 	%f35, %f32, 0fBF800000;
	fma.rn.f32 	%f36, %f35, 0fBE055027, 0f3E1039F6;
	fma.rn.f32 	%f37, %f36, %f35, 0fBDF8CDCC;
	fma.rn.f32 	%f38, %f37, %f35, 0f3E0F2955;
	fma.rn.f32 	%f39, %f38, %f35, 0fBE2AD8B9;
	fma.rn.f32 	%f40, %f39, %f35, 0f3E4CED0B;
	fma.rn.f32 	%f41, %f40, %f35, 0fBE7FFF22;
	fma.rn.f32 	%f42, %f41, %f35, 0f3EAAAA78;
	fma.rn.f32 	%f43, %f42, %f35, 0fBF000000;
	mul.f32 	%f44, %f35, %f43;
	fma.rn.f32 	%f45, %f44, %f35, %f35;
	fma.rn.f32 	%f46, %f34, 0f3F317218, %f45;
	setp.gt.u32 	%p4, %r9, 2139095039;
	fma.rn.f32 	%f47, %f30, 0f7F800000, 0f7F800000;
	selp.f32 	%f48, %f47, %f46, %p4;
	setp.eq.f32 	%p5, %f30, 0f00000000;
	mul.f32 	%f49, %f48, 0f3EDE5BD9;
	mul.f32 	%f50, %f49, 0f45223000;
	selp.f32 	%f51, 0fFF800000, %f50, %p5;
	div.rn.f32 	%f52, %f25, 0f442F0000;
	add.f32 	%f53, %f52, 0f3F800000;
	setp.lt.f32 	%p6, %f53, 0f00800000;
	mul.f32 	%f54, %f53, 0f4B000000;
	selp.f32 	%f55, %f54, %f53, %p6;
	selp.f32 	%f56, 0fC1B80000, 0f00000000, %p6;
	mov.b32 	%r13, %f55;
	add.s32 	%r14, %r13, -1059760811;
	and.b32  	%r15, %r14, -8388608;
	sub.s32 	%r16, %r13, %r15;
	mov.b32 	%f57, %r16;
	cvt.rn.f32.s32 	%f58, %r15;
	fma.rn.f32 	%f59, %f58, 0f34000000, %f56;
	add.f32 	%f60, %f57, 0fBF800000;
	fma.rn.f32 	%f61, %f60, 0fBE055027, 0f3E1039F6;
	fma.rn.f32 	%f62, %f61, %f60, 0fBDF8CDCC;
	fma.rn.f32 	%f63, %f62, %f60, 0f3E0F2955;
	fma.rn.f32 	%f64, %f63, %f60, 0fBE2AD8B9;
	fma.rn.f32 	%f65, %f64, %f60, 0f3E4CED0B;
	fma.rn.f32 	%f66, %f65, %f60, 0fBE7FFF22;
	fma.rn.f32 	%f67, %f66, %f60, 0f3EAAAA78;
	fma.rn.f32 	%f68, %f67, %f60, 0fBF000000;
	mul.f32 	%f69, %f60, %f68;
	fma.rn.f32 	%f70, %f69, %f60, %f60;
	fma.rn.f32 	%f71, %f59, 0f3F317218, %f70;
	setp.gt.u32 	%p7, %r13, 2139095039;
	fma.rn.f32 	%f72, %f55, 0f7F800000, 0f7F800000;
	selp.f32 	%f73, %f72, %f71, %p7;
	setp.eq.f32 	%p8, %f55, 0f00000000;
	mul.f32 	%f74, %f73, 0f3EDE5BD9;
	mul.f32 	%f75, %f74, 0f45223000;
	selp.f32 	%f76, 0fFF800000, %f75, %p8;
	sub.f32 	%f77, %f76, %f51;
	add.s32 	%r17, %r4, 1;
	cvt.rn.f32.u32 	%f78, %r17;
	div.rn.f32 	%f79, %f77, %f78;
	cvt.rn.f32.u32 	%f80, %r1;
	fma.rn.f32 	%f81, %f79, %f80, %f51;
	add.s32 	%r18, %r1, 1;
	cvt.rn.f32.u32 	%f82, %r18;
	fma.rn.f32 	%f1, %f79, %f82, %f51;
	add.s32 	%r19, %r1, 2;
	cvt.rn.f32.u32 	%f83, %r19;
	fma.rn.f32 	%f2, %f79, %f83, %f51;
	div.rn.f32 	%f3, %f81, 0f45223000;
	mov.f32 	%f84, 0fB1800000;
	mov.f32 	%f85, 0f3EE38E39;
	mul.rn.f32 	%f86, %f85, %f84;
	mov.f32 	%f87, 0f3D4A4588;
	mov.f32 	%f88, 0f3DF80F5F;
	mul.rn.f32 	%f89, %f88, %f87;
	fma.rn.f32 	%f90, %f86, 0f3FB8AA3B, 0f336DD092;
	fma.rn.f32 	%f91, 0f3E638E39, 0f32A55E34, %f90;
	mul.f32 	%f92, %f89, 0f40400000;
	fma.rn.f32 	%f93, %f92, %f86, %f91;
	fma.rn.f32 	%f94, %f89, 0f3E638E39, %f93;
	mov.f32 	%f95, 0f405484B1;
	add.rn.f32 	%f4, %f95, %f94;
	mov.f32 	%f96, 0fC05484B1;
	add.rn.f32 	%f97, %f4, %f96;
	neg.f32 	%f98, %f97;
	add.rn.f32 	%f5, %f94, %f98;
	setp.eq.f32 	%p9, %f3, 0f00000000;
	mov.f32 	%f179, 0f3F800000;
	@%p9 bra 	$L__BB31_5;
	mul.rn.f32 	%f99, %f4, %f3;
	cvt.rni.f32.f32 	%f100, %f99;
	sub.f32 	%f101, %f99, %f100;
	neg.f32 	%f102, %f99;
	fma.rn.f32 	%f103, %f4, %f3, %f102;
	fma.rn.f32 	%f104, %f5, %f3, %f103;
	add.f32 	%f105, %f101, %f104;
	setp.gt.f32 	%p10, %f100, 0f00000000;
	selp.b32 	%r20, 0, -2097152000, %p10;
	abs.f32 	%f106, %f3;
	setp.num.f32 	%p11, %f106, %f106;
	setp.lt.f32 	%p12, %f99, 0f00000000;
	selp.f32 	%f107, 0f00000000, 0f7F800000, %p12;
	abs.f32 	%f108, %f99;
	setp.gt.f32 	%p13, %f108, 0f43180000;
	cvt.rzi.s32.f32 	%r21, %f100;
	shl.b32 	%r22, %r21, 23;
	sub.s32 	%r23, %r22, %r20;
	mov.b32 	%f109, %r23;
	add.s32 	%r24, %r20, 2130706432;
	mov.b32 	%f110, %r24;
	fma.rn.f32 	%f111, %f105, 0f391FCB8E, 0f3AAF85ED;
	fma.rn.f32 	%f112, %f111, %f105, 0f3C1D9856;
	fma.rn.f32 	%f113, %f112, %f105, 0f3D6357BB;
	fma.rn.f32 	%f114, %f113, %f105, 0f3E75FDEC;
	fma.rn.f32 	%f115, %f114, %f105, 0f3F317218;
	fma.rn.f32 	%f116, %f115, %f105, 0f3F800000;
	mul.f32 	%f117, %f116, %f110;
	mul.f32 	%f118, %f117, %f109;
	selp.f32 	%f179, %f107, %f118, %p13;
	@%p11 bra 	$L__BB31_5;
	mov.f32 	%f119, 0f41200000;
	add.rn.f32 	%f179, %f119, %f3;
$L__BB31_5:
	add.f32 	%f121, %f179, 0fBF800000;
	mul.f32 	%f9, %f121, 0f442F0000;
	div.rn.f32 	%f10, %f1, 0f45223000;
	setp.eq.f32 	%p14, %f10, 0f00000000;
	mov.f32 	%f180, 0f3F800000;
	@%p14 bra 	$L__BB31_8;
	mul.rn.f32 	%f122, %f4, %f10;
	cvt.rni.f32.f32 	%f123, %f122;
	sub.f32 	%f124, %f122, %f123;
	neg.f32 	%f125, %f122;
	fma.rn.f32 	%f126, %f4, %f10, %f125;
	fma.rn.f32 	%f127, %f5, %f10, %f126;
	add.f32 	%f128, %f124, %f127;
	setp.gt.f32 	%p15, %f123, 0f00000000;
	selp.b32 	%r25, 0, -2097152000, %p15;
	abs.f32 	%f129, %f10;
	setp.num.f32 	%p16, %f129, %f129;
	setp.lt.f32 	%p17, %f122, 0f00000000;
	selp.f32 	%f130, 0f00000000, 0f7F800000, %p17;
	abs.f32 	%f131, %f122;
	setp.gt.f32 	%p18, %f131, 0f43180000;
	cvt.rzi.s32.f32 	%r26, %f123;
	shl.b32 	%r27, %r26, 23;
	sub.s32 	%r28, %r27, %r25;
	mov.b32 	%f132, %r28;
	add.s32 	%r29, %r25, 2130706432;
	mov.b32 	%f133, %r29;
	fma.rn.f32 	%f134, %f128, 0f391FCB8E, 0f3AAF85ED;
	fma.rn.f32 	%f135, %f134, %f128, 0f3C1D9856;
	fma.rn.f32 	%f136, %f135, %f128, 0f3D6357BB;
	fma.rn.f32 	%f137, %f136, %f128, 0f3E75FDEC;
	fma.rn.f32 	%f138, %f137, %f128, 0f3F317218;
	fma.rn.f32 	%f139, %f138, %f128, 0f3F800000;
	mul.f32 	%f140, %f139, %f133;
	mul.f32 	%f141, %f140, %f132;
	selp.f32 	%f180, %f130, %f141, %p18;
	@%p16 bra 	$L__BB31_8;
	mov.f32 	%f142, 0f41200000;
	add.rn.f32 	%f180, %f142, %f10;
$L__BB31_8:
	add.f32 	%f144, %f180, 0fBF800000;
	mul.f32 	%f14, %f144, 0f442F0000;
	div.rn.f32 	%f15, %f2, 0f45223000;
	mul.rn.f32 	%f145, %f4, %f15;
	neg.f32 	%f146, %f145;
	fma.rn.f32 	%f147, %f4, %f15, %f146;
	fma.rn.f32 	%f148, %f5, %f15, %f147;
	cvt.rni.f32.f32 	%f149, %f145;
	sub.f32 	%f150, %f145, %f149;
	add.f32 	%f151, %f150, %f148;
	fma.rn.f32 	%f152, %f151, 0f391FCB8E, 0f3AAF85ED;
	fma.rn.f32 	%f153, %f152, %f151, 0f3C1D9856;
	fma.rn.f32 	%f154, %f153, %f151, 0f3D6357BB;
	fma.rn.f32 	%f155, %f154, %f151, 0f3E75FDEC;
	fma.rn.f32 	%f156, %f155, %f151, 0f3F317218;
	fma.rn.f32 	%f157, %f156, %f151, 0f3F800000;
	cvt.rzi.s32.f32 	%r30, %f149;
	setp.gt.f32 	%p19, %f149, 0f00000000;
	selp.b32 	%r31, 0, -2097152000, %p19;
	add.s32 	%r32, %r31, 2130706432;
	mov.b32 	%f158, %r32;
	mul.f32 	%f159, %f157, %f158;
	shl.b32 	%r33, %r30, 23;
	sub.s32 	%r34, %r33, %r31;
	mov.b32 	%f160, %r34;
	mul.f32 	%f161, %f159, %f160;
	abs.f32 	%f162, %f145;
	setp.gt.f32 	%p20, %f162, 0f43180000;
	setp.lt.f32 	%p21, %f145, 0f00000000;
	selp.f32 	%f163, 0f00000000, 0f7F800000, %p21;
	selp.f32 	%f16, %f163, %f161, %p20;
	setp.eq.f32 	%p22, %f15, 0f00000000;
	mov.f32 	%f181, 0f3F800000;
	@%p22 bra 	$L__BB31_11;
	abs.f32 	%f164, %f15;
	setp.num.f32 	%p23, %f164, %f164;
	mov.f32 	%f181, %f16;
	@%p23 bra 	$L__BB31_11;
	mov.f32 	%f165, 0f41200000;
	add.rn.f32 	%f181, %f165, %f15;
$L__BB31_11:
	add.f32 	%f166, %f181, 0fBF800000;
	mul.f32 	%f19, %f166, 0f442F0000;
	cvt.rn.f32.u32 	%f167, %r2;
	cvt.rn.f32.s32 	%f168, %r6;
	mul.f32 	%f169, %f167, %f168;
	cvt.rn.f32.s32 	%f170, %r5;
	div.rn.f32 	%f171, %f169, %f170;
	setp.ltu.f32 	%p24, %f171, %f9;
	setp.gtu.f32 	%p25, %f171, %f14;
	or.pred  	%p26, %p24, %p25;
	@%p26 bra 	$L__BB31_13;
	sub.f32 	%f176, %f171, %f9;
	sub.f32 	%f177, %f14, %f9;
	add.f32 	%f178, %f177, 0f2EDBE6FF;
	div.rn.f32 	%f182, %f176, %f178;
	bra.uni 	$L__BB31_15;
$L__BB31_13:
	setp.leu.f32 	%p27, %f171, %f14;
	setp.gtu.f32 	%p28, %f171, %f19;
	mov.f32 	%f182, 0f00000000;
	or.pred  	%p29, %p27, %p28;
	@%p29 bra 	$L__BB31_15;
	sub.f32 	%f173, %f19, %f171;
	sub.f32 	%f174, %f19, %f14;
	add.f32 	%f175, %f174, 0f2EDBE6FF;
	div.rn.f32 	%f182, %f173, %f175;
$L__BB31_15:
	mad.lo.s32 	%r35, %r1, %r3, %r1;
	add.s32 	%r36, %r35, %r2;
	cvta.to.global.u64 	%rd2, %rd1;
	mul.wide.u32 	%rd3, %r36, 4;
	add.s64 	%rd4, %rd2, %rd3;
	st.global.f32 	[%rd4], %f182;
$L__BB31_16:
	ret;

}
	// .globl	_ZN8pygpukit3ops5audio10log_kernelEPKfPfif
.visible .entry _ZN8pygpukit3ops5audio10log_kernelEPKfPfif(
	.param .u64 .ptr .align 1 _ZN8pygpukit3ops5audio10log_kernelEPKfPfif_param_0,
	.param .u64 .ptr .align 1 _ZN8pygpukit3ops5audio10log_kernelEPKfPfif_param_1,
	.param .u32 _ZN8pygpukit3ops5audio10log_kernelEPKfPfif_param_2,
	.param .f32 _ZN8pygpukit3ops5audio10log_kernelEPKfPfif_param_3
)
{
	.reg .pred 	%p<5>;
	.reg .b32 	%r<10>;
	.reg .b32 	%f<25>;
	.reg .b64 	%rd<8>;

	ld.param.u64 	%rd1, [_ZN8pygpukit3ops5audio10log_kernelEPKfPfif_param_0];
	ld.param.u64 	%rd2, [_ZN8pygpukit3ops5audio10log_kernelEPKfPfif_param_1];
	ld.param.u32 	%r2, [_ZN8pygpukit3ops5audio10log_kernelEPKfPfif_param_2];
	ld.param.f32 	%f1, [_ZN8pygpukit3ops5audio10log_kernelEPKfPfif_param_3];
	mov.u32 	%r3, %ctaid.x;
	mov.u32 	%r4, %ntid.x;
	mov.u32 	%r5, %tid.x;
	mad.lo.s32 	%r1, %r3, %r4, %r5;
	setp.ge.s32 	%p1, %r1, %r2;
	@%p1 bra 	$L__BB32_2;
	cvta.to.global.u64 	%rd3, %rd1;
	cvta.to.global.u64 	%rd4, %rd2;
	mul.wide.s32 	%rd5, %r1, 4;
	add.s64 	%rd6, %rd3, %rd5;
	ld.global.nc.f32 	%f2, [%rd6];
	add.f32 	%f3, %f1, %f2;
	setp.lt.f32 	%p2, %f3, 0f00800000;
	mul.f32 	%f4, %f3, 0f4B000000;
	selp.f32 	%f5, %f4, %f3, %p2;
	selp.f32 	%f6, 0fC1B80000, 0f00000000, %p2;
	mov.b32 	%r6, %f5;
	add.s32 	%r7, %r6, -1059760811;
	and.b32  	%r8, %r7, -8388608;
	sub.s32 	%r9, %r6, %r8;
	mov.b32 	%f7, %r9;
	cvt.rn.f32.s32 	%f8, %r8;
	fma.rn.f32 	%f9, %f8, 0f34000000, %f6;
	add.f32 	%f10, %f7, 0fBF800000;
	fma.rn.f32 	%f11, %f10, 0fBE055027, 0f3E1039F6;
	fma.rn.f32 	%f12, %f11, %f10, 0fBDF8CDCC;
	fma.rn.f32 	%f13, %f12, %f10, 0f3E0F2955;
	fma.rn.f32 	%f14, %f13, %f10, 0fBE2AD8B9;
	fma.rn.f32 	%f15, %f14, %f10, 0f3E4CED0B;
	fma.rn.f32 	%f16, %f15, %f10, 0fBE7FFF22;
	fma.rn.f32 	%f17, %f16, %f10, 0f3EAAAA78;
	fma.rn.f32 	%f18, %f17, %f10, 0fBF000000;
	mul.f32 	%f19, %f10, %f18;
	fma.rn.f32 	%f20, %f19, %f10, %f10;
	fma.rn.f32 	%f21, %f9, 0f3F317218, %f20;
	setp.gt.u32 	%p3, %r6, 2139095039;
	fma.rn.f32 	%f22, %f5, 0f7F800000, 0f7F800000;
	selp.f32 	%f23, %f22, %f21, %p3;
	setp.eq.f32 	%p4, %f5, 0f00000000;
	selp.f32 	%f24, 0fFF800000, %f23, %p4;
	add.s64 	%rd7, %rd4, %rd5;
	st.global.f32 	[%rd7], %f24;
$L__BB32_2:
	ret;

}
	// .globl	_ZN8pygpukit3ops5audio18to_decibels_kernelEPKfPfif
.visible .entry _ZN8pygpukit3ops5audio18to_decibels_kernelEPKfPfif(
	.param .u64 .ptr .align 1 _ZN8pygpukit3ops5audio18to_decibels_kernelEPKfPfif_param_0,
	.param .u64 .ptr .align 1 _ZN8pygpukit3ops5audio18to_decibels_kernelEPKfPfif_param_1,
	.param .u32 _ZN8pygpukit3ops5audio18to_decibels_kernelEPKfPfif_param_2,
	.param .f32 _ZN8pygpukit3ops5audio18to_decibels_kernelEPKfPfif_param_3
)
{
	.reg .pred 	%p<5>;
	.reg .b32 	%r<10>;
	.reg .b32 	%f<27>;
	.reg .b64 	%rd<8>;

	ld.param.u64 	%rd1, [_ZN8pygpukit3ops5audio18to_decibels_kernelEPKfPfif_param_0];
	ld.param.u64 	%rd2, [_ZN8pygpukit3ops5audio18to_decibels_kernelEPKfPfif_param_1];
	ld.param.u32 	%r2, [_ZN8pygpukit3ops5audio18to_decibels_kernelEPKfPfif_param_2];
	ld.param.f32 	%f1, [_ZN8pygpukit3ops5audio18to_decibels_kernelEPKfPfif_param_3];
	mov.u32 	%r3, %ctaid.x;
	mov.u32 	%r4, %ntid.x;
	mov.u32 	%r5, %tid.x;
	mad.lo.s32 	%r1, %r3, %r4, %r5;
	setp.ge.s32 	%p1, %r1, %r2;
	@%p1 bra 	$L__BB33_2;
	cvta.to.global.u64 	%rd3, %rd1;
	cvta.to.global.u64 	%rd4, %rd2;
	mul.wide.s32 	%rd5, %r1, 4;
	add.s64 	%rd6, %rd3, %rd5;
	ld.global.nc.f32 	%f2, [%rd6];
	add.f32 	%f3, %f1, %f2;
	setp.lt.f32 	%p2, %f3, 0f00800000;
	mul.f32 	%f4, %f3, 0f4B000000;
	selp.f32 	%f5, %f4, %f3, %p2;
	selp.f32 	%f6, 0fC1B80000, 0f00000000, %p2;
	mov.b32 	%r6, %f5;
	add.s32 	%r7, %r6, -1059760811;
	and.b32  	%r8, %r7, -8388608;
	sub.s32 	%r9, %r6, %r8;
	mov.b32 	%f7, %r9;
	cvt.rn.f32.s32 	%f8, %r8;
	fma.rn.f32 	%f9, %f8, 0f34000000, %f6;
	add.f32 	%f10, %f7, 0fBF800000;
	fma.rn.f32 	%f11, %f10, 0fBE055027, 0f3E1039F6;
	fma.rn.f32 	%f12, %f11, %f10, 0fBDF8CDCC;
	fma.rn.f32 	%f13, %f12, %f10, 0f3E0F2955;
	fma.rn.f32 	%f14, %f13, %f10, 0fBE2AD8B9;
	fma.rn.f32 	%f15, %f14, %f10, 0f3E4CED0B;
	fma.rn.f32 	%f16, %f15, %f10, 0fBE7FFF22;
	fma.rn.f32 	%f17, %f16, %f10, 0f3EAAAA78;
	fma.rn.f32 	%f18, %f17, %f10, 0fBF000000;
	mul.f32 	%f19, %f10, %f18;
	fma.rn.f32 	%f20, %f19, %f10, %f10;
	fma.rn.f32 	%f21, %f9, 0f3F317218, %f20;
	setp.gt.u32 	%p3, %r6, 2139095039;
	fma.rn.f32 	%f22, %f5, 0f7F800000, 0f7F800000;
	selp.f32 	%f23, %f22, %f21, %p3;
	setp.eq.f32 	%p4, %f5, 0f00000000;
	mul.f32 	%f24, %f23, 0f3EDE5BD9;
	mul.f32 	%f25, %f24, 0f41200000;
	selp.f32 	%f26, 0fFF800000, %f25, %p4;
	add.s64 	%rd7, %rd4, %rd5;
	st.global.f32 	[%rd7], %f26;
$L__BB33_2:
	ret;

}
	// .globl	_ZN8pygpukit3ops5audio13dct_ii_kernelEPKfPfiii
.visible .entry _ZN8pygpukit3ops5audio13dct_ii_kernelEPKfPfiii(
	.param .u64 .ptr .align 1 _ZN8pygpukit3ops5audio13dct_ii_kernelEPKfPfiii_param_0,
	.param .u64 .ptr .align 1 _ZN8pygpukit3ops5audio13dct_ii_kernelEPKfPfiii_param_1,
	.param .u32 _ZN8pygpukit3ops5audio13dct_ii_kernelEPKfPfiii_param_2,
	.param .u32 _ZN8pygpukit3ops5audio13dct_ii_kernelEPKfPfiii_param_3,
	.param .u32 _ZN8pygpukit3ops5audio13dct_ii_kernelEPKfPfiii_param_4
)
{
	.local .align 4 .b8 	__local_depot34[28];
	.reg .b64 	%SP;
	.reg .b64 	%SPL;
	.reg .pred 	%p<15>;
	.reg .b32 	%r<55>;
	.reg .b32 	%f<46>;
	.reg .b64 	%rd<29>;
	.reg .b64 	%fd<3>;

	mov.u64 	%SPL, __local_depot34;
	ld.param.u64 	%rd10, [_ZN8pygpukit3ops5audio13dct_ii_kernelEPKfPfiii_param_0];
	ld.param.u64 	%rd11, [_ZN8pygpukit3ops5audio13dct_ii_kernelEPKfPfiii_param_1];
	ld.param.u32 	%r23, [_ZN8pygpukit3ops5audio13dct_ii_kernelEPKfPfiii_param_2];
	ld.param.u32 	%r21, [_ZN8pygpukit3ops5audio13dct_ii_kernelEPKfPfiii_param_3];
	ld.param.u32 	%r22, [_ZN8pygpukit3ops5audio13dct_ii_kernelEPKfPfiii_param_4];
	add.u64 	%rd1, %SPL, 0;
	mov.u32 	%r1, %ctaid.x;
	mov.u32 	%r2, %tid.x;
	setp.ge.s32 	%p1, %r1, %r23;
	setp.ge.s32 	%p2, %r2, %r22;
	or.pred  	%p3, %p1, %p2;
	@%p3 bra 	$L__BB34_13;
	cvt.rn.f32.s32 	%f1, %r21;
	setp.lt.s32 	%p4, %r21, 1;
	mov.f32 	%f45, 0f00000000;
	@%p4 bra 	$L__BB34_12;
	mul.lo.s32 	%r3, %r21, %r1;
	cvta.to.global.u64 	%rd2, %rd10;
	add.f32 	%f15, %f1, %f1;
	cvt.rn.f32.u32 	%f16, %r2;
	mul.f32 	%f17, %f16, 0f40490FDB;
	div.rn.f32 	%f2, %f17, %f15;
	mov.f32 	%f45, 0f00000000;
	mov.b32 	%r50, 0;
	mov.u64 	%rd15, __cudart_i2opi_f;
$L__BB34_3:
	add.s32 	%r25, %r50, %r3;
	mul.wide.u32 	%rd13, %r25, 4;
	add.s64 	%rd14, %rd2, %rd13;
	ld.global.nc.f32 	%f4, [%rd14];
	shl.b32 	%r26, %r50, 1;
	or.b32  	%r5, %r26, 1;
	cvt.rn.f32.u32 	%f18, %r5;
	mul.f32 	%f5, %f2, %f18;
	mul.f32 	%f19, %f5, 0f3F22F983;
	cvt.rni.s32.f32 	%r54, %f19;
	cvt.rn.f32.s32 	%f20, %r54;
	fma.rn.f32 	%f21, %f20, 0fBFC90FDA, %f5;
	fma.rn.f32 	%f22, %f20, 0fB3A22168, %f21;
	fma.rn.f32 	%f44, %f20, 0fA7C234C5, %f22;
	abs.f32 	%f7, %f5;
	setp.ltu.f32 	%p5, %f7, 0f47CE4780;
	@%p5 bra 	$L__BB34_11;
	setp.neu.f32 	%p6, %f7, 0f7F800000;
	@%p6 bra 	$L__BB34_6;
	mov.f32 	%f25, 0f00000000;
	mul.rn.f32 	%f44, %f5, %f25;
	mov.b32 	%r54, 0;
	bra.uni 	$L__BB34_11;
$L__BB34_6:
	mov.b32 	%r7, %f5;
	shl.b32 	%r28, %r7, 8;
	or.b32  	%r8, %r28, -2147483648;
	mov.b64 	%rd28, 0;
	mov.b32 	%r51, 0;
	mov.u64 	%rd26, %rd15;
	mov.u64 	%rd27, %rd1;
$L__BB34_7:
	.pragma "nounroll";
	ld.global.nc.u32 	%r29, [%rd26];
	mad.wide.u32 	%rd17, %r29, %r8, %rd28;
	shr.u64 	%rd28, %rd17, 32;
	st.local.u32 	[%rd27], %rd17;
	add.s32 	%r51, %r51, 1;
	add.s64 	%rd27, %rd27, 4;
	add.s64 	%rd26, %rd26, 4;
	setp.ne.s32 	%p7, %r51, 6;
	@%p7 bra 	$L__BB34_7;
	shr.u32 	%r30, %r7, 23;
	st.local.u32 	[%rd1+24], %rd28;
	and.b32  	%r11, %r30, 31;
	and.b32  	%r31, %r30, 224;
	add.s32 	%r32, %r31, -128;
	shr.u32 	%r33, %r32, 5;
	mul.wide.u32 	%rd18, %r33, 4;
	sub.s64 	%rd9, %rd1, %rd18;
	ld.local.u32 	%r52, [%rd9+24];
	ld.local.u32 	%r53, [%rd9+20];
	setp.eq.s32 	%p8, %r11, 0;
	@%p8 bra 	$L__BB34_10;
	shf.l.wrap.b32 	%r52, %r53, %r52, %r11;
	ld.local.u32 	%r34, [%rd9+16];
	shf.l.wrap.b32 	%r53, %r34, %r53, %r11;
$L__BB34_10:
	shr.u32 	%r35, %r52, 30;
	shf.l.wrap.b32 	%r36, %r53, %r52, 2;
	shl.b32 	%r37, %r53, 2;
	shr.u32 	%r38, %r36, 31;
	add.s32 	%r39, %r38, %r35;
	neg.s32 	%r40, %r39;
	setp.lt.s32 	%p9, %r7, 0;
	selp.b32 	%r54, %r40, %r39, %p9;
	xor.b32  	%r41, %r36, %r7;
	shr.s32 	%r42, %r36, 31;
	xor.b32  	%r43, %r42, %r36;
	xor.b32  	%r44, %r42, %r37;
	cvt.u64.u32 	%rd19, %r43;
	shl.b64 	%rd20, %rd19, 32;
	cvt.u64.u32 	%rd21, %r44;
	or.b64  	%rd22, %rd20, %rd21;
	cvt.rn.f64.s64 	%fd1, %rd22;
	mul.f64 	%fd2, %fd1, 0d3BF921FB54442D19;
	cvt.rn.f32.f64 	%f23, %fd2;
	neg.f32 	%f24, %f23;
	setp.lt.s32 	%p10, %r41, 0;
	selp.f32 	%f44, %f24, %f23, %p10;
$L__BB34_11:
	add.s32 	%r46, %r54, 1;
	mul.rn.f32 	%f26, %f44, %f44;
	and.b32  	%r47, %r54, 1;
	setp.eq.b32 	%p11, %r47, 1;
	selp.f32 	%f27, %f44, 0f3F800000, %p11;
	fma.rn.f32 	%f28, %f26, %f27, 0f00000000;
	fma.rn.f32 	%f29, %f26, 0f37CBAC00, 0fBAB607ED;
	selp.f32 	%f30, 0fB94D4153, %f29, %p11;
	selp.f32 	%f31, 0f3C0885E4, 0f3D2AAABB, %p11;
	fma.rn.f32 	%f32, %f30, %f26, %f31;
	selp.f32 	%f33, 0fBE2AAAA8, 0fBEFFFFFF, %p11;
	fma.rn.f32 	%f34, %f32, %f26, %f33;
	fma.rn.f32 	%f35, %f34, %f28, %f27;
	and.b32  	%r48, %r46, 2;
	setp.eq.s32 	%p12, %r48, 0;
	mov.f32 	%f36, 0f00000000;
	sub.f32 	%f37, %f36, %f35;
	selp.f32 	%f38, %f35, %f37, %p12;
	fma.rn.f32 	%f45, %f4, %f38, %f45;
	sub.s32 	%r50, %r5, %r50;
	setp.ne.s32 	%p13, %r50, %r21;
	@%p13 bra 	$L__BB34_3;
$L__BB34_12:
	setp.eq.s32 	%p14, %r2, 0;
	selp.f32 	%f39, 0f3F800000, 0f40000000, %p14;
	div.rn.f32 	%f40, %f39, %f1;
	sqrt.rn.f32 	%f41, %f40;
	mul.f32 	%f42, %f45, %f41;
	mad.lo.s32 	%r49, %r22, %r1, %r2;
	cvta.to.global.u64 	%rd23, %rd11;
	mul.wide.u32 	%rd24, %r49, 4;
	add.s64 	%rd25, %rd23, %rd24;
	st.global.f32 	[%rd25], %f42;
$L__BB34_13:
	ret;

}
	// .globl	_ZN8pygpukit3ops5audio21delta_features_kernelEPKfPfiii
.visible .entry _ZN8pygpukit3ops5audio21delta_features_kernelEPKfPfiii(
	.param .u64 .ptr .align 1 _ZN8pygpukit3ops5audio21delta_features_kernelEPKfPfiii_param_0,
	.param .u64 .ptr .align 1 _ZN8pygpukit3ops5audio21delta_features_kernelEPKfPfiii_param_1,
	.param .u32 _ZN8pygpukit3ops5audio21delta_features_kernelEPKfPfiii_param_2,
	.param .u32 _ZN8pygpukit3ops5audio21delta_features_kernelEPKfPfiii_param_3,
	.param .u32 _ZN8pygpukit3ops5audio21delta_features_kernelEPKfPfiii_param_4
)
{
	.reg .pred 	%p<18>;
	.reg .b32 	%r<162>;
	.reg .b32 	%f<126>;
	.reg .b64 	%rd<67>;

	ld.param.u64 	%rd3, [_ZN8pygpukit3ops5audio21delta_features_kernelEPKfPfiii_param_0];
	ld.param.u64 	%rd2, [_ZN8pygpukit3ops5audio21delta_features_kernelEPKfPfiii_param_1];
	ld.param.u32 	%r33, [_ZN8pygpukit3ops5audio21delta_features_kernelEPKfPfiii_param_2];
	ld.param.u32 	%r34, [_ZN8pygpukit3ops5audio21delta_features_kernelEPKfPfiii_param_3];
	ld.param.u32 	%r35, [_ZN8pygpukit3ops5audio21delta_features_kernelEPKfPfiii_param_4];
	cvta.to.global.u64 	%rd1, %rd3;
	mov.u32 	%r1, %ctaid.x;
	mov.u32 	%r2, %tid.x;
	setp.ge.s32 	%p1, %r1, %r33;
	setp.ge.s32 	%p2, %r2, %r34;
	or.pred  	%p3, %p1, %p2;
	@%p3 bra 	$L__BB35_24;
	setp.lt.s32 	%p4, %r35, 1;
	mov.f32 	%f117, 0f2EDBE6FF;
	@%p4 bra 	$L__BB35_10;
	and.b32  	%r3, %r35, 3;
	setp.lt.u32 	%p5, %r35, 4;
	mov.f32 	%f116, 0f00000000;
	mov.b32 	%r155, 1;
	@%p5 bra 	$L__BB35_6;
	and.b32  	%r38, %r35, 2147483644;
	neg.s32 	%r151, %r38;
	mov.f32 	%f116, 0f00000000;
	mov.b32 	%r152, 2;
$L__BB35_4:
	add.s32 	%r39, %r152, -1;
	mul.lo.s32 	%r40, %r39, %r39;
	cvt.rn.f32.u32 	%f26, %r40;
	add.f32 	%f27, %f116, %f26;
	add.s32 	%r41, %r152, 2;
	mul.lo.s32 	%r42, %r152, %r152;
	cvt.rn.f32.u32 	%f28, %r42;
	add.f32 	%f29, %f27, %f28;
	add.s32 	%r43, %r42, %r152;
	add.s32 	%r44, %r152, %r43;
	add.s32 	%r45, %r44, 1;
	cvt.rn.f32.u32 	%f30, %r45;
	add.f32 	%f31, %f29, %f30;
	mul.lo.s32 	%r46, %r41, %r41;
	cvt.rn.f32.u32 	%f32, %r46;
	add.f32 	%f116, %f31, %f32;
	add.s32 	%r152, %r152, 4;
	add.s32 	%r151, %r151, 4;
	setp.ne.s32 	%p6, %r151, 0;
	@%p6 bra 	$L__BB35_4;
	add.s32 	%r155, %r152, -1;
$L__BB35_6:
	setp.eq.s32 	%p7, %r3, 0;
	@%p7 bra 	$L__BB35_9;
	neg.s32 	%r154, %r3;
$L__BB35_8:
	.pragma "nounroll";
	mul.lo.s32 	%r47, %r155, %r155;
	cvt.rn.f32.u32 	%f33, %r47;
	add.f32 	%f116, %f116, %f33;
	add.s32 	%r155, %r155, 1;
	add.s32 	%r154, %r154, 1;
	setp.ne.s32 	%p8, %r154, 0;
	@%p8 bra 	$L__BB35_8;
$L__BB35_9:
	fma.rn.f32 	%f117, %f116, 0f40000000, 0f2EDBE6FF;
$L__BB35_10:
	setp.lt.s32 	%p9, %r35, 1;
	mov.f32 	%f125, 0f00000000;
	@%p9 bra 	$L__BB35_23;
	add.s32 	%r16, %r33, -1;
	and.b32  	%r17, %r35, 7;
	setp.lt.u32 	%p10, %r35, 8;
	mov.f32 	%f125, 0f00000000;
	mov.b32 	%r160, 1;
	@%p10 bra 	$L__BB35_15;
	and.b32  	%r18, %r35, 2147483640;
	add.s32 	%r157, %r1, -4;
	mov.f32 	%f125, 0f00000000;
	mov.b32 	%r158, 4;
	mov.u32 	%r156, %r1;
$L__BB35_13:
	.pragma "nounroll";
	add.s32 	%r50, %r158, -3;
	add.s32 	%r51, %r156, 1;
	min.s32 	%r52, %r51, %r16;
	add.s32 	%r53, %r157, 3;
	max.s32 	%r54, %r53, 0;
	mad.lo.s32 	%r55, %r52, %r34, %r2;
	mul.wide.s32 	%rd4, %r55, 4;
	add.s64 	%rd5, %rd1, %rd4;
	ld.global.nc.f32 	%f38, [%rd5];
	mad.lo.s32 	%r56, %r54, %r34, %r2;
	mul.wide.u32 	%rd6, %r56, 4;
	add.s64 	%rd7, %rd1, %rd6;
	ld.global.nc.f32 	%f39, [%rd7];
	cvt.rn.f32.u32 	%f40, %r50;
	sub.f32 	%f41, %f38, %f39;
	fma.rn.f32 	%f42, %f41, %f40, %f125;
	add.s32 	%r57, %r156, 2;
	min.s32 	%r58, %r57, %r16;
	add.s32 	%r59, %r157, 2;
	max.s32 	%r60, %r59, 0;
	mad.lo.s32 	%r61, %r58, %r34, %r2;
	mul.wide.s32 	%rd8, %r61, 4;
	add.s64 	%rd9, %rd1, %rd8;
	ld.global.nc.f32 	%f43, [%rd9];
	mad.lo.s32 	%r62, %r60, %r34, %r2;
	mul.wide.u32 	%rd10, %r62, 4;
	add.s64 	%rd11, %rd1, %rd10;
	ld.global.nc.f32 	%f44, [%rd11];
	add.s32 	%r63, %r158, -2;
	cvt.rn.f32.u32 	%f45, %r63;
	sub.f32 	%f46, %f43, %f44;
	fma.rn.f32 	%f47, %f46, %f45, %f42;
	add.s32 	%r64, %r156, 3;
	min.s32 	%r65, %r64, %r16;
	add.s32 	%r66, %r157, 1;
	max.s32 	%r67, %r66, 0;
	mad.lo.s32 	%r68, %r65, %r34, %r2;
	mul.wide.s32 	%rd12, %r68, 4;
	add.s64 	%rd13, %rd1, %rd12;
	ld.global.nc.f32 	%f48, [%rd13];
	mad.lo.s32 	%r69, %r67, %r34, %r2;
	mul.wide.u32 	%rd14, %r69, 4;
	add.s64 	%rd15, %rd1, %rd14;
	ld.global.nc.f32 	%f49, [%rd15];
	add.s32 	%r70, %r158, -1;
	cvt.rn.f32.u32 	%f50, %r70;
	sub.f32 	%f51, %f48, %f49;
	fma.rn.f32 	%f52, %f51, %f50, %f47;
	add.s32 	%r71, %r156, 4;
	min.s32 	%r72, %r71, %r16;
	add.s32 	%r73, %r157, -4;
	max.s32 	%r74, %r157, 0;
	mad.lo.s32 	%r75, %r72, %r34, %r2;
	mul.wide.s32 	%rd16, %r75, 4;
	add.s64 	%rd17, %rd1, %rd16;
	ld.global.nc.f32 	%f53, [%rd17];
	mad.lo.s32 	%r76, %r74, %r34, %r2;
	mul.wide.u32 	%rd18, %r76, 4;
	add.s64 	%rd19, %rd1, %rd18;
	ld.global.nc.f32 	%f54, [%rd19];
	cvt.rn.f32.u32 	%f55, %r158;
	sub.f32 	%f56, %f53, %f54;
	fma.rn.f32 	%f57, %f56, %f55, %f52;
	add.s32 	%r77, %r156, 5;
	min.s32 	%r78, %r77, %r16;
	add.s32 	%r79, %r157, -1;
	max.s32 	%r80, %r79, 0;
	mad.lo.s32 	%r81, %r78, %r34, %r2;
	mul.wide.s32 	%rd20, %r81, 4;
	add.s64 	%rd21, %rd1, %rd20;
	ld.global.nc.f32 	%f58, [%rd21];
	mad.lo.s32 	%r82, %r80, %r34, %r2;
	mul.wide.u32 	%rd22, %r82, 4;
	add.s64 	%rd23, %rd1, %rd22;
	ld.global.nc.f32 	%f59, [%rd23];
	add.s32 	%r83, %r158, 1;
	cvt.rn.f32.u32 	%f60, %r83;
	sub.f32 	%f61, %f58, %f59;
	fma.rn.f32 	%f62, %f61, %f60, %f57;
	add.s32 	%r84, %r156, 6;
	min.s32 	%r85, %r84, %r16;
	add.s32 	%r86, %r157, -2;
	max.s32 	%r87, %r86, 0;
	mad.lo.s32 	%r88, %r85, %r34, %r2;
	mul.wide.s32 	%rd24, %r88, 4;
	add.s64 	%rd25, %rd1, %rd24;
	ld.global.nc.f32 	%f63, [%rd25];
	mad.lo.s32 	%r89, %r87, %r34, %r2;
	mul.wide.u32 	%rd26, %r89, 4;
	add.s64 	%rd27, %rd1, %rd26;
	ld.global.nc.f32 	%f64, [%rd27];
	add.s32 	%r90, %r158, 2;
	cvt.rn.f32.u32 	%f65, %r90;
	sub.f32 	%f66, %f63, %f64;
	fma.rn.f32 	%f67, %f66, %f65, %f62;
	add.s32 	%r91, %r156, 7;
	min.s32 	%r92, %r91, %r16;
	add.s32 	%r93, %r157, -3;
	max.s32 	%r94, %r93, 0;
	mad.lo.s32 	%r95, %r92, %r34, %r2;
	mul.wide.s32 	%rd28, %r95, 4;
	add.s64 	%rd29, %rd1, %rd28;
	ld.global.nc.f32 	%f68, [%rd29];
	mad.lo.s32 	%r96, %r94, %r34, %r2;
	mul.wide.u32 	%rd30, %r96, 4;
	add.s64 	%rd31, %rd1, %rd30;
	ld.global.nc.f32 	%f69, [%rd31];
	add.s32 	%r97, %r158, 3;
	cvt.rn.f32.u32 	%f70, %r97;
	sub.f32 	%f71, %f68, %f69;
	fma.rn.f32 	%f72, %f71, %f70, %f67;
	add.s32 	%r156, %r156, 8;
	min.s32 	%r98, %r156, %r16;
	max.s32 	%r99, %r73, 0;
	mad.lo.s32 	%r100, %r98, %r34, %r2;
	mul.wide.s32 	%rd32, %r100, 4;
	add.s64 	%rd33, %rd1, %rd32;
	ld.global.nc.f32 	%f73, [%rd33];
	mad.lo.s32 	%r101, %r99, %r34, %r2;
	mul.wide.u32 	%rd34, %r101, 4;
	add.s64 	%rd35, %rd1, %rd34;
	ld.global.nc.f32 	%f74, [%rd35];
	add.s32 	%r102, %r158, 4;
	cvt.rn.f32.u32 	%f75, %r102;
	sub.f32 	%f76, %f73, %f74;
	fma.rn.f32 	%f125, %f76, %f75, %f72;
	add.s32 	%r158, %r158, 8;
	add.s32 	%r157, %r157, -8;
	setp.ne.s32 	%p11, %r102, %r18;
	@%p11 bra 	$L__BB35_13;
	add.s32 	%r160, %r158, -3;
$L__BB35_15:
	setp.eq.s32 	%p12, %r17, 0;
	@%p12 bra 	$L__BB35_23;
	and.b32  	%r28, %r35, 3;
	setp.lt.u32 	%p13, %r17, 4;
	@%p13 bra 	$L__BB35_18;
	add.s32 	%r103, %r160, %r1;
	min.s32 	%r104, %r103, %r16;
	sub.s32 	%r105, %r1, %r160;
	max.s32 	%r106, %r105, 0;
	mad.lo.s32 	%r107, %r104, %r34, %r2;
	mul.wide.s32 	%rd36, %r107, 4;
	add.s64 	%rd37, %rd1, %rd36;
	ld.global.nc.f32 	%f78, [%rd37];
	mad.lo.s32 	%r108, %r106, %r34, %r2;
	mul.wide.u32 	%rd38, %r108, 4;
	add.s64 	%rd39, %rd1, %rd38;
	ld.global.nc.f32 	%f79, [%rd39];
	cvt.rn.f32.u32 	%f80, %r160;
	sub.f32 	%f81, %f78, %f79;
	fma.rn.f32 	%f82, %f81, %f80, %f125;
	add.s32 	%r109, %r160, 1;
	add.s32 	%r110, %r103, 1;
	min.s32 	%r111, %r110, %r16;
	sub.s32 	%r112, %r1, %r109;
	max.s32 	%r113, %r112, 0;
	mad.lo.s32 	%r114, %r111, %r34, %r2;
	mul.wide.s32 	%rd40, %r114, 4;
	add.s64 	%rd41, %rd1, %rd40;
	ld.global.nc.f32 	%f83, [%rd41];
	mad.lo.s32 	%r115, %r113, %r34, %r2;
	mul.wide.u32 	%rd42, %r115, 4;
	add.s64 	%rd43, %rd1, %rd42;
	ld.global.nc.f32 	%f84, [%rd43];
	cvt.rn.f32.u32 	%f85, %r109;
	sub.f32 	%f86, %f83, %f84;
	fma.rn.f32 	%f87, %f86, %f85, %f82;
	add.s32 	%r116, %r160, 2;
	add.s32 	%r117, %r103, 2;
	min.s32 	%r118, %r117, %r16;
	sub.s32 	%r119, %r1, %r116;
	max.s32 	%r120, %r119, 0;
	mad.lo.s32 	%r121, %r118, %r34, %r2;
	mul.wide.s32 	%rd44, %r121, 4;
	add.s64 	%rd45, %rd1, %rd44;
	ld.global.nc.f32 	%f88, [%rd45];
	mad.lo.s32 	%r122, %r120, %r34, %r2;
	mul.wide.u32 	%rd46, %r122, 4;
	add.s64 	%rd47, %rd1, %rd46;
	ld.global.nc.f32 	%f89, [%rd47];
	cvt.rn.f32.u32 	%f90, %r116;
	sub.f32 	%f91, %f88, %f89;
	fma.rn.f32 	%f92, %f91, %f90, %f87;
	add.s32 	%r123, %r160, 3;
	add.s32 	%r124, %r103, 3;
	min.s32 	%r125, %r124, %r16;
	sub.s32 	%r126, %r1, %r123;
	max.s32 	%r127, %r126, 0;
	mad.lo.s32 	%r128, %r125, %r34, %r2;
	mul.wide.s32 	%rd48, %r128, 4;
	add.s64 	%rd49, %rd1, %rd48;
	ld.global.nc.f32 	%f93, [%rd49];
	mad.lo.s32 	%r129, %r127, %r34, %r2;
	mul.wide.u32 	%rd50, %r129, 4;
	add.s64 	%rd51, %rd1, %rd50;
	ld.global.nc.f32 	%f94, [%rd51];
	cvt.rn.f32.u32 	%f95, %r123;
	sub.f32 	%f96, %f93, %f94;
	fma.rn.f32 	%f125, %f96, %f95, %f92;
	add.s32 	%r160, %r160, 4;
$L__BB35_18:
	setp.eq.s32 	%p14, %r28, 0;
	@%p14 bra 	$L__BB35_23;
	setp.eq.s32 	%p15, %r28, 1;
	@%p15 bra 	$L__BB35_21;
	add.s32 	%r130, %r160, %r1;
	min.s32 	%r131, %r130, %r16;
	sub.s32 	%r132, %r1, %r160;
	max.s32 	%r133, %r132, 0;
	mad.lo.s32 	%r134, %r131, %r34, %r2;
	mul.wide.s32 	%rd52, %r134, 4;
	add.s64 	%rd53, %rd1, %rd52;
	ld.global.nc.f32 	%f98, [%rd53];
	mad.lo.s32 	%r135, %r133, %r34, %r2;
	mul.wide.u32 	%rd54, %r135, 4;
	add.s64 	%rd55, %rd1, %rd54;
	ld.global.nc.f32 	%f99, [%rd55];
	cvt.rn.f32.u32 	%f100, %r160;
	sub.f32 	%f101, %f98, %f99;
	fma.rn.f32 	%f102, %f101, %f100, %f125;
	add.s32 	%r136, %r160, 1;
	add.s32 	%r137, %r130, 1;
	min.s32 	%r138, %r137, %r16;
	sub.s32 	%r139, %r1, %r136;
	max.s32 	%r140, %r139, 0;
	mad.lo.s32 	%r141, %r138, %r34, %r2;
	mul.wide.s32 	%rd56, %r141, 4;
	add.s64 	%rd57, %rd1, %rd56;
	ld.global.nc.f32 	%f103, [%rd57];
	mad.lo.s32 	%r142, %r140, %r34, %r2;
	mul.wide.u32 	%rd58, %r142, 4;
	add.s64 	%rd59, %rd1, %rd58;
	ld.global.nc.f32 	%f104, [%rd59];
	cvt.rn.f32.u32 	%f105, %r136;
	sub.f32 	%f106, %f103, %f104;
	fma.rn.f32 	%f125, %f106, %f105, %f102;
	add.s32 	%r160, %r160, 2;
$L__BB35_21:
	and.b32  	%r143, %r35, 1;
	setp.eq.b32 	%p16, %r143, 1;
	not.pred 	%p17, %p16;
	@%p17 bra 	$L__BB35_23;
	add.s32 	%r144, %r160, %r1;
	min.s32 	%r145, %r144, %r16;
	sub.s32 	%r146, %r1, %r160;
	max.s32 	%r147, %r146, 0;
	mad.lo.s32 	%r148, %r145, %r34, %r2;
	mul.wide.s32 	%rd60, %r148, 4;
	add.s64 	%rd61, %rd1, %rd60;
	ld.global.nc.f32 	%f107, [%rd61];
	mad.lo.s32 	%r149, %r147, %r34, %r2;
	mul.wide.u32 	%rd62, %r149, 4;
	add.s64 	%rd63, %rd1, %rd62;
	ld.global.nc.f32 	%f108, [%rd63];
	cvt.rn.f32.u32 	%f109, %r160;
	sub.f32 	%f110, %f107, %f108;
	fma.rn.f32 	%f125, %f110, %f109, %f125;
$L__BB35_23:
	div.rn.f32 	%f111, %f125, %f117;
	mad.lo.s32 	%r150, %r34, %r1, %r2;
	cvta.to.global.u64 	%rd64, %rd2;
	mul.wide.u32 	%rd65, %r150, 4;
	add.s64 	%rd66, %rd64, %rd65;
	st.global.f32 	[%rd66], %f111;
$L__BB35_24:
	ret;

}
	// .globl	_ZN8pygpukit3ops5audio27generate_hann_window_kernelEPfi
.visible .entry _ZN8pygpukit3ops5audio27generate_hann_window_kernelEPfi(
	.param .u64 .ptr .align 1 _ZN8pygpukit3ops5audio27generate_hann_window_kernelEPfi_param_0,
	.param .u32 _ZN8pygpukit3ops5audio27generate_hann_window_kernelEPfi_param_1
)
{
	.local .align 4 .b8 	__local_depot36[28];
	.reg .b64 	%SP;
	.reg .b64 	%SPL;
	.reg .pred 	%p<10>;
	.reg .b32 	%r<46>;
	.reg .b32 	%f<34>;
	.reg .b64 	%rd<25>;
	.reg .b64 	%fd<3>;

	mov.u64 	%SPL, __local_depot36;
	ld.param.u64 	%rd9, [_ZN8pygpukit3ops5audio27generate_hann_window_kernelEPfi_param_0];
	ld.param.u32 	%r16, [_ZN8pygpukit3ops5audio27generate_hann_window_kernelEPfi_param_1];
	add.u64 	%rd1, %SPL, 0;
	mov.u32 	%r17, %ctaid.x;
	mov.u32 	%r18, %ntid.x;
	mov.u32 	%r19, %tid.x;
	mad.lo.s32 	%r1, %r17, %r18, %r19;
	setp.ge.s32 	%p1, %r1, %r16;
	@%p1 bra 	$L__BB36_10;
	cvt.rn.f32.s32 	%f7, %r1;
	cvt.rn.f32.s32 	%f8, %r16;
	mul.f32 	%f9, %f7, 0f40C90FDB;
	div.rn.f32 	%f1, %f9, %f8;
	mul.f32 	%f10, %f1, 0f3F22F983;
	cvt.rni.s32.f32 	%r45, %f10;
	cvt.rn.f32.s32 	%f11, %r45;
	fma.rn.f32 	%f12, %f11, 0fBFC90FDA, %f1;
	fma.rn.f32 	%f13, %f11, 0fB3A22168, %f12;
	fma.rn.f32 	%f33, %f11, 0fA7C234C5, %f13;
	abs.f32 	%f3, %f1;
	setp.ltu.f32 	%p2, %f3, 0f47CE4780;
	@%p2 bra 	$L__BB36_9;
	setp.neu.f32 	%p3, %f3, 0f7F800000;
	@%p3 bra 	$L__BB36_4;
	mov.f32 	%f16, 0f00000000;
	mul.rn.f32 	%f33, %f1, %f16;
	mov.b32 	%r45, 0;
	bra.uni 	$L__BB36_9;
$L__BB36_4:
	mov.b32 	%r3, %f1;
	shl.b32 	%r21, %r3, 8;
	or.b32  	%r4, %r21, -2147483648;
	mov.b64 	%rd24, 0;
	mov.b32 	%r42, 0;
	mov.u64 	%rd22, __cudart_i2opi_f;
	mov.u64 	%rd23, %rd1;
$L__BB36_5:
	.pragma "nounroll";
	ld.global.nc.u32 	%r22, [%rd22];
	mad.wide.u32 	%rd13, %r22, %r4, %rd24;
	shr.u64 	%rd24, %rd13, 32;
	st.local.u32 	[%rd23], %rd13;
	add.s32 	%r42, %r42, 1;
	add.s64 	%rd23, %rd23, 4;
	add.s64 	%rd22, %rd22, 4;
	setp.ne.s32 	%p4, %r42, 6;
	@%p4 bra 	$L__BB36_5;
	shr.u32 	%r23, %r3, 23;
	st.local.u32 	[%rd1+24], %rd24;
	and.b32  	%r7, %r23, 31;
	and.b32  	%r24, %r23, 224;
	add.s32 	%r25, %r24, -128;
	shr.u32 	%r26, %r25, 5;
	mul.wide.u32 	%rd14, %r26, 4;
	sub.s64 	%rd8, %rd1, %rd14;
	ld.local.u32 	%r43, [%rd8+24];
	ld.local.u32 	%r44, [%rd8+20];
	setp.eq.s32 	%p5, %r7, 0;
	@%p5 bra 	$L__BB36_8;
	shf.l.wrap.b32 	%r43, %r44, %r43, %r7;
	ld.local.u32 	%r27, [%rd8+16];
	shf.l.wrap.b32 	%r44, %r27, %r44, %r7;
$L__BB36_8:
	shr.u32 	%r28, %r43, 30;
	shf.l.wrap.b32 	%r29, %r44, %r43, 2;
	shl.b32 	%r30, %r44, 2;
	shr.u32 	%r31, %r29, 31;
	add.s32 	%r32, %r31, %r28;
	neg.s32 	%r33, %r32;
	setp.lt.s32 	%p6, %r3, 0;
	selp.b32 	%r45, %r33, %r32, %p6;
	xor.b32  	%r34, %r29, %r3;
	shr.s32 	%r35, %r29, 31;
	xor.b32  	%r36, %r35, %r29;
	xor.b32  	%r37, %r35, %r30;
	cvt.u64.u32 	%rd15, %r36;
	shl.b64 	%rd16, %rd15, 32;
	cvt.u64.u32 	%rd17, %r37;
	or.b64  	%rd18, %rd16, %rd17;
	cvt.rn.f64.s64 	%fd1, %rd18;
	mul.f64 	%fd2, %fd1, 0d3BF921FB54442D19;
	cvt.rn.f32.f64 	%f14, %fd2;
	neg.f32 	%f15, %f14;
	setp.lt.s32 	%p7, %r34, 0;
	selp.f32 	%f33, %f15, %f14, %p7;
$L__BB36_9:
	add.s32 	%r39, %r45, 1;
	mul.rn.f32 	%f17, %f33, %f33;
	and.b32  	%r40, %r45, 1;
	setp.eq.b32 	%p8, %r40, 1;
	selp.f32 	%f18, %f33, 0f3F800000, %p8;
	fma.rn.f32 	%f19, %f17, %f18, 0f00000000;
	fma.rn.f32 	%f20, %f17, 0f37CBAC00, 0fBAB607ED;
	selp.f32 	%f21, 0fB94D4153, %f20, %p8;
	selp.f32 	%f22, 0f3C0885E4, 0f3D2AAABB, %p8;
	fma.rn.f32 	%f23, %f21, %f17, %f22;
	selp.f32 	%f24, 0fBE2AAAA8, 0fBEFFFFFF, %p8;
	fma.rn.f32 	%f25, %f23, %f17, %f24;
	fma.rn.f32 	%f26, %f25, %f19, %f18;
	and.b32  	%r41, %r39, 2;
	setp.eq.s32 	%p9, %r41, 0;
	mov.f32 	%f27, 0f00000000;
	sub.f32 	%f28, %f27, %f26;
	selp.f32 	%f29, %f26, %f28, %p9;
	mov.f32 	%f30, 0f3F800000;
	sub.f32 	%f31, %f30, %f29;
	mul.f32 	%f32, %f31, 0f3F000000;
	cvta.to.global.u64 	%rd19, %rd9;
	mul.wide.s32 	%rd20, %r1, 4;
	add.s64 	%rd21, %rd19, %rd20;
	st.global.f32 	[%rd21], %f32;
$L__BB36_10:
	ret;

}
	// .globl	_ZN8pygpukit3ops5audio18pad_reflect_kernelEPKfPfiii
.visible .entry _ZN8pygpukit3ops5audio18pad_reflect_kernelEPKfPfiii(
	.param .u64 .ptr .align 1 _ZN8pygpukit3ops5audio18pad_reflect_kernelEPKfPfiii_param_0,
	.param .u64 .ptr .align 1 _ZN8pygpukit3ops5audio18pad_reflect_kernelEPKfPfiii_param_1,
	.param .u32 _ZN8pygpukit3ops5audio18pad_reflect_kernelEPKfPfiii_param_2,
	.param .u32 _ZN8pygpukit3ops5audio18pad_reflect_kernelEPKfPfiii_param_3,
	.param .u32 _ZN8pygpukit3ops5audio18pad_reflect_kernelEPKfPfiii_param_4
)
{
	.reg .pred 	%p<4>;
	.reg .b32 	%r<19>;
	.reg .b32 	%f<2>;
	.reg .b64 	%rd<9>;

	ld.param.u64 	%rd1, [_ZN8pygpukit3ops5audio18pad_reflect_kernelEPKfPfiii_param_0];
	ld.param.u64 	%rd2, [_ZN8pygpukit3ops5audio18pad_reflect_kernelEPKfPfiii_param_1];
	ld.param.u32 	%r7, [_ZN8pygpukit3ops5audio18pad_reflect_kernelEPKfPfiii_param_2];
	ld.param.u32 	%r8, [_ZN8pygpukit3ops5audio18pad_reflect_kernelEPKfPfiii_param_3];
	ld.param.u32 	%r9, [_ZN8pygpukit3ops5audio18pad_reflect_kernelEPKfPfiii_param_4];
	mov.u32 	%r10, %ctaid.x;
	mov.u32 	%r11, %ntid.x;
	mov.u32 	%r12, %tid.x;
	mad.lo.s32 	%r1, %r10, %r11, %r12;
	setp.ge.s32 	%p1, %r1, %r9;
	@%p1 bra 	$L__BB37_7;
	setp.ge.s32 	%p2, %r1, %r8;
	@%p2 bra 	$L__BB37_3;
	sub.s32 	%r18, %r8, %r1;
	bra.uni 	$L__BB37_6;
$L__BB37_3:
	add.s32 	%r3, %r8, %r7;
	setp.ge.s32 	%p3, %r1, %r3;
	@%p3 bra 	$L__BB37_5;
	sub.s32 	%r18, %r1, %r8;
	bra.uni 	$L__BB37_6;
$L__BB37_5:
	sub.s32 	%r13, %r7, %r1;
	add.s32 	%r14, %r13, %r3;
	add.s32 	%r18, %r14, -2;
$L__BB37_6:
	add.s32 	%r15, %r7, -1;
	min.s32 	%r16, %r18, %r15;
	max.s32 	%r17, %r16, 0;
	cvta.to.global.u64 	%rd3, %rd1;
	mul.wide.u32 	%rd4, %r17, 4;
	add.s64 	%rd5, %rd3, %rd4;
	ld.global.nc.f32 	%f1, [%rd5];
	cvta.to.global.u64 	%rd6, %rd2;
	mul.wide.s32 	%rd7, %r1, 4;
	add.s64 	%rd8, %rd6, %rd7;
	st.global.f32 	[%rd8], %f1;
$L__BB37_7:
	ret;

}
	// .globl	_ZN8pygpukit3ops5audio21ifft_butterfly_kernelEPfS2_iii
.visible .entry _ZN8pygpukit3ops5audio21ifft_butterfly_kernelEPfS2_iii(
	.param .u64 .ptr .align 1 _ZN8pygpukit3ops5audio21ifft_butterfly_kernelEPfS2_iii_param_0,
	.param .u64 .ptr .align 1 _ZN8pygpukit3ops5audio21ifft_butterfly_kernelEPfS2_iii_param_1,
	.param .u32 _ZN8pygpukit3ops5audio21ifft_butterfly_kernelEPfS2_iii_param_2,
	.param .u32 _ZN8pygpukit3ops5audio21ifft_butterfly_kernelEPfS2_iii_param_3,
	.param .u32 _ZN8pygpukit3ops5audio21ifft_butterfly_kernelEPfS2_iii_param_4
)
{
	.local .align 4 .b8 	__local_depot38[28];
	.reg .b64 	%SP;
	.reg .b64 	%SPL;
	.reg .pred 	%p<19>;
	.reg .b32 	%r<97>;
	.reg .b32 	%f<64>;
	.reg .b64 	%rd<49>;
	.reg .b64 	%fd<5>;

	mov.u64 	%SPL, __local_depot38;
	ld.param.u64 	%rd16, [_ZN8pygpukit3ops5audio21ifft_butterfly_kernelEPfS2_iii_param_0];
	ld.param.u64 	%rd17, [_ZN8pygpukit3ops5audio21ifft_butterfly_kernelEPfS2_iii_param_1];
	ld.param.u32 	%r35, [_ZN8pygpukit3ops5audio21ifft_butterfly_kernelEPfS2_iii_param_2];
	ld.param.u32 	%r36, [_ZN8pygpukit3ops5audio21ifft_butterfly_kernelEPfS2_iii_param_3];
	ld.param.u32 	%r37, [_ZN8pygpukit3ops5audio21ifft_butterfly_kernelEPfS2_iii_param_4];
	add.u64 	%rd1, %SPL, 0;
	mov.u32 	%r1, %ctaid.y;
	setp.ge.s32 	%p1, %r1, %r37;
	@%p1 bra 	$L__BB38_19;
	mov.u32 	%r38, %tid.x;
	mov.u32 	%r39, %ntid.x;
	mov.u32 	%r40, %ctaid.x;
	mad.lo.s32 	%r2, %r40, %r39, %r38;
	mov.b32 	%r41, 1;
	shl.b32 	%r3, %r41, %r36;
	mov.b32 	%r42, 2;
	shl.b32 	%r4, %r42, %r36;
	div.s32 	%r43, %r35, %r4;
	div.s32 	%r5, %r2, %r3;
	setp.ge.s32 	%p2, %r5, %r43;
	@%p2 bra 	$L__BB38_19;
	rem.s32 	%r44, %r2, %r3;
	mul.lo.s32 	%r6, %r35, %r1;
	mad.lo.s32 	%r7, %r5, %r4, %r44;
	cvt.rn.f32.s32 	%f11, %r44;
	mul.f32 	%f12, %f11, 0f40C90FDB;
	cvt.rn.f32.s32 	%f13, %r4;
	div.rn.f32 	%f1, %f12, %f13;
	mul.f32 	%f14, %f1, 0f3F22F983;
	cvt.rni.s32.f32 	%r96, %f14;
	cvt.rn.f32.s32 	%f15, %r96;
	fma.rn.f32 	%f16, %f15, 0fBFC90FDA, %f1;
	fma.rn.f32 	%f17, %f15, 0fB3A22168, %f16;
	fma.rn.f32 	%f63, %f15, 0fA7C234C5, %f17;
	abs.f32 	%f3, %f1;
	setp.ltu.f32 	%p3, %f3, 0f47CE4780;
	mov.u32 	%r92, %r96;
	mov.f32 	%f62, %f63;
	@%p3 bra 	$L__BB38_10;
	setp.neu.f32 	%p4, %f3, 0f7F800000;
	@%p4 bra 	$L__BB38_5;
	mov.f32 	%f20, 0f00000000;
	mul.rn.f32 	%f62, %f1, %f20;
	mov.b32 	%r92, 0;
	bra.uni 	$L__BB38_10;
$L__BB38_5:
	mov.b32 	%r9, %f1;
	shl.b32 	%r46, %r9, 8;
	or.b32  	%r10, %r46, -2147483648;
	mov.b64 	%rd45, 0;
	mov.b32 	%r89, 0;
	mov.u64 	%rd43, __cudart_i2opi_f;
	mov.u64 	%rd44, %rd1;
$L__BB38_6:
	.pragma "nounroll";
	ld.global.nc.u32 	%r47, [%rd43];
	mad.wide.u32 	%rd21, %r47, %r10, %rd45;
	shr.u64 	%rd45, %rd21, 32;
	st.local.u32 	[%rd44], %rd21;
	add.s32 	%r89, %r89, 1;
	add.s64 	%rd44, %rd44, 4;
	add.s64 	%rd43, %rd43, 4;
	setp.ne.s32 	%p5, %r89, 6;
	@%p5 bra 	$L__BB38_6;
	shr.u32 	%r48, %r9, 23;
	st.local.u32 	[%rd1+24], %rd45;
	and.b32  	%r13, %r48, 31;
	and.b32  	%r49, %r48, 224;
	add.s32 	%r50, %r49, -128;
	shr.u32 	%r51, %r50, 5;
	mul.wide.u32 	%rd22, %r51, 4;
	sub.s64 	%rd8, %rd1, %rd22;
	ld.local.u32 	%r90, [%rd8+24];
	ld.local.u32 	%r91, [%rd8+20];
	setp.eq.s32 	%p6, %r13, 0;
	@%p6 bra 	$L__BB38_9;
	shf.l.wrap.b32 	%r90, %r91, %r90, %r13;
	ld.local.u32 	%r52, [%rd8+16];
	shf.l.wrap.b32 	%r91, %r52, %r91, %r13;
$L__BB38_9:
	shr.u32 	%r53, %r90, 30;
	shf.l.wrap.b32 	%r54, %r91, %r90, 2;
	shl.b32 	%r55, %r91, 2;
	shr.u32 	%r56, %r54, 31;
	add.s32 	%r57, %r56, %r53;
	neg.s32 	%r58, %r57;
	setp.lt.s32 	%p7, %r9, 0;
	selp.b32 	%r92, %r58, %r57, %p7;
	xor.b32  	%r59, %r54, %r9;
	shr.s32 	%r60, %r54, 31;
	xor.b32  	%r61, %r60, %r54;
	xor.b32  	%r62, %r60, %r55;
	cvt.u64.u32 	%rd23, %r61;
	shl.b64 	%rd24, %rd23, 32;
	cvt.u64.u32 	%rd25, %r62;
	or.b64  	%rd26, %rd24, %rd25;
	cvt.rn.f64.s64 	%fd1, %rd26;
	mul.f64 	%fd2, %fd1, 0d3BF921FB54442D19;
	cvt.rn.f32.f64 	%f18, %fd2;
	neg.f32 	%f19, %f18;
	setp.lt.s32 	%p8, %r59, 0;
	selp.f32 	%f62, %f19, %f18, %p8;
$L__BB38_10:
	setp.ltu.f32 	%p9, %f3, 0f47CE4780;
	add.s32 	%r64, %r92, 1;
	mul.rn.f32 	%f21, %f62, %f62;
	and.b32  	%r65, %r92, 1;
	setp.eq.b32 	%p10, %r65, 1;
	selp.f32 	%f22, %f62, 0f3F800000, %p10;
	fma.rn.f32 	%f23, %f21, %f22, 0f00000000;
	fma.rn.f32 	%f24, %f21, 0f37CBAC00, 0fBAB607ED;
	selp.f32 	%f25, 0fB94D4153, %f24, %p10;
	selp.f32 	%f26, 0f3C0885E4, 0f3D2AAABB, %p10;
	fma.rn.f32 	%f27, %f25, %f21, %f26;
	selp.f32 	%f28, 0fBE2AAAA8, 0fBEFFFFFF, %p10;
	fma.rn.f32 	%f29, %f27, %f21, %f28;
	fma.rn.f32 	%f30, %f29, %f23, %f22;
	and.b32  	%r66, %r64, 2;
	setp.eq.s32 	%p11, %r66, 0;
	mov.f32 	%f31, 0f00000000;
	sub.f32 	%f32, %f31, %f30;
	selp.f32 	%f7, %f30, %f32, %p11;
	@%p9 bra 	$L__BB38_18;
	setp.neu.f32 	%p12, %f3, 0f7F800000;
	@%p12 bra 	$L__BB38_13;
	mov.f32 	%f35, 0f00000000;
	mul.rn.f32 	%f63, %f1, %f35;
	mov.b32 	%r96, 0;
	bra.uni 	$L__BB38_18;
$L__BB38_13:
	mov.b32 	%r22, %f1;
	shl.b32 	%r68, %r22, 8;
	or.b32  	%r23, %r68, -2147483648;
	mov.b64 	%rd48, 0;
	mov.b32 	%r93, 0;
	mov.u64 	%rd46, __cudart_i2opi_f;
	mov.u64 	%rd47, %rd1;
$L__BB38_14:
	.pragma "nounroll";
	ld.global.nc.u32 	%r69, [%rd46];
	mad.wide.u32 	%rd29, %r69, %r23, %rd48;
	shr.u64 	%rd48, %rd29, 32;
	st.local.u32 	[%rd47], %rd29;
	add.s32 	%r93, %r93, 1;
	add.s64 	%rd47, %rd47, 4;
	add.s64 	%rd46, %rd46, 4;
	setp.ne.s32 	%p13, %r93, 6;
	@%p13 bra 	$L__BB38_14;
	shr.u32 	%r70, %r22, 23;
	st.local.u32 	[%rd1+24], %rd48;
	and.b32  	%r26, %r70, 31;
	and.b32  	%r71, %r70, 224;
	add.s32 	%r72, %r71, -128;
	shr.u32 	%r73, %r72, 5;
	mul.wide.u32 	%rd30, %r73, 4;
	sub.s64 	%rd15, %rd1, %rd30;
	ld.local.u32 	%r94, [%rd15+24];
	ld.local.u32 	%r95, [%rd15+20];
	setp.eq.s32 	%p14, %r26, 0;
	@%p14 bra 	$L__BB38_17;
	shf.l.wrap.b32 	%r94, %r95, %r94, %r26;
	ld.local.u32 	%r74, [%rd15+16];
	shf.l.wrap.b32 	%r95, %r74, %r95, %r26;
$L__BB38_17:
	shr.u32 	%r75, %r94, 30;
	shf.l.wrap.b32 	%r76, %r95, %r94, 2;
	shl.b32 	%r77, %r95, 2;
	shr.u32 	%r78, %r76, 31;
	add.s32 	%r79, %r78, %r75;
	neg.s32 	%r80, %r79;
	setp.lt.s32 	%p15, %r22, 0;
	selp.b32 	%r96, %r80, %r79, %p15;
	xor.b32  	%r81, %r76, %r22;
	shr.s32 	%r82, %r76, 31;
	xor.b32  	%r83, %r82, %r76;
	xor.b32  	%r84, %r82, %r77;
	cvt.u64.u32 	%rd31, %r83;
	shl.b64 	%rd32, %rd31, 32;
	cvt.u64.u32 	%rd33, %r84;
	or.b64  	%rd34, %rd32, %rd33;
	cvt.rn.f64.s64 	%fd3, %rd34;
	mul.f64 	%fd4, %fd3, 0d3BF921FB54442D19;
	cvt.rn.f32.f64 	%f33, %fd4;
	neg.f32 	%f34, %f33;
	setp.lt.s32 	%p16, %r81, 0;
	selp.f32 	%f63, %f34, %f33, %p16;
$L__BB38_18:
	mul.rn.f32 	%f36, %f63, %f63;
	and.b32  	%r86, %r96, 1;
	setp.eq.b32 	%p17, %r86, 1;
	selp.f32 	%f37, 0f3F800000, %f63, %p17;
	fma.rn.f32 	%f38, %f36, %f37, 0f00000000;
	fma.rn.f32 	%f39, %f36, 0f37CBAC00, 0fBAB607ED;
	selp.f32 	%f40, %f39, 0fB94D4153, %p17;
	selp.f32 	%f41, 0f3D2AAABB, 0f3C0885E4, %p17;
	fma.rn.f32 	%f42, %f40, %f36, %f41;
	selp.f32 	%f43, 0fBEFFFFFF, 0fBE2AAAA8, %p17;
	fma.rn.f32 	%f44, %f42, %f36, %f43;
	fma.rn.f32 	%f45, %f44, %f38, %f37;
	and.b32  	%r87, %r96, 2;
	setp.eq.s32 	%p18, %r87, 0;
	mov.f32 	%f46, 0f00000000;
	sub.f32 	%f47, %f46, %f45;
	selp.f32 	%f48, %f45, %f47, %p18;
	add.s32 	%r88, %r7, %r6;
	cvta.to.global.u64 	%rd35, %rd16;
	mul.wide.s32 	%rd36, %r88, 4;
	add.s64 	%rd37, %rd35, %rd36;
	ld.global.f32 	%f49, [%rd37];
	cvta.to.global.u64 	%rd38, %rd17;
	add.s64 	%rd39, %rd38, %rd36;
	ld.global.f32 	%f50, [%rd39];
	mul.wide.s32 	%rd40, %r3, 4;
	add.s64 	%rd41, %rd37, %rd40;
	ld.global.f32 	%f51, [%rd41];
	add.s64 	%rd42, %rd39, %rd40;
	ld.global.f32 	%f52, [%rd42];
	mul.f32 	%f53, %f7, %f51;
	mul.f32 	%f54, %f52, %f48;
	sub.f32 	%f55, %f53, %f54;
	mul.f32 	%f56, %f51, %f48;
	fma.rn.f32 	%f57, %f7, %f52, %f56;
	add.f32 	%f58, %f49, %f55;
	st.global.f32 	[%rd37], %f58;
	add.f32 	%f59, %f50, %f57;
	st.global.f32 	[%rd39], %f59;
	sub.f32 	%f60, %f49, %f55;
	st.global.f32 	[%rd41], %f60;
	sub.f32 	%f61, %f50, %f57;
	st.global.f32 	[%rd42], %f61;
$L__BB38_19:
	ret;

}
	// .globl	_ZN8pygpukit3ops5audio17ifft_scale_kernelEPfS2_ii
.visible .entry _ZN8pygpukit3ops5audio17ifft_scale_kernelEPfS2_ii(
	.param .u64 .ptr .align 1 _ZN8pygpukit3ops5audio17ifft_scale_kernelEPfS2_ii_param_0,
	.param .u64 .ptr .align 1 _ZN8pygpukit3ops5audio17ifft_scale_kernelEPfS2_ii_param_1,
	.param .u32 _ZN8pygpukit3ops5audio17ifft_scale_kernelEPfS2_ii_param_2,
	.param .u32 _ZN8pygpukit3ops5audio17ifft_scale_kernelEPfS2_ii_param_3
)
{
	.reg .pred 	%p<5>;
	.reg .b32 	%r<9>;
	.reg .b32 	%f<7>;
	.reg .b64 	%rd<9>;

	ld.param.u64 	%rd1, [_ZN8pygpukit3ops5audio17ifft_scale_kernelEPfS2_ii_param_0];
	ld.param.u64 	%rd2, [_ZN8pygpukit3ops5audio17ifft_scale_kernelEPfS2_ii_param_1];
	ld.param.u32 	%r4, [_ZN8pygpukit3ops5audio17ifft_scale_kernelEPfS2_ii_param_2];
	ld.param.u32 	%r5, [_ZN8pygpukit3ops5audio17ifft_scale_kernelEPfS2_ii_param_3];
	mov.u32 	%r1, %ctaid.y;
	mov.u32 	%r6, %ctaid.x;
	mov.u32 	%r7, %ntid.x;
	mov.u32 	%r8, %tid.x;
	mad.lo.s32 	%r2, %r6, %r7, %r8;
	setp.ge.s32 	%p1, %r1, %r5;
	setp.ge.s32 	%p2, %r2, %r4;
	or.pred  	%p3, %p2, %p1;
	@%p3 bra 	$L__BB39_3;
	cvta.to.global.u64 	%rd3, %rd1;
	cvt.rn.f32.s32 	%f2, %r4;
	rcp.rn.f32 	%f1, %f2;
	mad.lo.s32 	%r3, %r4, %r1, %r2;
	mul.wide.s32 	%rd4, %r3, 4;
	add.s64 	%rd5, %rd3, %rd4;
	ld.global.f32 	%f3, [%rd5];
	mul.f32 	%f4, %f1, %f3;
	st.global.f32 	[%rd5], %f4;
	setp.eq.s64 	%p4, %rd2, 0;
	@%p4 bra 	$L__BB39_3;
	cvta.to.global.u64 	%rd6, %rd2;
	add.s64 	%rd8, %rd6, %rd4;
	ld.global.f32 	%f5, [%rd8];
	mul.f32 	%f6, %f1, %f5;
	st.global.f32 	[%rd8], %f6;
$L__BB39_3:
	ret;

}
	// .globl	_ZN8pygpukit3ops5audio24istft_overlap_add_kernelEPKfPfiii
.visible .entry _ZN8pygpukit3ops5audio24istft_overlap_add_kernelEPKfPfiii(
	.param .u64 .ptr .align 1 _ZN8pygpukit3ops5audio24istft_overlap_add_kernelEPKfPfiii_param_0,
	.param .u64 .ptr .align 1 _ZN8pygpukit3ops5audio24istft_overlap_add_kernelEPKfPfiii_param_1,
	.param .u32 _ZN8pygpukit3ops5audio24istft_overlap_add_kernelEPKfPfiii_param_2,
	.param .u32 _ZN8pygpukit3ops5audio24istft_overlap_add_kernelEPKfPfiii_param_3,
	.param .u32 _ZN8pygpukit3ops5audio24istft_overlap_add_kernelEPKfPfiii_param_4
)
{
	.reg .pred 	%p<4>;
	.reg .b32 	%r<8>;
	.reg .b32 	%f<3>;
	.reg .b64 	%rd<9>;

	ld.param.u64 	%rd1, [_ZN8pygpukit3ops5audio24istft_overlap_add_kernelEPKfPfiii_param_0];
	ld.param.u64 	%rd2, [_ZN8pygpukit3ops5audio24istft_overlap_add_kernelEPKfPfiii_param_1];
	ld.param.u32 	%r5, [_ZN8pygpukit3ops5audio24istft_overlap_add_kernelEPKfPfiii_param_2];
	ld.param.u32 	%r3, [_ZN8pygpukit3ops5audio24istft_overlap_add_kernelEPKfPfiii_param_3];
	ld.param.u32 	%r4, [_ZN8pygpukit3ops5audio24istft_overlap_add_kernelEPKfPfiii_param_4];
	mov.u32 	%r1, %ctaid.x;
	mov.u32 	%r2, %tid.x;
	setp.ge.s32 	%p1, %r1, %r5;
	setp.ge.s32 	%p2, %r2, %r3;
	or.pred  	%p3, %p1, %p2;
	@%p3 bra 	$L__BB40_2;
	cvta.to.global.u64 	%rd3, %rd1;
	cvta.to.global.u64 	%rd4, %rd2;
	mad.lo.s32 	%r6, %r4, %r1, %r2;
	mul.wide.s32 	%rd5, %r6, 4;
	add.s64 	%rd6, %rd4, %rd5;
	mad.lo.s32 	%r7, %r3, %r1, %r2;
	mul.wide.u32 	%rd7, %r7, 4;
	add.s64 	%rd8, %rd3, %rd7;
	ld.global.nc.f32 	%f1, [%rd8];
	atom.global.add.f32 	%f2, [%rd6], %f1;
$L__BB40_2:
	ret;

}
	// .globl	_ZN8pygpukit3ops5audio23istft_window_sum_kernelEPKfPfiiii
.visible .entry _ZN8pygpukit3ops5audio23istft_window_sum_kernelEPKfPfiiii(
	.param .u64 .ptr .align 1 _ZN8pygpukit3ops5audio23istft_window_sum_kernelEPKfPfiiii_param_0,
	.param .u64 .ptr .align 1 _ZN8pygpukit3ops5audio23istft_window_sum_kernelEPKfPfiiii_param_1,
	.param .u32 _ZN8pygpukit3ops5audio23istft_window_sum_kernelEPKfPfiiii_param_2,
	.param .u32 _ZN8pygpukit3ops5audio23istft_window_sum_kernelEPKfPfiiii_param_3,
	.param .u32 _ZN8pygpukit3ops5audio23istft_window_sum_kernelEPKfPfiiii_param_4,
	.param .u32 _ZN8pygpukit3ops5audio23istft_window_sum_kernelEPKfPfiiii_param_5
)
{
	.reg .pred 	%p<56>;
	.reg .b32 	%r<87>;
	.reg .b32 	%f<81>;
	.reg .b64 	%rd<37>;

	ld.param.u64 	%rd3, [_ZN8pygpukit3ops5audio23istft_window_sum_kernelEPKfPfiiii_param_0];
	ld.param.u64 	%rd2, [_ZN8pygpukit3ops5audio23istft_window_sum_kernelEPKfPfiiii_param_1];
	ld.param.u32 	%r53, [_ZN8pygpukit3ops5audio23istft_window_sum_kernelEPKfPfiiii_param_2];
	ld.param.u32 	%r54, [_ZN8pygpukit3ops5audio23istft_window_sum_kernelEPKfPfiiii_param_3];
	ld.param.u32 	%r55, [_ZN8pygpukit3ops5audio23istft_window_sum_kernelEPKfPfiiii_param_4];
	ld.param.u32 	%r56, [_ZN8pygpukit3ops5audio23istft_window_sum_kernelEPKfPfiiii_param_5];
	cvta.to.global.u64 	%rd1, %rd3;
	mov.u32 	%r57, %ctaid.x;
	mov.u32 	%r58, %ntid.x;
	mov.u32 	%r59, %tid.x;
	mad.lo.s32 	%r1, %r57, %r58, %r59;
	setp.ge.s32 	%p1, %r1, %r56;
	@%p1 bra 	$L__BB41_43;
	setp.lt.s32 	%p2, %r53, 1;
	mov.f32 	%f60, 0f00000000;
	@%p2 bra 	$L__BB41_42;
	and.b32  	%r2, %r53, 7;
	setp.lt.u32 	%p3, %r53, 8;
	mov.f32 	%f60, 0f00000000;
	mov.b32 	%r85, 0;
	@%p3 bra 	$L__BB41_21;
	and.b32  	%r85, %r53, 2147483640;
	neg.s32 	%r83, %r85;
	sub.s32 	%r82, %r1, %r55;
	shl.b32 	%r6, %r55, 3;
	shl.b32 	%r61, %r55, 1;
	sub.s32 	%r81, %r1, %r61;
	mul.lo.s32 	%r62, %r55, 3;
	sub.s32 	%r80, %r1, %r62;
	shl.b32 	%r63, %r55, 2;
	sub.s32 	%r79, %r1, %r63;
	mul.lo.s32 	%r64, %r55, 5;
	sub.s32 	%r78, %r1, %r64;
	mul.lo.s32 	%r65, %r55, 6;
	sub.s32 	%r77, %r1, %r65;
	mul.lo.s32 	%r66, %r55, 7;
	sub.s32 	%r76, %r1, %r66;
	neg.s32 	%r13, %r55;
	mov.f32 	%f60, 0f00000000;
	mov.u32 	%r75, %r1;
$L__BB41_4:
	.pragma "nounroll";
	setp.lt.s32 	%p4, %r75, 0;
	setp.ge.s32 	%p5, %r75, %r54;
	or.pred  	%p6, %p4, %p5;
	@%p6 bra 	$L__BB41_6;
	mul.wide.u32 	%rd4, %r75, 4;
	add.s64 	%rd5, %rd1, %rd4;
	ld.global.nc.f32 	%f42, [%rd5];
	fma.rn.f32 	%f60, %f42, %f42, %f60;
$L__BB41_6:
	add.s32 	%r23, %r13, %r75;
	setp.lt.s32 	%p7, %r23, 0;
	setp.ge.s32 	%p8, %r23, %r54;
	or.pred  	%p9, %p7, %p8;
	@%p9 bra 	$L__BB41_8;
	mul.wide.u32 	%rd6, %r82, 4;
	add.s64 	%rd7, %rd1, %rd6;
	ld.global.nc.f32 	%f43, [%rd7];
	fma.rn.f32 	%f60, %f43, %f43, %f60;
$L__BB41_8:
	add.s32 	%r24, %r13, %r23;
	setp.lt.s32 	%p10, %r24, 0;
	setp.ge.s32 	%p11, %r24, %r54;
	or.pred  	%p12, %p10, %p11;
	@%p12 bra 	$L__BB41_10;
	mul.wide.u32 	%rd8, %r81, 4;
	add.s64 	%rd9, %rd1, %rd8;
	ld.global.nc.f32 	%f44, [%rd9];
	fma.rn.f32 	%f60, %f44, %f44, %f60;
$L__BB41_10:
	add.s32 	%r25, %r13, %r24;
	setp.lt.s32 	%p13, %r25, 0;
	setp.ge.s32 	%p14, %r25, %r54;
	or.pred  	%p15, %p13, %p14;
	@%p15 bra 	$L__BB41_12;
	mul.wide.u32 	%rd10, %r80, 4;
	add.s64 	%rd11, %rd1, %rd10;
	ld.global.nc.f32 	%f45, [%rd11];
	fma.rn.f32 	%f60, %f45, %f45, %f60;
$L__BB41_12:
	add.s32 	%r26, %r13, %r25;
	setp.lt.s32 	%p16, %r26, 0;
	setp.ge.s32 	%p17, %r26, %r54;
	or.pred  	%p18, %p16, %p17;
	@%p18 bra 	$L__BB41_14;
	mul.wide.u32 	%rd12, %r79, 4;
	add.s64 	%rd13, %rd1, %rd12;
	ld.global.nc.f32 	%f46, [%rd13];
	fma.rn.f32 	%f60, %f46, %f46, %f60;
$L__BB41_14:
	add.s32 	%r27, %r13, %r26;
	setp.lt.s32 	%p19, %r27, 0;
	setp.ge.s32 	%p20, %r27, %r54;
	or.pred  	%p21, %p19, %p20;
	@%p21 bra 	$L__BB41_16;
	mul.wide.u32 	%rd14, %r78, 4;
	add.s64 	%rd15, %rd1, %rd14;
	ld.global.nc.f32 	%f47, [%rd15];
	fma.rn.f32 	%f60, %f47, %f47, %f60;
$L__BB41_16:
	add.s32 	%r28, %r13, %r27;
	setp.lt.s32 	%p22, %r28, 0;
	setp.ge.s32 	%p23, %r28, %r54;
	or.pred  	%p24, %p22, %p23;
	@%p24 bra 	$L__BB41_18;
	mul.wide.u32 	%rd16, %r77, 4;
	add.s64 	%rd17, %rd1, %rd16;
	ld.global.nc.f32 	%f48, [%rd17];
	fma.rn.f32 	%f60, %f48, %f48, %f60;
$L__BB41_18:
	add.s32 	%r67, %r13, %r28;
	setp.lt.s32 	%p25, %r67, 0;
	setp.ge.s32 	%p26, %r67, %r54;
	or.pred  	%p27, %p25, %p26;
	@%p27 bra 	$L__BB41_20;
	mul.wide.u32 	%rd18, %r76, 4;
	add.s64 	%rd19, %rd1, %rd18;
	ld.global.nc.f32 	%f49, [%rd19];
	fma.rn.f32 	%f60, %f49, %f49, %f60;
$L__BB41_20:
	add.s32 	%r83, %r83, 8;
	sub.s32 	%r82, %r82, %r6;
	sub.s32 	%r81, %r81, %r6;
	sub.s32 	%r80, %r80, %r6;
	sub.s32 	%r79, %r79, %r6;
	sub.s32 	%r78, %r78, %r6;
	sub.s32 	%r77, %r77, %r6;
	sub.s32 	%r76, %r76, %r6;
	sub.s32 	%r75, %r75, %r6;
	setp.ne.s32 	%p28, %r83, 0;
	@%p28 bra 	$L__BB41_4;
$L__BB41_21:
	setp.eq.s32 	%p29, %r2, 0;
	@%p29 bra 	$L__BB41_42;
	and.b32  	%r39, %r53, 3;
	setp.lt.u32 	%p30, %r2, 4;
	@%p30 bra 	$L__BB41_32;
	mul.lo.s32 	%r40, %r85, %r55;
	sub.s32 	%r41, %r1, %r40;
	setp.lt.s32 	%p31, %r41, 0;
	setp.ge.s32 	%p32, %r41, %r54;
	or.pred  	%p33, %p31, %p32;
	@%p33 bra 	$L__BB41_25;
	mul.wide.u32 	%rd20, %r41, 4;
	add.s64 	%rd21, %rd1, %rd20;
	ld.global.nc.f32 	%f51, [%rd21];
	fma.rn.f32 	%f60, %f51, %f51, %f60;
$L__BB41_25:
	not.b32 	%r68, %r85;
	mad.lo.s32 	%r42, %r55, %r68, %r1;
	setp.lt.s32 	%p34, %r42, 0;
	setp.ge.s32 	%p35, %r42, %r54;
	or.pred  	%p36, %p34, %p35;
	@%p36 bra 	$L__BB41_27;
	mul.wide.u32 	%rd22, %r42, 4;
	add.s64 	%rd23, %rd1, %rd22;
	ld.global.nc.f32 	%f52, [%rd23];
	fma.rn.f32 	%f60, %f52, %f52, %f60;
$L__BB41_27:
	shl.b32 	%r69, %r55, 1;
	add.s32 	%r43, %r40, %r69;
	sub.s32 	%r44, %r1, %r43;
	setp.lt.s32 	%p37, %r44, 0;
	setp.ge.s32 	%p38, %r44, %r54;
	or.pred  	%p39, %p37, %p38;
	@%p39 bra 	$L__BB41_29;
	mul.wide.u32 	%rd24, %r44, 4;
	add.s64 	%rd25, %rd1, %rd24;
	ld.global.nc.f32 	%f53, [%rd25];
	fma.rn.f32 	%f60, %f53, %f53, %f60;
$L__BB41_29:
	add.s32 	%r70, %r43, %r55;
	sub.s32 	%r45, %r1, %r70;
	setp.lt.s32 	%p40, %r45, 0;
	setp.ge.s32 	%p41, %r45, %r54;
	or.pred  	%p42, %p40, %p41;
	@%p42 bra 	$L__BB41_31;
	mul.wide.u32 	%rd26, %r45, 4;
	add.s64 	%rd27, %rd1, %rd26;
	ld.global.nc.f32 	%f54, [%rd27];
	fma.rn.f32 	%f60, %f54, %f54, %f60;
$L__BB41_31:
	add.s32 	%r85, %r85, 4;
$L__BB41_32:
	setp.eq.s32 	%p43, %r39, 0;
	@%p43 bra 	$L__BB41_42;
	setp.eq.s32 	%p44, %r39, 1;
	@%p44 bra 	$L__BB41_39;
	mul.lo.s32 	%r71, %r85, %r55;
	sub.s32 	%r48, %r1, %r71;
	setp.lt.s32 	%p45, %r48, 0;
	setp.ge.s32 	%p46, %r48, %r54;
	or.pred  	%p47, %p45, %p46;
	@%p47 bra 	$L__BB41_36;
	mul.wide.u32 	%rd28, %r48, 4;
	add.s64 	%rd29, %rd1, %rd28;
	ld.global.nc.f32 	%f56, [%rd29];
	fma.rn.f32 	%f60, %f56, %f56, %f60;
$L__BB41_36:
	not.b32 	%r72, %r85;
	mad.lo.s32 	%r49, %r55, %r72, %r1;
	setp.lt.s32 	%p48, %r49, 0;
	setp.ge.s32 	%p49, %r49, %r54;
	or.pred  	%p50, %p48, %p49;
	@%p50 bra 	$L__BB41_38;
	mul.wide.u32 	%rd30, %r49, 4;
	add.s64 	%rd31, %rd1, %rd30;
	ld.global.nc.f32 	%f57, [%rd31];
	fma.rn.f32 	%f60, %f57, %f57, %f60;
$L__BB41_38:
	add.s32 	%r85, %r85, 2;
$L__BB41_39:
	and.b32  	%r73, %r53, 1;
	setp.eq.b32 	%p51, %r73, 1;
	not.pred 	%p52, %p51;
	@%p52 bra 	$L__BB41_42;
	mul.lo.s32 	%r74, %r85, %r55;
	sub.s32 	%r52, %r1, %r74;
	setp.lt.s32 	%p53, %r52, 0;
	setp.ge.s32 	%p54, %r52, %r54;
	or.pred  	%p55, %p53, %p54;
	@%p55 bra 	$L__BB41_42;
	mul.wide.u32 	%rd32, %r52, 4;
	add.s64 	%rd33, %rd1, %rd32;
	ld.global.nc.f32 	%f58, [%rd33];
	fma.rn.f32 	%f60, %f58, %f58, %f60;
$L__BB41_42:
	cvta.to.global.u64 	%rd34, %rd2;
	mul.wide.s32 	%rd35, %r1, 4;
	add.s64 	%rd36, %rd34, %rd35;
	st.global.f32 	[%rd36], %f60;
$L__BB41_43:
	ret;

}
	// .globl	_ZN8pygpukit3ops5audio22istft_normalize_kernelEPfPKfif
.visible .entry _ZN8pygpukit3ops5audio22istft_normalize_kernelEPfPKfif(
	.param .u64 .ptr .align 1 _ZN8pygpukit3ops5audio22istft_normalize_kernelEPfPKfif_param_0,
	.param .u64 .ptr .align 1 _ZN8pygpukit3ops5audio22istft_normalize_kernelEPfPKfif_param_1,
	.param .u32 _ZN8pygpukit3ops5audio22istft_normalize_kernelEPfPKfif_param_2,
	.param .f32 _ZN8pygpukit3ops5audio22istft_normalize_kernelEPfPKfif_param_3
)
{
	.reg .pred 	%p<3>;
	.reg .b32 	%r<6>;
	.reg .b32 	%f<5>;
	.reg .b64 	%rd<9>;

	ld.param.u64 	%rd1, [_ZN8pygpukit3ops5audio22istft_normalize_kernelEPfPKfif_param_0];
	ld.param.u64 	%rd2, [_ZN8pygpukit3ops5audio22istft_normalize_kernelEPfPKfif_param_1];
	ld.param.u32 	%r2, [_ZN8pygpukit3ops5audio22istft_normalize_kernelEPfPKfif_param_2];
	ld.param.f32 	%f2, [_ZN8pygpukit3ops5audio22istft_normalize_kernelEPfPKfif_param_3];
	mov.u32 	%r3, %ctaid.x;
	mov.u32 	%r4, %ntid.x;
	mov.u32 	%r5, %tid.x;
	mad.lo.s32 	%r1, %r3, %r4, %r5;
	setp.ge.s32 	%p1, %r1, %r2;
	@%p1 bra 	$L__BB42_3;
	cvta.to.global.u64 	%rd3, %rd2;
	mul.wide.s32 	%rd4, %r1, 4;
	add.s64 	%rd5, %rd3, %rd4;
	ld.global.nc.f32 	%f1, [%rd5];
	setp.leu.f32 	%p2, %f1, %f2;
	@%p2 bra 	$L__BB42_3;
	cvta.to.global.u64 	%rd6, %rd1;
	add.s64 	%rd8, %rd6, %rd4;
	ld.global.f32 	%f3, [%rd8];
	div.rn.f32 	%f4, %f3, %f1;
	st.global.f32 	[%rd8], %f4;
$L__BB42_3:
	ret;

}
	// .globl	_ZN8pygpukit3ops5audio20compute_phase_kernelEPKfS3_Pfi
.visible .entry _ZN8pygpukit3ops5audio20compute_phase_kernelEPKfS3_Pfi(
	.param .u64 .ptr .align 1 _ZN8pygpukit3ops5audio20compute_phase_kernelEPKfS3_Pfi_param_0,
	.param .u64 .ptr .align 1 _ZN8pygpukit3ops5audio20compute_phase_kernelEPKfS3_Pfi_param_1,
	.param .u64 .ptr .align 1 _ZN8pygpukit3ops5audio20compute_phase_kernelEPKfS3_Pfi_param_2,
	.param .u32 _ZN8pygpukit3ops5audio20compute_phase_kernelEPKfS3_Pfi_param_3
)
{
	.reg .pred 	%p<7>;
	.reg .b32 	%r<7>;
	.reg .b32 	%f<33>;
	.reg .b64 	%rd<11>;

	ld.param.u64 	%rd1, [_ZN8pygpukit3ops5audio20compute_phase_kernelEPKfS3_Pfi_param_0];
	ld.param.u64 	%rd2, [_ZN8pygpukit3ops5audio20compute_phase_kernelEPKfS3_Pfi_param_1];
	ld.param.u64 	%rd3, [_ZN8pygpukit3ops5audio20compute_phase_kernelEPKfS3_Pfi_param_2];
	ld.param.u32 	%r2, [_ZN8pygpukit3ops5audio20compute_phase_kernelEPKfS3_Pfi_param_3];
	mov.u32 	%r3, %ctaid.x;
	mov.u32 	%r4, %ntid.x;
	mov.u32 	%r5, %tid.x;
	mad.lo.s32 	%r1, %r3, %r4, %r5;
	setp.ge.s32 	%p1, %r1, %r2;
	@%p1 bra 	$L__BB43_2;
	cvta.to.global.u64 	%rd4, %rd2;
	cvta.to.global.u64 	%rd5, %rd1;
	cvta.to.global.u64 	%rd6, %rd3;
	mul.wide.s32 	%rd7, %r1, 4;
	add.s64 	%rd8, %rd4, %rd7;
	ld.global.nc.f32 	%f1, [%rd8];
	add.s64 	%rd9, %rd5, %rd7;
	ld.global.nc.f32 	%f2, [%rd9];
	abs.f32 	%f3, %f2;
	abs.f32 	%f4, %f1;
	setp.gt.f32 	%p2, %f4, %f3;
	selp.f32 	%f5, %f4, %f3, %p2;
	selp.f32 	%f6, %f3, %f4, %p2;
	div.rn.f32 	%f7, %f6, %f5;
	mul.f32 	%f8, %f7, %f7;
	fma.rn.f32 	%f9, %f8, 0f3B33710B, 0fBC807748;
	fma.rn.f32 	%f10, %f9, %f8, 0f3D2CDAB2;
	fma.rn.f32 	%f11, %f10, %f8, 0fBD992D10;
	fma.rn.f32 	%f12, %f11, %f8, 0f3DD9EA6C;
	fma.rn.f32 	%f13, %f12, %f8, 0fBE117CB1;
	fma.rn.f32 	%f14, %f13, %f8, 0f3E4CBCE0;
	fma.rn.f32 	%f15, %f14, %f8, 0fBEAAAA7D;
	mul.f32 	%f16, %f8, %f15;
	fma.rn.f32 	%f17, %f16, %f7, %f7;
	neg.f32 	%f18, %f17;
	fma.rn.f32 	%f19, 0f3F6EE581, 0f3FD774EB, %f18;
	selp.f32 	%f20, %f19, %f17, %p2;
	selp.f32 	%f21, 0f3F6EE581, 0f3FEEE581, %p2;
	selp.f32 	%f22, %f17, %f18, %p2;
	mov.b32 	%r6, %f2;
	fma.rn.f32 	%f23, %f21, 0f3FD774EB, %f22;
	setp.lt.s32 	%p3, %r6, 0;
	selp.f32 	%f24, %f23, %f20, %p3;
	add.f32 	%f25, %f4, %f3;
	setp.eq.f32 	%p4, %f5, 0f00000000;
	selp.f32 	%f26, 0f40490FDB, 0f00000000, %p3;
	setp.eq.f32 	%p5, %f3, %f4;
	selp.f32 	%f27, 0f4016CBE4, 0f3F490FDB, %p3;
	selp.f32 	%f28, %f27, %f24, %p5;
	selp.f32 	%f29, %f26, %f28, %p4;
	abs.f32 	%f30, %f25;
	setp.nan.f32 	%p6, %f30, %f30;
	copysign.f32 	%f31, %f1, %f29;
	selp.f32 	%f32, %f25, %f31, %p6;
	add.s64 	%rd10, %rd6, %rd7;
	st.global.f32 	[%rd10], %f32;
$L__BB43_2:
	ret;

}
	// .globl	_ZN8pygpukit3ops5audio28apply_magnitude_phase_kernelEPKfS3_PfS4_i
.visible .entry _ZN8pygpukit3ops5audio28apply_magnitude_phase_kernelEPKfS3_PfS4_i(
	.param .u64 .ptr .align 1 _ZN8pygpukit3ops5audio28apply_magnitude_phase_kernelEPKfS3_PfS4_i_param_0,
	.param .u64 .ptr .align 1 _ZN8pygpukit3ops5audio28apply_magnitude_phase_kernelEPKfS3_PfS4_i_param_1,
	.param .u64 .ptr .align 1 _ZN8pygpukit3ops5audio28apply_magnitude_phase_kernelEPKfS3_PfS4_i_param_2,
	.param .u64 .ptr .align 1 _ZN8pygpukit3ops5audio28apply_magnitude_phase_kernelEPKfS3_PfS4_i_param_3,
	.param .u32 _ZN8pygpukit3ops5audio28apply_magnitude_phase_kernelEPKfS3_PfS4_i_param_4
)
{
	.local .align 4 .b8 	__local_depot44[28];
	.reg .b64 	%SP;
	.reg .b64 	%SPL;
	.reg .pred 	%p<18>;
	.reg .b32 	%r<84>;
	.reg .b32 	%f<51>;
	.reg .b64 	%rd<54>;
	.reg .b64 	%fd<5>;

	mov.u64 	%SPL, __local_depot44;
	ld.param.u64 	%rd16, [_ZN8pygpukit3ops5audio28apply_magnitude_phase_kernelEPKfS3_PfS4_i_param_0];
	ld.param.u64 	%rd17, [_ZN8pygpukit3ops5audio28apply_magnitude_phase_kernelEPKfS3_PfS4_i_param_1];
	ld.param.u64 	%rd18, [_ZN8pygpukit3ops5audio28apply_magnitude_phase_kernelEPKfS3_PfS4_i_param_2];
	ld.param.u64 	%rd19, [_ZN8pygpukit3ops5audio28apply_magnitude_phase_kernelEPKfS3_PfS4_i_param_3];
	ld.param.u32 	%r29, [_ZN8pygpukit3ops5audio28apply_magnitude_phase_kernelEPKfS3_PfS4_i_param_4];
	add.u64 	%rd1, %SPL, 0;
	mov.u32 	%r30, %ctaid.x;
	mov.u32 	%r31, %ntid.x;
	mov.u32 	%r32, %tid.x;
	mad.lo.s32 	%r1, %r30, %r31, %r32;
	setp.ge.s32 	%p1, %r1, %r29;
	@%p1 bra 	$L__BB44_18;
	cvta.to.global.u64 	%rd21, %rd16;
	cvta.to.global.u64 	%rd22, %rd17;
	mul.wide.s32 	%rd23, %r1, 4;
	add.s64 	%rd24, %rd21, %rd23;
	ld.global.nc.f32 	%f1, [%rd24];
	add.s64 	%rd25, %rd22, %rd23;
	ld.global.nc.f32 	%f2, [%rd25];
	mul.f32 	%f11, %f2, 0f3F22F983;
	cvt.rni.s32.f32 	%r83, %f11;
	cvt.rn.f32.s32 	%f12, %r83;
	fma.rn.f32 	%f13, %f12, 0fBFC90FDA, %f2;
	fma.rn.f32 	%f14, %f12, 0fB3A22168, %f13;
	fma.rn.f32 	%f50, %f12, 0fA7C234C5, %f14;
	abs.f32 	%f4, %f2;
	setp.ltu.f32 	%p2, %f4, 0f47CE4780;
	mov.u32 	%r79, %r83;
	mov.f32 	%f49, %f50;
	@%p2 bra 	$L__BB44_9;
	setp.neu.f32 	%p3, %f4, 0f7F800000;
	@%p3 bra 	$L__BB44_4;
	mov.f32 	%f17, 0f00000000;
	mul.rn.f32 	%f49, %f2, %f17;
	mov.b32 	%r79, 0;
	bra.uni 	$L__BB44_9;
$L__BB44_4:
	mov.b32 	%r3, %f2;
	shl.b32 	%r34, %r3, 8;
	or.b32  	%r4, %r34, -2147483648;
	mov.b64 	%rd50, 0;
	mov.b32 	%r76, 0;
	mov.u64 	%rd48, __cudart_i2opi_f;
	mov.u64 	%rd49, %rd1;
$L__BB44_5:
	.pragma "nounroll";
	ld.global.nc.u32 	%r35, [%rd48];
	mad.wide.u32 	%rd28, %r35, %r4, %rd50;
	shr.u64 	%rd50, %rd28, 32;
	st.local.u32 	[%rd49], %rd28;
	add.s32 	%r76, %r76, 1;
	add.s64 	%rd49, %rd49, 4;
	add.s64 	%rd48, %rd48, 4;
	setp.ne.s32 	%p4, %r76, 6;
	@%p4 bra 	$L__BB44_5;
	shr.u32 	%r36, %r3, 23;
	st.local.u32 	[%rd1+24], %rd50;
	and.b32  	%r7, %r36, 31;
	and.b32  	%r37, %r36, 224;
	add.s32 	%r38, %r37, -128;
	shr.u32 	%r39, %r38, 5;
	mul.wide.u32 	%rd29, %r39, 4;
	sub.s64 	%rd8, %rd1, %rd29;
	ld.local.u32 	%r77, [%rd8+24];
	ld.local.u32 	%r78, [%rd8+20];
	setp.eq.s32 	%p5, %r7, 0;
	@%p5 bra 	$L__BB44_8;
	shf.l.wrap.b32 	%r77, %r78, %r77, %r7;
	ld.local.u32 	%r40, [%rd8+16];
	shf.l.wrap.b32 	%r78, %r40, %r78, %r7;
$L__BB44_8:
	shr.u32 	%r41, %r77, 30;
	shf.l.wrap.b32 	%r42, %r78, %r77, 2;
	shl.b32 	%r43, %r78, 2;
	shr.u32 	%r44, %r42, 31;
	add.s32 	%r45, %r44, %r41;
	neg.s32 	%r46, %r45;
	setp.lt.s32 	%p6, %r3, 0;
	selp.b32 	%r79, %r46, %r45, %p6;
	xor.b32  	%r47, %r42, %r3;
	shr.s32 	%r48, %r42, 31;
	xor.b32  	%r49, %r48, %r42;
	xor.b32  	%r50, %r48, %r43;
	cvt.u64.u32 	%rd30, %r49;
	shl.b64 	%rd31, %rd30, 32;
	cvt.u64.u32 	%rd32, %r50;
	or.b64  	%rd33, %rd31, %rd32;
	cvt.rn.f64.s64 	%fd1, %rd33;
	mul.f64 	%fd2, %fd1, 0d3BF921FB54442D19;
	cvt.rn.f32.f64 	%f15, %fd2;
	neg.f32 	%f16, %f15;
	setp.lt.s32 	%p7, %r47, 0;
	selp.f32 	%f49, %f16, %f15, %p7;
$L__BB44_9:
	setp.ltu.f32 	%p8, %f4, 0f47CE4780;
	add.s32 	%r52, %r79, 1;
	mul.rn.f32 	%f18, %f49, %f49;
	and.b32  	%r53, %r79, 1;
	setp.eq.b32 	%p9, %r53, 1;
	selp.f32 	%f19, %f49, 0f3F800000, %p9;
	fma.rn.f32 	%f20, %f18, %f19, 0f00000000;
	fma.rn.f32 	%f21, %f18, 0f37CBAC00, 0fBAB607ED;
	selp.f32 	%f22, 0fB94D4153, %f21, %p9;
	selp.f32 	%f23, 0f3C0885E4, 0f3D2AAABB, %p9;
	fma.rn.f32 	%f24, %f22, %f18, %f23;
	selp.f32 	%f25, 0fBE2AAAA8, 0fBEFFFFFF, %p9;
	fma.rn.f32 	%f26, %f24, %f18, %f25;
	fma.rn.f32 	%f27, %f26, %f20, %f19;
	and.b32  	%r54, %r52, 2;
	setp.eq.s32 	%p10, %r54, 0;
	mov.f32 	%f28, 0f00000000;
	sub.f32 	%f29, %f28, %f27;
	selp.f32 	%f30, %f27, %f29, %p10;
	mul.f32 	%f31, %f1, %f30;
	cvta.to.global.u64 	%rd34, %rd18;
	add.s64 	%rd36, %rd34, %rd23;
	st.global.f32 	[%rd36], %f31;
	@%p8 bra 	$L__BB44_17;
	setp.neu.f32 	%p11, %f4, 0f7F800000;
	@%p11 bra 	$L__BB44_12;
	mov.f32 	%f34, 0f00000000;
	mul.rn.f32 	%f50, %f2, %f34;
	mov.b32 	%r83, 0;
	bra.uni 	$L__BB44_17;
$L__BB44_12:
	mov.b32 	%r16, %f2;
	shl.b32 	%r56, %r16, 8;
	or.b32  	%r17, %r56, -2147483648;
	mov.b64 	%rd53, 0;
	mov.b32 	%r80, 0;
	mov.u64 	%rd51, __cudart_i2opi_f;
	mov.u64 	%rd52, %rd1;
$L__BB44_13:
	.pragma "nounroll";
	ld.global.nc.u32 	%r57, [%rd51];
	mad.wide.u32 	%rd39, %r57, %r17, %rd53;
	shr.u64 	%rd53, %rd39, 32;
	st.local.u32 	[%rd52], %rd39;
	add.s32 	%r80, %r80, 1;
	add.s64 	%rd52, %rd52, 4;
	add.s64 	%rd51, %rd51, 4;
	setp.ne.s32 	%p12, %r80, 6;
	@%p12 bra 	$L__BB44_13;
	shr.u32 	%r58, %r16, 23;
	st.local.u32 	[%rd1+24], %rd53;
	and.b32  	%r20, %r58, 31;
	and.b32  	%r59, %r58, 224;
	add.s32 	%r60, %r59, -128;
	shr.u32 	%r61, %r60, 5;
	mul.wide.u32 	%rd40, %r61, 4;
	sub.s64 	%rd15, %rd1, %rd40;
	ld.local.u32 	%r81, [%rd15+24];
	ld.local.u32 	%r82, [%rd15+20];
	setp.eq.s32 	%p13, %r20, 0;
	@%p13 bra 	$L__BB44_16;
	shf.l.wrap.b32 	%r81, %r82, %r81, %r20;
	ld.local.u32 	%r62, [%rd15+16];
	shf.l.wrap.b32 	%r82, %r62, %r82, %r20;
$L__BB44_16:
	shr.u32 	%r63, %r81, 30;
	shf.l.wrap.b32 	%r64, %r82, %r81, 2;
	shl.b32 	%r65, %r82, 2;
	shr.u32 	%r66, %r64, 31;
	add.s32 	%r67, %r66, %r63;
	neg.s32 	%r68, %r67;
	setp.lt.s32 	%p14, %r16, 0;
	selp.b32 	%r83, %r68, %r67, %p14;
	xor.b32  	%r69, %r64, %r16;
	shr.s32 	%r70, %r64, 31;
	xor.b32  	%r71, %r70, %r64;
	xor.b32  	%r72, %r70, %r65;
	cvt.u64.u32 	%rd41, %r71;
	shl.b64 	%rd42, %rd41, 32;
	cvt.u64.u32 	%rd43, %r72;
	or.b64  	%rd44, %rd42, %rd43;
	cvt.rn.f64.s64 	%fd3, %rd44;
	mul.f64 	%fd4, %fd3, 0d3BF921FB54442D19;
	cvt.rn.f32.f64 	%f32, %fd4;
	neg.f32 	%f33, %f32;
	setp.lt.s32 	%p15, %r69, 0;
	selp.f32 	%f50, %f33, %f32, %p15;
$L__BB44_17:
	mul.rn.f32 	%f35, %f50, %f50;
	and.b32  	%r74, %r83, 1;
	setp.eq.b32 	%p16, %r74, 1;
	selp.f32 	%f36, 0f3F800000, %f50, %p16;
	fma.rn.f32 	%f37, %f35, %f36, 0f00000000;
	fma.rn.f32 	%f38, %f35, 0f37CBAC00, 0fBAB607ED;
	selp.f32 	%f39, %f38, 0fB94D4153, %p16;
	selp.f32 	%f40, 0f3D2AAABB, 0f3C0885E4, %p16;
	fma.rn.f32 	%f41, %f39, %f35, %f40;
	selp.f32 	%f42, 0fBEFFFFFF, 0fBE2AAAA8, %p16;
	fma.rn.f32 	%f43, %f41, %f35, %f42;
	fma.rn.f32 	%f44, %f43, %f37, %f36;
	and.b32  	%r75, %r83, 2;
	setp.eq.s32 	%p17, %r75, 0;
	mov.f32 	%f45, 0f00000000;
	sub.f32 	%f46, %f45, %f44;
	selp.f32 	%f47, %f44, %f46, %p17;
	mul.f32 	%f48, %f1, %f47;
	cvta.to.global.u64 	%rd45, %rd19;
	add.s64 	%rd47, %rd45, %rd23;
	st.global.f32 	[%rd47], %f48;
$L__BB44_18:
	ret;

}
	// .globl	_ZN8pygpukit3ops5audio19random_phase_kernelEPfij
.visible .entry _ZN8pygpukit3ops5audio19random_phase_kernelEPfij(
	.param .u64 .ptr .align 1 _ZN8pygpukit3ops5audio19random_phase_kernelEPfij_param_0,
	.param .u32 _ZN8pygpukit3ops5audio19random_phase_kernelEPfij_param_1,
	.param .u32 _ZN8pygpukit3ops5audio19random_phase_kernelEPfij_param_2
)
{
	.reg .pred 	%p<2>;
	.reg .b32 	%r<10>;
	.reg .b32 	%f<5>;
	.reg .b64 	%rd<5>;

	ld.param.u64 	%rd1, [_ZN8pygpukit3ops5audio19random_phase_kernelEPfij_param_0];
	ld.param.u32 	%r3, [_ZN8pygpukit3ops5audio19random_phase_kernelEPfij_param_1];
	ld.param.u32 	%r2, [_ZN8pygpukit3ops5audio19random_phase_kernelEPfij_param_2];
	mov.u32 	%r4, %ctaid.x;
	mov.u32 	%r5, %ntid.x;
	mov.u32 	%r6, %tid.x;
	mad.lo.s32 	%r1, %r4, %r5, %r6;
	setp.ge.s32 	%p1, %r1, %r3;
	@%p1 bra 	$L__BB45_2;
	cvta.to.global.u64 	%rd2, %rd1;
	mad.lo.s32 	%r7, %r1, 1103515245, %r2;
	mad.lo.s32 	%r8, %r7, 1103515245, 12345;
	and.b32  	%r9, %r8, 2147483647;
	cvt.rn.f32.u32 	%f1, %r9;
	mul.f32 	%f2, %f1, 0f30000000;
	fma.rn.f32 	%f3, %f2, 0f40000000, 0fBF800000;
	mul.f32 	%f4, %f3, 0f40490FDB;
	mul.wide.s32 	%rd3, %r1, 4;
	add.s64 	%rd4, %rd2, %rd3;
	st.global.f32 	[%rd4], %f4;
$L__BB45_2:
	ret;

}
	// .globl	_ZN8pygpukit3ops5audio22autocorrelation_kernelEPKfPfii
.visible .entry _ZN8pygpukit3ops5audio22autocorrelation_kernelEPKfPfii(
	.param .u64 .ptr .align 1 _ZN8pygpukit3ops5audio22autocorrelation_kernelEPKfPfii_param_0,
	.param .u64 .ptr .align 1 _ZN8pygpukit3ops5audio22autocorrelation_kernelEPKfPfii_param_1,
	.param .u32 _ZN8pygpukit3ops5audio22autocorrelation_kernelEPKfPfii_param_2,
	.param .u32 _ZN8pygpukit3ops5audio22autocorrelation_kernelEPKfPfii_param_3
)
{
	.reg .pred 	%p<8>;
	.reg .b32 	%r<19>;
	.reg .b32 	%f<14>;
	.reg .b64 	%rd<11>;

	ld.param.u64 	%rd2, [_ZN8pygpukit3ops5audio22autocorrelation_kernelEPKfPfii_param_0];
	ld.param.u64 	%rd3, [_ZN8pygpukit3ops5audio22autocorrelation_kernelEPKfPfii_param_1];
	ld.param.u32 	%r11, [_ZN8pygpukit3ops5audio22autocorrelation_kernelEPKfPfii_param_2];
	ld.param.u32 	%r12, [_ZN8pygpukit3ops5audio22autocorrelation_kernelEPKfPfii_param_3];
	mov.u32 	%r1, %ctaid.x;
	mov.u32 	%r2, %tid.x;
	setp.ge.s32 	%p1, %r1, %r12;
	@%p1 bra 	$L__BB46_10;
	sub.s32 	%r3, %r11, %r1;
	setp.ge.s32 	%p2, %r2, %r3;
	mov.f32 	%f13, 0f00000000;
	@%p2 bra 	$L__BB46_4;
	mov.u32 	%r4, %ntid.x;
	cvta.to.global.u64 	%rd1, %rd2;
	mov.f32 	%f13, 0f00000000;
	mul.wide.u32 	%rd6, %r1, 4;
	mov.u32 	%r17, %r2;
$L__BB46_3:
	mul.wide.s32 	%rd4, %r17, 4;
	add.s64 	%rd5, %rd1, %rd4;
	ld.global.nc.f32 	%f6, [%rd5];
	add.s64 	%rd7, %rd5, %rd6;
	ld.global.nc.f32 	%f7, [%rd7];
	fma.rn.f32 	%f13, %f6, %f7, %f13;
	add.s32 	%r17, %r17, %r4;
	setp.lt.s32 	%p3, %r17, %r3;
	@%p3 bra 	$L__BB46_3;
$L__BB46_4:
	shl.b32 	%r13, %r2, 2;
	mov.u32 	%r14, _ZN8pygpukit3ops5audio5sdataE;
	add.s32 	%r7, %r14, %r13;
	st.shared.f32 	[%r7], %f13;
	bar.sync 	0;
	mov.u32 	%r18, %ntid.x;
	setp.lt.u32 	%p4, %r18, 2;
	@%p4 bra 	$L__BB46_8;
$L__BB46_5:
	shr.u32 	%r10, %r18, 1;
	setp.ge.u32 	%p5, %r2, %r10;
	@%p5 bra 	$L__BB46_7;
	shl.b32 	%r15, %r10, 2;
	add.s32 	%r16, %r7, %r15;
	ld.shared.f32 	%f8, [%r16];
	ld.shared.f32 	%f9, [%r7];
	add.f32 	%f10, %f8, %f9;
	st.shared.f32 	[%r7], %f10;
$L__BB46_7:
	bar.sync 	0;
	setp.gt.u32 	%p6, %r18, 3;
	mov.u32 	%r18, %r10;
	@%p6 bra 	$L__BB46_5;
$L__BB46_8:
	setp.ne.s32 	%p7, %r2, 0;
	@%p7 bra 	$L__BB46_10;
	ld.shared.f32 	%f11, [_ZN8pygpukit3ops5audio5sdataE];
	cvta.to.global.u64 	%rd8, %rd3;
	mul.wide.u32 	%rd9, %r1, 4;
	add.s64 	%rd10, %rd8, %rd9;
	st.global.f32 	[%rd10], %f11;
$L__BB46_10:
	ret;

}
	// .globl	_ZN8pygpukit3ops5audio21yin_difference_kernelEPKfPfii
.visible .entry _ZN8pygpukit3ops5audio21yin_difference_kernelEPKfPfii(
	.param .u64 .ptr .align 1 _ZN8pygpukit3ops5audio21yin_difference_kernelEPKfPfii_param_0,
	.param .u64 .ptr .align 1 _ZN8pygpukit3ops5audio21yin_difference_kernelEPKfPfii_param_1,
	.param .u32 _ZN8pygpukit3ops5audio21yin_difference_kernelEPKfPfii_param_2,
	.param .u32 _ZN8pygpukit3ops5audio21yin_difference_kernelEPKfPfii_param_3
)
{
	.reg .pred 	%p<8>;
	.reg .b32 	%r<19>;
	.reg .b32 	%f<15>;
	.reg .b64 	%rd<11>;

	ld.param.u64 	%rd2, [_ZN8pygpukit3ops5audio21yin_difference_kernelEPKfPfii_param_0];
	ld.param.u64 	%rd3, [_ZN8pygpukit3ops5audio21yin_difference_kernelEPKfPfii_param_1];
	ld.param.u32 	%r11, [_ZN8pygpukit3ops5audio21yin_difference_kernelEPKfPfii_param_2];
	ld.param.u32 	%r12, [_ZN8pygpukit3ops5audio21yin_difference_kernelEPKfPfii_param_3];
	mov.u32 	%r1, %ctaid.x;
	mov.u32 	%r2, %tid.x;
	setp.ge.s32 	%p1, %r1, %r12;
	@%p1 bra 	$L__BB47_10;
	sub.s32 	%r3, %r11, %r1;
	setp.ge.s32 	%p2, %r2, %r3;
	mov.f32 	%f14, 0f00000000;
	@%p2 bra 	$L__BB47_4;
	mov.u32 	%r4, %ntid.x;
	cvta.to.global.u64 	%rd1, %rd2;
	mov.f32 	%f14, 0f00000000;
	mul.wide.u32 	%rd6, %r1, 4;
	mov.u32 	%r17, %r2;
$L__BB47_3:
	mul.wide.s32 	%rd4, %r17, 4;
	add.s64 	%rd5, %rd1, %rd4;
	ld.global.nc.f32 	%f6, [%rd5];
	add.s64 	%rd7, %rd5, %rd6;
	ld.global.nc.f32 	%f7, [%rd7];
	sub.f32 	%f8, %f6, %f7;
	fma.rn.f32 	%f14, %f8, %f8, %f14;
	add.s32 	%r17, %r17, %r4;
	setp.lt.s32 	%p3, %r17, %r3;
	@%p3 bra 	$L__BB47_3;
$L__BB47_4:
	shl.b32 	%r13, %r2, 2;
	mov.u32 	%r14, _ZN8pygpukit3ops5audio5sdataE;
	add.s32 	%r7, %r14, %r13;
	st.shared.f32 	[%r7], %f14;
	bar.sync 	0;
	mov.u32 	%r18, %ntid.x;
	setp.lt.u32 	%p4, %r18, 2;
	@%p4 bra 	$L__BB47_8;
$L__BB47_5:
	shr.u32 	%r10, %r18, 1;
	setp.ge.u32 	%p5, %r2, %r10;
	@%p5 bra 	$L__BB47_7;
	shl.b32 	%r15, %r10, 2;
	add.s32 	%r16, %r7, %r15;
	ld.shared.f32 	%f9, [%r16];
	ld.shared.f32 	%f10, [%r7];
	add.f32 	%f11, %f9, %f10;
	st.shared.f32 	[%r7], %f11;
$L__BB47_7:
	bar.sync 	0;
	setp.gt.u32 	%p6, %r18, 3;
	mov.u32 	%r18, %r10;
	@%p6 bra 	$L__BB47_5;
$L__BB47_8:
	setp.ne.s32 	%p7, %r2, 0;
	@%p7 bra 	$L__BB47_10;
	ld.shared.f32 	%f12, [_ZN8pygpukit3ops5audio5sdataE];
	cvta.to.global.u64 	%rd8, %rd3;
	mul.wide.u32 	%rd9, %r1, 4;
	add.s64 	%rd10, %rd8, %rd9;
	st.global.f32 	[%rd10], %f12;
$L__BB47_10:
	ret;

}
	// .globl	_ZN8pygpukit3ops5audio26yin_cumulative_mean_kernelEPfi
.visible .entry _ZN8pygpukit3ops5audio26yin_cumulative_mean_kernelEPfi(
	.param .u64 .ptr .align 1 _ZN8pygpukit3ops5audio26yin_cumulative_mean_kernelEPfi_param_0,
	.param .u32 _ZN8pygpukit3ops5audio26yin_cumulative_mean_kernelEPfi_param_1
)
{
	.reg .pred 	%p<26>;
	.reg .b32 	%r<37>;
	.reg .b32 	%f<131>;
	.reg .b64 	%rd<11>;

	ld.param.u64 	%rd6, [_ZN8pygpukit3ops5audio26yin_cumulative_mean_kernelEPfi_param_0];
	ld.param.u32 	%r12, [_ZN8pygpukit3ops5audio26yin_cumulative_mean_kernelEPfi_param_1];
	cvta.to.global.u64 	%rd1, %rd6;
	mov.u32 	%r13, %tid.x;
	mov.u32 	%r14, %ctaid.x;
	or.b32  	%r15, %r13, %r14;
	setp.ne.s32 	%p1, %r15, 0;
	@%p1 bra 	$L__BB48_43;
	mov.b32 	%r16, 1065353216;
	st.global.u32 	[%rd1], %r16;
	setp.lt.s32 	%p2, %r12, 2;
	@%p2 bra 	$L__BB48_43;
	add.s32 	%r1, %r12, -1;
	add.s32 	%r18, %r12, -2;
	and.b32  	%r2, %r1, 7;
	setp.lt.u32 	%p3, %r18, 7;
	mov.f32 	%f121, 0f00000000;
	mov.b32 	%r35, 1;
	@%p3 bra 	$L__BB48_21;
	and.b32  	%r3, %r1, -8;
	mov.f32 	%f121, 0f00000000;
	mov.b32 	%r33, 1;
$L__BB48_4:
	.pragma "nounroll";
	mul.wide.u32 	%rd7, %r33, 4;
	add.s64 	%rd2, %rd1, %rd7;
	ld.global.f32 	%f2, [%rd2];
	add.f32 	%f3, %f121, %f2;
	setp.leu.f32 	%p4, %f3, 0f2EDBE6FF;
	mov.f32 	%f113, 0f3F800000;
	@%p4 bra 	$L__BB48_6;
	cvt.rn.f32.u32 	%f68, %r33;
	mul.f32 	%f69, %f2, %f68;
	div.rn.f32 	%f113, %f69, %f3;
$L__BB48_6:
	st.global.f32 	[%rd2], %f113;
	ld.global.f32 	%f6, [%rd2+4];
	add.f32 	%f7, %f3, %f6;
	setp.leu.f32 	%p5, %f7, 0f2EDBE6FF;
	mov.f32 	%f114, 0f3F800000;
	@%p5 bra 	$L__BB48_8;
	add.s32 	%r20, %r33, 1;
	cvt.rn.f32.u32 	%f71, %r20;
	mul.f32 	%f72, %f6, %f71;
	div.rn.f32 	%f114, %f72, %f7;
$L__BB48_8:
	st.global.f32 	[%rd2+4], %f114;
	ld.global.f32 	%f10, [%rd2+8];
	add.f32 	%f11, %f7, %f10;
	setp.leu.f32 	%p6, %f11, 0f2EDBE6FF;
	mov.f32 	%f115, 0f3F800000;
	@%p6 bra 	$L__BB48_10;
	add.s32 	%r21, %r33, 2;
	cvt.rn.f32.u32 	%f74, %r21;
	mul.f32 	%f75, %f10, %f74;
	div.rn.f32 	%f115, %f75, %f11;
$L__BB48_10:
	st.global.f32 	[%rd2+8], %f115;
	ld.global.f32 	%f14, [%rd2+12];
	add.f32 	%f15, %f11, %f14;
	setp.leu.f32 	%p7, %f15, 0f2EDBE6FF;
	mov.f32 	%f116, 0f3F800000;
	@%p7 bra 	$L__BB48_12;
	add.s32 	%r22, %r33, 3;
	cvt.rn.f32.u32 	%f77, %r22;
	mul.f32 	%f78, %f14, %f77;
	div.rn.f32 	%f116, %f78, %f15;
$L__BB48_12:
	st.global.f32 	[%rd2+12], %f116;
	ld.global.f32 	%f18, [%rd2+16];
	add.f32 	%f19, %f15, %f18;
	setp.leu.f32 	%p8, %f19, 0f2EDBE6FF;
	mov.f32 	%f117, 0f3F800000;
	@%p8 bra 	$L__BB48_14;
	add.s32 	%r23, %r33, 4;
	cvt.rn.f32.u32 	%f80, %r23;
	mul.f32 	%f81, %f18, %f80;
	div.rn.f32 	%f117, %f81, %f19;
$L__BB48_14:
	st.global.f32 	[%rd2+16], %f117;
	ld.global.f32 	%f22, [%rd2+20];
	add.f32 	%f23, %f19, %f22;
	setp.leu.f32 	%p9, %f23, 0f2EDBE6FF;
	mov.f32 	%f118, 0f3F800000;
	@%p9 bra 	$L__BB48_16;
	add.s32 	%r24, %r33, 5;
	cvt.rn.f32.u32 	%f83, %r24;
	mul.f32 	%f84, %f22, %f83;
	div.rn.f32 	%f118, %f84, %f23;
$L__BB48_16:
	st.global.f32 	[%rd2+20], %f118;
	ld.global.f32 	%f26, [%rd2+24];
	add.f32 	%f27, %f23, %f26;
	setp.leu.f32 	%p10, %f27, 0f2EDBE6FF;
	mov.f32 	%f119, 0f3F800000;
	@%p10 bra 	$L__BB48_18;
	add.s32 	%r25, %r33, 6;
	cvt.rn.f32.u32 	%f86, %r25;
	mul.f32 	%f87, %f26, %f86;
	div.rn.f32 	%f119, %f87, %f27;
$L__BB48_18:
	st.global.f32 	[%rd2+24], %f119;
	ld.global.f32 	%f30, [%rd2+28];
	add.f32 	%f121, %f27, %f30;
	setp.leu.f32 	%p11, %f121, 0f2EDBE6FF;
	mov.f32 	%f120, 0f3F800000;
	@%p11 bra 	$L__BB48_20;
	add.s32 	%r26, %r33, 7;
	cvt.rn.f32.u32 	%f89, %r26;
	mul.f32 	%f90, %f30, %f89;
	div.rn.f32 	%f120, %f90, %f121;
$L__BB48_20:
	st.global.f32 	[%rd2+28], %f120;
	add.s32 	%r35, %r33, 8;
	add.s32 	%r27, %r33, 7;
	setp.ne.s32 	%p12, %r27, %r3;
	mov.u32 	%r33, %r35;
	@%p12 bra 	$L__BB48_4;
$L__BB48_21:
	setp.eq.s32 	%p13, %r2, 0;
	@%p13 bra 	$L__BB48_43;
	and.b32  	%r7, %r1, 3;
	setp.lt.u32 	%p14, %r2, 4;
	@%p14 bra 	$L__BB48_32;
	mul.wide.u32 	%rd8, %r35, 4;
	add.s64 	%rd3, %rd1, %rd8;
	ld.global.f32 	%f35, [%rd3];
	add.f32 	%f36, %f121, %f35;
	setp.leu.f32 	%p15, %f36, 0f2EDBE6FF;
	mov.f32 	%f122, 0f3F800000;
	@%p15 bra 	$L__BB48_25;
	cvt.rn.f32.u32 	%f92, %r35;
	mul.f32 	%f93, %f35, %f92;
	div.rn.f32 	%f122, %f93, %f36;
$L__BB48_25:
	st.global.f32 	[%rd3], %f122;
	ld.global.f32 	%f39, [%rd3+4];
	add.f32 	%f40, %f36, %f39;
	setp.leu.f32 	%p16, %f40, 0f2EDBE6FF;
	mov.f32 	%f123, 0f3F800000;
	@%p16 bra 	$L__BB48_27;
	add.s32 	%r28, %r35, 1;
	cvt.rn.f32.u32 	%f95, %r28;
	mul.f32 	%f96, %f39, %f95;
	div.rn.f32 	%f123, %f96, %f40;
$L__BB48_27:
	st.global.f32 	[%rd3+4], %f123;
	ld.global.f32 	%f43, [%rd3+8];
	add.f32 	%f44, %f40, %f43;
	setp.leu.f32 	%p17, %f44, 0f2EDBE6FF;
	mov.f32 	%f124, 0f3F800000;
	@%p17 bra 	$L__BB48_29;
	add.s32 	%r29, %r35, 2;
	cvt.rn.f32.u32 	%f98, %r29;
	mul.f32 	%f99, %f43, %f98;
	div.rn.f32 	%f124, %f99, %f44;
$L__BB48_29:
	st.global.f32 	[%rd3+8], %f124;
	ld.global.f32 	%f47, [%rd3+12];
	add.f32 	%f121, %f44, %f47;
	setp.leu.f32 	%p18, %f121, 0f2EDBE6FF;
	mov.f32 	%f125, 0f3F800000;
	@%p18 bra 	$L__BB48_31;
	add.s32 	%r30, %r35, 3;
	cvt.rn.f32.u32 	%f101, %r30;
	mul.f32 	%f102, %f47, %f101;
	div.rn.f32 	%f125, %f102, %f121;
$L__BB48_31:
	st.global.f32 	[%rd3+12], %f125;
	add.s32 	%r35, %r35, 4;
$L__BB48_32:
	setp.eq.s32 	%p19, %r7, 0;
	@%p19 bra 	$L__BB48_43;
	setp.eq.s32 	%p20, %r7, 1;
	@%p20 bra 	$L__BB48_39;
	mul.wide.u32 	%rd9, %r35, 4;
	add.s64 	%rd4, %rd1, %rd9;
	ld.global.f32 	%f52, [%rd4];
	add.f32 	%f53, %f121, %f52;
	setp.leu.f32 	%p21, %f53, 0f2EDBE6FF;
	mov.f32 	%f127, 0f3F800000;
	@%p21 bra 	$L__BB48_36;
	cvt.rn.f32.u32 	%f104, %r35;
	mul.f32 	%f105, %f52, %f104;
	div.rn.f32 	%f127, %f105, %f53;
$L__BB48_36:
	st.global.f32 	[%rd4], %f127;
	ld.global.f32 	%f56, [%rd4+4];
	add.f32 	%f121, %f53, %f56;
	setp.leu.f32 	%p22, %f121, 0f2EDBE6FF;
	mov.f32 	%f128, 0f3F800000;
	@%p22 bra 	$L__BB48_38;
	add.s32 	%r31, %r35, 1;
	cvt.rn.f32.u32 	%f107, %r31;
	mul.f32 	%f108, %f56, %f107;
	div.rn.f32 	%f128, %f108, %f121;
$L__BB48_38:
	st.global.f32 	[%rd4+4], %f128;
	add.s32 	%r35, %r35, 2;
$L__BB48_39:
	and.b32  	%r32, %r1, 1;
	setp.eq.b32 	%p23, %r32, 1;
	not.pred 	%p24, %p23;
	@%p24 bra 	$L__BB48_43;
	mul.wide.u32 	%rd10, %r35, 4;
	add.s64 	%rd5, %rd1, %rd10;
	ld.global.f32 	%f61, [%rd5];
	add.f32 	%f62, %f121, %f61;
	setp.leu.f32 	%p25, %f62, 0f2EDBE6FF;
	mov.f32 	%f130, 0f3F800000;
	@%p25 bra 	$L__BB48_42;
	cvt.rn.f32.u32 	%f110, %r35;
	mul.f32 	%f111, %f61, %f110;
	div.rn.f32 	%f130, %f111, %f62;
$L__BB48_42:
	st.global.f32 	[%rd5], %f130;
$L__BB48_43:
	ret;

}
	// .globl	_ZN8pygpukit3ops5audio24spectral_centroid_kernelEPKfPfiif
.visible .entry _ZN8pygpukit3ops5audio24spectral_centroid_kernelEPKfPfiif(
	.param .u64 .ptr .align 1 _ZN8pygpukit3ops5audio24spectral_centroid_kernelEPKfPfiif_param_0,
	.param .u64 .ptr .align 1 _ZN8pygpukit3ops5audio24spectral_centroid_kernelEPKfPfiif_param_1,
	.param .u32 _ZN8pygpukit3ops5audio24spectral_centroid_kernelEPKfPfiif_param_2,
	.param .u32 _ZN8pygpukit3ops5audio24spectral_centroid_kernelEPKfPfiif_param_3,
	.param .f32 _ZN8pygpukit3ops5audio24spectral_centroid_kernelEPKfPfiif_param_4
)
{
	.reg .pred 	%p<9>;
	.reg .b32 	%r<23>;
	.reg .b32 	%f<29>;
	.reg .b64 	%rd<9>;

	ld.param.u64 	%rd2, [_ZN8pygpukit3ops5audio24spectral_centroid_kernelEPKfPfiif_param_0];
	ld.param.u64 	%rd3, [_ZN8pygpukit3ops5audio24spectral_centroid_kernelEPKfPfiif_param_1];
	ld.param.u32 	%r13, [_ZN8pygpukit3ops5audio24spectral_centroid_kernelEPKfPfiif_param_2];
	ld.param.u32 	%r12, [_ZN8pygpukit3ops5audio24spectral_centroid_kernelEPKfPfiif_param_3];
	ld.param.f32 	%f10, [_ZN8pygpukit3ops5audio24spectral_centroid_kernelEPKfPfiif_param_4];
	mov.u32 	%r22, %ntid.x;
	mov.u32 	%r2, %ctaid.x;
	mov.u32 	%r3, %tid.x;
	setp.ge.s32 	%p1, %r2, %r13;
	@%p1 bra 	$L__BB49_12;
	setp.ge.s32 	%p2, %r3, %r12;
	mov.f32 	%f26, 0f00000000;
	mov.f32 	%f27, %f26;
	@%p2 bra 	$L__BB49_4;
	mul.lo.s32 	%r4, %r12, %r2;
	cvta.to.global.u64 	%rd1, %rd2;
	mov.f32 	%f27, 0f00000000;
	mov.u32 	%r21, %r3;
	mov.f32 	%f26, %f27;
$L__BB49_3:
	add.s32 	%r14, %r21, %r4;
	mul.wide.s32 	%rd4, %r14, 4;
	add.s64 	%rd5, %rd1, %rd4;
	ld.global.nc.f32 	%f13, [%rd5];
	cvt.rn.f32.s32 	%f14, %r21;
	mul.f32 	%f15, %f10, %f14;
	fma.rn.f32 	%f26, %f15, %f13, %f26;
	add.f32 	%f27, %f27, %f13;
	add.s32 	%r21, %r21, %r22;
	setp.lt.s32 	%p3, %r21, %r12;
	@%p3 bra 	$L__BB49_3;
$L__BB49_4:
	shl.b32 	%r15, %r22, 2;
	mov.u32 	%r16, _ZN8pygpukit3ops5audio5sdataE;
	add.s32 	%r7, %r16, %r15;
	shl.b32 	%r17, %r3, 2;
	add.s32 	%r8, %r16, %r17;
	st.shared.f32 	[%r8], %f26;
	add.s32 	%r9, %r7, %r17;
	st.shared.f32 	[%r9], %f27;
	bar.sync 	0;
	setp.lt.u32 	%p4, %r22, 2;
	@%p4 bra 	$L__BB49_8;
$L__BB49_5:
	shr.u32 	%r11, %r22, 1;
	setp.ge.u32 	%p5, %r3, %r11;
	@%p5 bra 	$L__BB49_7;
	shl.b32 	%r18, %r11, 2;
	add.s32 	%r19, %r8, %r18;
	ld.shared.f32 	%f16, [%r19];
	ld.shared.f32 	%f17, [%r8];
	add.f32 	%f18, %f16, %f17;
	st.shared.f32 	[%r8], %f18;
	add.s32 	%r20, %r9, %r18;
	ld.shared.f32 	%f19, [%r20];
	ld.shared.f32 	%f20, [%r9];
	add.f32 	%f21, %f19, %f20;
	st.shared.f32 	[%r9], %f21;
$L__BB49_7:
	bar.sync 	0;
	setp.gt.u32 	%p6, %r22, 3;
	mov.u32 	%r22, %r11;
	@%p6 bra 	$L__BB49_5;
$L__BB49_8:
	setp.ne.s32 	%p7, %r3, 0;
	@%p7 bra 	$L__BB49_12;
	ld.shared.f32 	%f7, [%r7];
	setp.leu.f32 	%p8, %f7, 0f2EDBE6FF;
	mov.f32 	%f28, 0f00000000;
	@%p8 bra 	$L__BB49_11;
	ld.shared.f32 	%f23, [_ZN8pygpukit3ops5audio5sdataE];
	div.rn.f32 	%f28, %f23, %f7;
$L__BB49_11:
	cvta.to.global.u64 	%rd6, %rd3;
	mul.wide.u32 	%rd7, %r2, 4;
	add.s64 	%rd8, %rd6, %rd7;
	st.global.f32 	[%rd8], %f28;
$L__BB49_12:
	ret;

}
	// .globl	_ZN8pygpukit3ops5audio25spectral_bandwidth_kernelEPKfS3_Pfiifi
.visible .entry _ZN8pygpukit3ops5audio25spectral_bandwidth_kernelEPKfS3_Pfiifi(
	.param .u64 .ptr .align 1 _ZN8pygpukit3ops5audio25spectral_bandwidth_kernelEPKfS3_Pfiifi_param_0,
	.param .u64 .ptr .align 1 _ZN8pygpukit3ops5audio25spectral_bandwidth_kernelEPKfS3_Pfiifi_param_1,
	.param .u64 .ptr .align 1 _ZN8pygpukit3ops5audio25spectral_bandwidth_kernelEPKfS3_Pfiifi_param_2,
	.param .u32 _ZN8pygpukit3ops5audio25spectral_bandwidth_kernelEPKfS3_Pfiifi_param_3,
	.param .u32 _ZN8pygpukit3ops5audio25spectral_bandwidth_kernelEPKfS3_Pfiifi_param_4,
	.param .f32 _ZN8pygpukit3ops5audio25spectral_bandwidth_kernelEPKfS3_Pfiifi_param_5,
	.param .u32 _ZN8pygpukit3ops5audio25spectral_bandwidth_kernelEPKfS3_Pfiifi_param_6
)
{
	.reg .pred 	%p<53>;
	.reg .b32 	%r<56>;
	.reg .b32 	%f<193>;
	.reg .b64 	%rd<15>;

	ld.param.u64 	%rd4, [_ZN8pygpukit3ops5audio25spectral_bandwidth_kernelEPKfS3_Pfiifi_param_0];
	ld.param.u64 	%rd2, [_ZN8pygpukit3ops5audio25spectral_bandwidth_kernelEPKfS3_Pfiifi_param_1];
	ld.param.u64 	%rd3, [_ZN8pygpukit3ops5audio25spectral_bandwidth_kernelEPKfS3_Pfiifi_param_2];
	ld.param.u32 	%r16, [_ZN8pygpukit3ops5audio25spectral_bandwidth_kernelEPKfS3_Pfiifi_param_3];
	ld.param.u32 	%r14, [_ZN8pygpukit3ops5audio25spectral_bandwidth_kernelEPKfS3_Pfiifi_param_4];
	ld.param.f32 	%f36, [_ZN8pygpukit3ops5audio25spectral_bandwidth_kernelEPKfS3_Pfiifi_param_5];
	ld.param.u32 	%r15, [_ZN8pygpukit3ops5audio25spectral_bandwidth_kernelEPKfS3_Pfiifi_param_6];
	cvta.to.global.u64 	%rd1, %rd4;
	mov.u32 	%r55, %ntid.x;
	mov.u32 	%r2, %ctaid.x;
	mov.u32 	%r3, %tid.x;
	setp.ge.s32 	%p1, %r2, %r16;
	@%p1 bra 	$L__BB50_33;
	cvta.to.global.u64 	%rd5, %rd2;
	mul.wide.u32 	%rd6, %r2, 4;
	add.s64 	%rd7, %rd5, %rd6;
	ld.global.nc.f32 	%f1, [%rd7];
	setp.ge.s32 	%p2, %r3, %r14;
	mov.f32 	%f189, 0f00000000;
	mov.f32 	%f190, %f189;
	@%p2 bra 	$L__BB50_15;
	mul.lo.s32 	%r4, %r14, %r2;
	setp.eq.s32 	%p3, %r15, 2;
	cvt.rn.f32.s32 	%f2, %r15;
	mul.f32 	%f38, %f2, 0f3F000000;
	cvt.rzi.f32.f32 	%f39, %f38;
	add.f32 	%f40, %f39, %f39;
	sub.f32 	%f41, %f2, %f40;
	abs.f32 	%f3, %f41;
	abs.f32 	%f4, %f2;
	mov.f32 	%f190, 0f00000000;
	@%p3 bra 	$L__BB50_7;
	mov.u32 	%r54, %r3;
	mov.f32 	%f189, %f190;
$L__BB50_4:
	setp.eq.s32 	%p4, %r15, 0;
	add.s32 	%r17, %r54, %r4;
	mul.wide.s32 	%rd8, %r17, 4;
	add.s64 	%rd9, %rd1, %rd8;
	ld.global.nc.f32 	%f11, [%rd9];
	cvt.rn.f32.s32 	%f44, %r54;
	mul.f32 	%f45, %f36, %f44;
	sub.f32 	%f46, %f45, %f1;
	abs.f32 	%f12, %f46;
	abs.f32 	%f13, %f12;
	setp.lt.f32 	%p5, %f13, 0f00800000;
	mul.f32 	%f47, %f13, 0f4B800000;
	selp.f32 	%f48, %f47, %f13, %p5;
	selp.f32 	%f49, 0fC1C00000, 0f00000000, %p5;
	mov.b32 	%r18, %f48;
	add.s32 	%r19, %r18, -1060439283;
	and.b32  	%r20, %r19, -8388608;
	sub.s32 	%r21, %r18, %r20;
	mov.b32 	%f50, %r21;
	cvt.rn.f32.s32 	%f51, %r20;
	fma.rn.f32 	%f52, %f51, 0f34000000, %f49;
	add.f32 	%f53, %f50, 0fBF800000;
	add.f32 	%f54, %f50, 0f3F800000;
	rcp.approx.ftz.f32 	%f55, %f54;
	add.f32 	%f56, %f53, %f53;
	mul.f32 	%f57, %f56, %f55;
	mul.f32 	%f58, %f57, %f57;
	sub.f32 	%f59, %f53, %f57;
	add.f32 	%f60, %f59, %f59;
	neg.f32 	%f61, %f57;
	fma.rn.f32 	%f62, %f61, %f53, %f60;
	mul.rn.f32 	%f63, %f55, %f62;
	fma.rn.f32 	%f64, %f58, 0f3A2C32E4, 0f3B52E7DB;
	fma.rn.f32 	%f65, %f64, %f58, 0f3C93BB73;
	fma.rn.f32 	%f66, %f65, %f58, 0f3DF6384F;
	mul.rn.f32 	%f67, %f66, %f58;
	fma.rn.f32 	%f68, %f57, 0f3FB8AA3B, %f52;
	sub.f32 	%f69, %f52, %f68;
	fma.rn.f32 	%f70, %f57, 0f3FB8AA3B, %f69;
	fma.rn.f32 	%f71, %f63, 0f3FB8AA3B, %f70;
	fma.rn.f32 	%f72, %f57, 0f32A55E34, %f71;
	mul.f32 	%f73, %f67, 0f40400000;
	fma.rn.f32 	%f74, %f73, %f63, %f72;
	fma.rn.f32 	%f75, %f67, %f57, %f74;
	add.rn.f32 	%f76, %f68, %f75;
	neg.f32 	%f77, %f68;
	add.rn.f32 	%f78, %f76, %f77;
	neg.f32 	%f79, %f78;
	add.rn.f32 	%f80, %f75, %f79;
	mul.rn.f32 	%f81, %f76, %f2;
	neg.f32 	%f82, %f81;
	fma.rn.f32 	%f83, %f76, %f2, %f82;
	fma.rn.f32 	%f84, %f80, %f2, %f83;
	cvt.rni.f32.f32 	%f85, %f81;
	sub.f32 	%f86, %f81, %f85;
	add.f32 	%f87, %f86, %f84;
	fma.rn.f32 	%f88, %f87, 0f391FCB8E, 0f3AAF85ED;
	fma.rn.f32 	%f89, %f88, %f87, 0f3C1D9856;
	fma.rn.f32 	%f90, %f89, %f87, 0f3D6357BB;
	fma.rn.f32 	%f91, %f90, %f87, 0f3E75FDEC;
	fma.rn.f32 	%f92, %f91, %f87, 0f3F317218;
	fma.rn.f32 	%f93, %f92, %f87, 0f3F800000;
	cvt.rzi.s32.f32 	%r22, %f85;
	setp.gt.f32 	%p6, %f85, 0f00000000;
	selp.b32 	%r23, 0, -2097152000, %p6;
	add.s32 	%r24, %r23, 2130706432;
	mov.b32 	%f94, %r24;
	mul.f32 	%f95, %f93, %f94;
	shl.b32 	%r25, %r22, 23;
	sub.s32 	%r26, %r25, %r23;
	mov.b32 	%f96, %r26;
	mul.f32 	%f97, %f95, %f96;
	abs.f32 	%f98, %f81;
	setp.gt.f32 	%p7, %f98, 0f43180000;
	setp.lt.f32 	%p8, %f81, 0f00000000;
	selp.f32 	%f99, 0f00000000, 0f7F800000, %p8;
	selp.f32 	%f14, %f99, %f97, %p7;
	setp.eq.f32 	%p9, %f12, 0f3F800000;
	or.pred  	%p10, %p4, %p9;
	mov.f32 	%f188, 0f3F800000;
	@%p10 bra 	$L__BB50_14;
	setp.num.f32 	%p11, %f4, %f4;
	setp.num.f32 	%p12, %f13, %f13;
	and.pred  	%p13, %p12, %p11;
	@%p13 bra 	$L__BB50_9;
	add.rn.f32 	%f188, %f12, %f2;
	bra.uni 	$L__BB50_14;
$L__BB50_7:
	mov.u32 	%r53, %r3;
	mov.f32 	%f189, %f190;
$L__BB50_8:
	add.s32 	%r32, %r53, %r4;
	mul.wide.s32 	%rd10, %r32, 4;
	add.s64 	%rd11, %rd1, %rd10;
	ld.global.nc.f32 	%f104, [%rd11];
	cvt.rn.f32.s32 	%f105, %r53;
	mul.f32 	%f106, %f36, %f105;
	sub.f32 	%f107, %f106, %f1;
	abs.f32 	%f108, %f107;
	mul.f32 	%f109, %f108, %f108;
	fma.rn.f32 	%f189, %f104, %f109, %f189;
	add.f32 	%f190, %f190, %f104;
	add.s32 	%r53, %r53, %r55;
	setp.lt.s32 	%p25, %r53, %r14;
	@%p25 bra 	$L__BB50_8;
	bra.uni 	$L__BB50_15;
$L__BB50_9:
	setp.neu.f32 	%p14, %f12, 0f00000000;
	setp.neu.f32 	%p15, %f13, 0f7F800000;
	and.pred  	%p16, %p14, %p15;
	@%p16 bra 	$L__BB50_11;
	setp.lt.s32 	%p22, %r15, 0;
	setp.neu.f32 	%p23, %f3, 0f3F800000;
	add.f32 	%f102, %f12, %f12;
	mov.b32 	%r27, %f102;
	xor.b32  	%r28, %r27, 2139095040;
	selp.b32 	%r29, %r28, %r27, %p22;
	and.b32  	%r30, %r29, 2147483647;
	selp.b32 	%r31, %r30, %r29, %p23;
	mov.b32 	%f188, %r31;
	bra.uni 	$L__BB50_14;
$L__BB50_11:
	setp.eq.f32 	%p17, %f4, 0f7F800000;
	setp.eq.f32 	%p18, %f12, 0fBF800000;
	and.pred  	%p19, %p18, %p17;
	@%p19 bra 	$L__BB50_14;
	setp.geu.f32 	%p20, %f12, 0f00000000;
	mov.f32 	%f188, %f14;
	@%p20 bra 	$L__BB50_14;
	setp.neu.f32 	%p21, %f3, 0f3F800000;
	neg.f32 	%f101, %f14;
	selp.f32 	%f188, %f14, %f101, %p21;
$L__BB50_14:
	fma.rn.f32 	%f189, %f11, %f188, %f189;
	add.f32 	%f190, %f190, %f11;
	add.s32 	%r54, %r54, %r55;
	setp.lt.s32 	%p24, %r54, %r14;
	@%p24 bra 	$L__BB50_4;
$L__BB50_15:
	shl.b32 	%r33, %r55, 2;
	mov.u32 	%r34, _ZN8pygpukit3ops5audio5sdataE;
	add.s32 	%r9, %r34, %r33;
	shl.b32 	%r35, %r3, 2;
	add.s32 	%r10, %r34, %r35;
	st.shared.f32 	[%r10], %f189;
	add.s32 	%r11, %r9, %r35;
	st.shared.f32 	[%r11], %f190;
	bar.sync 	0;
	setp.lt.u32 	%p26, %r55, 2;
	@%p26 bra 	$L__BB50_19;
$L__BB50_16:
	shr.u32 	%r13, %r55, 1;
	setp.ge.u32 	%p27, %r3, %r13;
	@%p27 bra 	$L__BB50_18;
	shl.b32 	%r36, %r13, 2;
	add.s32 	%r37, %r10, %r36;
	ld.shared.f32 	%f110, [%r37];
	ld.shared.f32 	%f111, [%r10];
	add.f32 	%f112, %f110, %f111;
	st.shared.f32 	[%r10], %f112;
	add.s32 	%r38, %r11, %r36;
	ld.shared.f32 	%f113, [%r38];
	ld.shared.f32 	%f114, [%r11];
	add.f32 	%f115, %f113, %f114;
	st.shared.f32 	[%r11], %f115;
$L__BB50_18:
	bar.sync 	0;
	setp.gt.u32 	%p28, %r55, 3;
	mov.u32 	%r55, %r13;
	@%p28 bra 	$L__BB50_16;
$L__BB50_19:
	setp.ne.s32 	%p29, %r3, 0;
	@%p29 bra 	$L__BB50_33;
	ld.shared.f32 	%f23, [%r9];
	setp.leu.f32 	%p30, %f23, 0f2EDBE6FF;
	mov.f32 	%f25, 0f00000000;
	@%p30 bra 	$L__BB50_22;
	ld.shared.f32 	%f117, [_ZN8pygpukit3ops5audio5sdataE];
	div.rn.f32 	%f25, %f117, %f23;
$L__BB50_22:
	setp.ne.s32 	%p31, %r15, 2;
	mov.f32 	%f192, 0f3F800000;
	@%p31 bra 	$L__BB50_24;
	sqrt.rn.f32 	%f192, %f25;
	bra.uni 	$L__BB50_32;
$L__BB50_24:
	cvt.rn.f32.s32 	%f119, %r15;
	rcp.rn.f32 	%f27, %f119;
	mul.f32 	%f120, %f27, 0f3F000000;
	cvt.rzi.f32.f32 	%f121, %f120;
	add.f32 	%f122, %f121, %f121;
	sub.f32 	%f123, %f27, %f122;
	abs.f32 	%f28, %f123;
	abs.f32 	%f29, %f25;
	setp.lt.f32 	%p32, %f29, 0f00800000;
	mul.f32 	%f124, %f29, 0f4B800000;
	selp.f32 	%f125, %f124, %f29, %p32;
	selp.f32 	%f126, 0fC1C00000, 0f00000000, %p32;
	mov.b32 	%r39, %f125;
	add.s32 	%r40, %r39, -1060439283;
	and.b32  	%r41, %r40, -8388608;
	sub.s32 	%r42, %r39, %r41;
	mov.b32 	%f127, %r42;
	cvt.rn.f32.s32 	%f128, %r41;
	fma.rn.f32 	%f129, %f128, 0f34000000, %f126;
	add.f32 	%f130, %f127, 0fBF800000;
	add.f32 	%f131, %f127, 0f3F800000;
	rcp.approx.ftz.f32 	%f132, %f131;
	add.f32 	%f133, %f130, %f130;
	mul.f32 	%f134, %f133, %f132;
	mul.f32 	%f135, %f134, %f134;
	sub.f32 	%f136, %f130, %f134;
	add.f32 	%f137, %f136, %f136;
	neg.f32 	%f138, %f134;
	fma.rn.f32 	%f139, %f138, %f130, %f137;
	mul.rn.f32 	%f140, %f132, %f139;
	fma.rn.f32 	%f141, %f135, 0f3A2C32E4, 0f3B52E7DB;
	fma.rn.f32 	%f142, %f141, %f135, 0f3C93BB73;
	fma.rn.f32 	%f143, %f142, %f135, 0f3DF6384F;
	mul.rn.f32 	%f144, %f143, %f135;
	fma.rn.f32 	%f145, %f134, 0f3FB8AA3B, %f129;
	sub.f32 	%f146, %f129, %f145;
	fma.rn.f32 	%f147, %f134, 0f3FB8AA3B, %f146;
	fma.rn.f32 	%f148, %f140, 0f3FB8AA3B, %f147;
	fma.rn.f32 	%f149, %f134, 0f32A55E34, %f148;
	mul.f32 	%f150, %f144, 0f40400000;
	fma.rn.f32 	%f151, %f150, %f140, %f149;
	fma.rn.f32 	%f152, %f144, %f134, %f151;
	add.rn.f32 	%f153, %f145, %f152;
	neg.f32 	%f154, %f145;
	add.rn.f32 	%f155, %f153, %f154;
	neg.f32 	%f156, %f155;
	add.rn.f32 	%f157, %f152, %f156;
	mul.rn.f32 	%f158, %f153, %f27;
	neg.f32 	%f159, %f158;
	fma.rn.f32 	%f160, %f153, %f27, %f159;
	fma.rn.f32 	%f161, %f157, %f27, %f160;
	cvt.rni.f32.f32 	%f162, %f158;
	sub.f32 	%f163, %f158, %f162;
	add.f32 	%f164, %f163, %f161;
	fma.rn.f32 	%f165, %f164, 0f391FCB8E, 0f3AAF85ED;
	fma.rn.f32 	%f166, %f165, %f164, 0f3C1D9856;
	fma.rn.f32 	%f167, %f166, %f164, 0f3D6357BB;
	fma.rn.f32 	%f168, %f167, %f164, 0f3E75FDEC;
	fma.rn.f32 	%f169, %f168, %f164, 0f3F317218;
	fma.rn.f32 	%f170, %f169, %f164, 0f3F800000;
	cvt.rzi.s32.f32 	%r43, %f162;
	setp.gt.f32 	%p33, %f162, 0f00000000;
	selp.b32 	%r44, 0, -2097152000, %p33;
	add.s32 	%r45, %r44, 2130706432;
	mov.b32 	%f171, %r45;
	mul.f32 	%f172, %f170, %f171;
	shl.b32 	%r46, %r43, 23;
	sub.s32 	%r47, %r46, %r44;
	mov.b32 	%f173, %r47;
	mul.f32 	%f174, %f172, %f173;
	abs.f32 	%f175, %f158;
	setp.gt.f32 	%p34, %f175, 0f43180000;
	setp.lt.f32 	%p35, %f158, 0f00000000;
	selp.f32 	%f176, 0f00000000, 0f7F800000, %p35;
	selp.f32 	%f30, %f176, %f174, %p34;
	setp.eq.f32 	%p36, %f25, 0f3F800000;
	setp.eq.f32 	%p37, %f27, 0f00000000;
	or.pred  	%p38, %p37, %p36;
	@%p38 bra 	$L__BB50_32;
	setp.num.f32 	%p39, %f29, %f29;
	abs.f32 	%f177, %f27;
	setp.num.f32 	%p40, %f177, %f177;
	and.pred  	%p41, %p39, %p40;
	@%p41 bra 	$L__BB50_27;
	add.rn.f32 	%f192, %f25, %f27;
	bra.uni 	$L__BB50_32;
$L__BB50_27:
	setp.neu.f32 	%p42, %f25, 0f00000000;
	setp.neu.f32 	%p43, %f29, 0f7F800000;
	and.pred  	%p44, %p42, %p43;
	@%p44 bra 	$L__BB50_29;
	setp.neu.f32 	%p51, %f28, 0f3F800000;
	add.f32 	%f182, %f25, %f25;
	mov.b32 	%r48, %f182;
	setp.lt.f32 	%p52, %f27, 0f00000000;
	xor.b32  	%r49, %r48, 2139095040;
	selp.b32 	%r50, %r49, %r48, %p52;
	and.b32  	%r51, %r50, 2147483647;
	selp.b32 	%r52, %r51, %r50, %p51;
	mov.b32 	%f192, %r52;
	bra.uni 	$L__BB50_32;
$L__BB50_29:
	setp.eq.f32 	%p45, %f25, 0fBF800000;
	setp.eq.f32 	%p46, %f177, 0f7F800000;
	and.pred  	%p47, %p45, %p46;
	@%p47 bra 	$L__BB50_32;
	setp.geu.f32 	%p48, %f25, 0f00000000;
	mov.f32 	%f192, %f30;
	@%p48 bra 	$L__BB50_32;
	setp.neu.f32 	%p49, %f28, 0f3F800000;
	neg.f32 	%f179, %f30;
	selp.f32 	%f180, %f30, %f179, %p49;
	cvt.rmi.f32.f32 	%f181, %f27;
	setp.neu.f32 	%p50, %f27, %f181;
	selp.f32 	%f192, 0f7FFFFFFF, %f180, %p50;
$L__BB50_32:
	cvta.to.global.u64 	%rd12, %rd3;
	add.s64 	%rd14, %rd12, %rd6;
	st.global.f32 	[%rd14], %f192;
$L__BB50_33:
	ret;

}
	// .globl	_ZN8pygpukit3ops5audio23spectral_rolloff_kernelEPKfPfiiff
.visible .entry _ZN8pygpukit3ops5audio23spectral_rolloff_kernelEPKfPfiiff(
	.param .u64 .ptr .align 1 _ZN8pygpukit3ops5audio23spectral_rolloff_kernelEPKfPfiiff_param_0,
	.param .u64 .ptr .align 1 _ZN8pygpukit3ops5audio23spectral_rolloff_kernelEPKfPfiiff_param_1,
	.param .u32 _ZN8pygpukit3ops5audio23spectral_rolloff_kernelEPKfPfiiff_param_2,
	.param .u32 _ZN8pygpukit3ops5audio23spectral_rolloff_kernelEPKfPfiiff_param_3,
	.param .f32 _ZN8pygpukit3ops5audio23spectral_rolloff_kernelEPKfPfiiff_param_4,
	.param .f32 _ZN8pygpukit3ops5audio23spectral_rolloff_kernelEPKfPfiiff_param_5
)
{
	.reg .pred 	%p<11>;
	.reg .b32 	%r<29>;
	.reg .b32 	%f<23>;
	.reg .b64 	%rd<11>;

	ld.param.u64 	%rd3, [_ZN8pygpukit3ops5audio23spectral_rolloff_kernelEPKfPfiiff_param_0];
	ld.param.u64 	%rd2, [_ZN8pygpukit3ops5audio23spectral_rolloff_kernelEPKfPfiiff_param_1];
	ld.param.u32 	%r17, [_ZN8pygpukit3ops5audio23spectral_rolloff_kernelEPKfPfiiff_param_2];
	ld.param.u32 	%r16, [_ZN8pygpukit3ops5audio23spectral_rolloff_kernelEPKfPfiiff_param_3];
	ld.param.f32 	%f7, [_ZN8pygpukit3ops5audio23spectral_rolloff_kernelEPKfPfiiff_param_4];
	ld.param.f32 	%f8, [_ZN8pygpukit3ops5audio23spectral_rolloff_kernelEPKfPfiiff_param_5];
	cvta.to.global.u64 	%rd1, %rd3;
	mov.u32 	%r1, %ctaid.x;
	mov.u32 	%r2, %tid.x;
	setp.ge.s32 	%p1, %r1, %r17;
	@%p1 bra 	$L__BB51_14;
	setp.ge.s32 	%p2, %r2, %r16;
	mov.f32 	%f21, 0f00000000;
	@%p2 bra 	$L__BB51_4;
	mul.lo.s32 	%r3, %r16, %r1;
	mov.f32 	%f21, 0f00000000;
	mov.u32 	%r4, %ntid.x;
	mov.u32 	%r25, %r2;
$L__BB51_3:
	add.s32 	%r18, %r25, %r3;
	mul.wide.s32 	%rd4, %r18, 4;
	add.s64 	%rd5, %rd1, %rd4;
	ld.global.nc.f32 	%f11, [%rd5];
	add.f32 	%f21, %f21, %f11;
	add.s32 	%r25, %r25, %r4;
	setp.lt.s32 	%p3, %r25, %r16;
	@%p3 bra 	$L__BB51_3;
$L__BB51_4:
	shl.b32 	%r19, %r2, 2;
	mov.u32 	%r20, _ZN8pygpukit3ops5audio5sdataE;
	add.s32 	%r7, %r20, %r19;
	st.shared.f32 	[%r7], %f21;
	bar.sync 	0;
	mov.u32 	%r26, %ntid.x;
	setp.lt.u32 	%p4, %r26, 2;
	@%p4 bra 	$L__BB51_8;
$L__BB51_5:
	shr.u32 	%r10, %r26, 1;
	setp.ge.u32 	%p5, %r2, %r10;
	@%p5 bra 	$L__BB51_7;
	shl.b32 	%r21, %r10, 2;
	add.s32 	%r22, %r7, %r21;
	ld.shared.f32 	%f12, [%r22];
	ld.shared.f32 	%f13, [%r7];
	add.f32 	%f14, %f12, %f13;
	st.shared.f32 	[%r7], %f14;
$L__BB51_7:
	bar.sync 	0;
	setp.gt.u32 	%p6, %r26, 3;
	mov.u32 	%r26, %r10;
	@%p6 bra 	$L__BB51_5;
$L__BB51_8:
	setp.ne.s32 	%p7, %r2, 0;
	@%p7 bra 	$L__BB51_14;
	add.s32 	%r11, %r16, -1;
	setp.lt.s32 	%p8, %r16, 1;
	mov.u32 	%r28, %r11;
	@%p8 bra 	$L__BB51_13;
	ld.shared.f32 	%f16, [_ZN8pygpukit3ops5audio5sdataE];
	mul.f32 	%f4, %f8, %f16;
	mul.lo.s32 	%r12, %r16, %r1;
	mov.f32 	%f22, 0f00000000;
	mov.b32 	%r27, 0;
$L__BB51_11:
	add.s32 	%r24, %r27, %r12;
	mul.wide.u32 	%rd6, %r24, 4;
	add.s64 	%rd7, %rd1, %rd6;
	ld.global.nc.f32 	%f17, [%rd7];
	add.f32 	%f22, %f22, %f17;
	setp.ge.f32 	%p9, %f22, %f4;
	mov.u32 	%r28, %r27;
	@%p9 bra 	$L__BB51_13;
	add.s32 	%r27, %r27, 1;
	setp.ne.s32 	%p10, %r27, %r16;
	mov.u32 	%r28, %r11;
	@%p10 bra 	$L__BB51_11;
$L__BB51_13:
	cvt.rn.f32.s32 	%f18, %r28;
	mul.f32 	%f19, %f7, %f18;
	cvta.to.global.u64 	%rd8, %rd2;
	mul.wide.u32 	%rd9, %r1, 4;
	add.s64 	%rd10, %rd8, %rd9;
	st.global.f32 	[%rd10], %f19;
$L__BB51_14:
	ret;

}
	// .globl	_ZN8pygpukit3ops5audio24spectral_flatness_kernelEPKfPfii
.visible .entry _ZN8pygpukit3ops5audio24spectral_flatness_kernelEPKfPfii(
	.param .u64 .ptr .align 1 _ZN8pygpukit3ops5audio24spectral_flatness_kernelEPKfPfii_param_0,
	.param .u64 .ptr .align 1 _ZN8pygpukit3ops5audio24spectral_flatness_kernelEPKfPfii_param_1,
	.param .u32 _ZN8pygpukit3ops5audio24spectral_flatness_kernelEPKfPfii_param_2,
	.param .u32 _ZN8pygpukit3ops5audio24spectral_flatness_kernelEPKfPfii_param_3
)
{
	.reg .pred 	%p<12>;
	.reg .b32 	%r<29>;
	.reg .b32 	%f<61>;
	.reg .b64 	%rd<9>;

	ld.param.u64 	%rd2, [_ZN8pygpukit3ops5audio24spectral_flatness_kernelEPKfPfii_param_0];
	ld.param.u64 	%rd3, [_ZN8pygpukit3ops5audio24spectral_flatness_kernelEPKfPfii_param_1];
	ld.param.u32 	%r13, [_ZN8pygpukit3ops5audio24spectral_flatness_kernelEPKfPfii_param_2];
	ld.param.u32 	%r12, [_ZN8pygpukit3ops5audio24spectral_flatness_kernelEPKfPfii_param_3];
	mov.u32 	%r28, %ntid.x;
	mov.u32 	%r2, %ctaid.x;
	mov.u32 	%r3, %tid.x;
	setp.ge.s32 	%p1, %r2, %r13;
	@%p1 bra 	$L__BB52_10;
	setp.ge.s32 	%p2, %r3, %r12;
	mov.f32 	%f59, 0f00000000;
	mov.f32 	%f60, %f59;
	@%p2 bra 	$L__BB52_4;
	mul.lo.s32 	%r4, %r12, %r2;
	cvta.to.global.u64 	%rd1, %rd2;
	mov.f32 	%f60, 0f00000000;
	mov.u32 	%r27, %r3;
	mov.f32 	%f59, %f60;
$L__BB52_3:
	add.s32 	%r14, %r27, %r4;
	mul.wide.s32 	%rd4, %r14, 4;
	add.s64 	%rd5, %rd1, %rd4;
	ld.global.nc.f32 	%f9, [%rd5];
	add.f32 	%f10, %f9, 0f2EDBE6FF;
	setp.lt.f32 	%p3, %f10, 0f00800000;
	mul.f32 	%f11, %f10, 0f4B000000;
	selp.f32 	%f12, %f11, %f10, %p3;
	selp.f32 	%f13, 0fC1B80000, 0f00000000, %p3;
	mov.b32 	%r15, %f12;
	add.s32 	%r16, %r15, -1059760811;
	and.b32  	%r17, %r16, -8388608;
	sub.s32 	%r18, %r15, %r17;
	mov.b32 	%f14, %r18;
	cvt.rn.f32.s32 	%f15, %r17;
	fma.rn.f32 	%f16, %f15, 0f34000000, %f13;
	add.f32 	%f17, %f14, 0fBF800000;
	fma.rn.f32 	%f18, %f17, 0fBE055027, 0f3E1039F6;
	fma.rn.f32 	%f19, %f18, %f17, 0fBDF8CDCC;
	fma.rn.f32 	%f20, %f19, %f17, 0f3E0F2955;
	fma.rn.f32 	%f21, %f20, %f17, 0fBE2AD8B9;
	fma.rn.f32 	%f22, %f21, %f17, 0f3E4CED0B;
	fma.rn.f32 	%f23, %f22, %f17, 0fBE7FFF22;
	fma.rn.f32 	%f24, %f23, %f17, 0f3EAAAA78;
	fma.rn.f32 	%f25, %f24, %f17, 0fBF000000;
	mul.f32 	%f26, %f17, %f25;
	fma.rn.f32 	%f27, %f26, %f17, %f17;
	fma.rn.f32 	%f28, %f16, 0f3F317218, %f27;
	setp.gt.u32 	%p4, %r15, 2139095039;
	fma.rn.f32 	%f29, %f12, 0f7F800000, 0f7F800000;
	selp.f32 	%f30, %f29, %f28, %p4;
	setp.eq.f32 	%p5, %f12, 0f00000000;
	selp.f32 	%f31, 0fFF800000, %f30, %p5;
	add.f32 	%f59, %f59, %f31;
	add.f32 	%f60, %f60, %f10;
	add.s32 	%r27, %r27, %r28;
	setp.lt.s32 	%p6, %r27, %r12;
	@%p6 bra 	$L__BB52_3;
$L__BB52_4:
	shl.b32 	%r19, %r28, 2;
	mov.u32 	%r20, _ZN8pygpukit3ops5audio5sdataE;
	add.s32 	%r7, %r20, %r19;
	shl.b32 	%r21, %r3, 2;
	add.s32 	%r8, %r20, %r21;
	st.shared.f32 	[%r8], %f59;
	add.s32 	%r9, %r7, %r21;
	st.shared.f32 	[%r9], %f60;
	bar.sync 	0;
	setp.lt.u32 	%p7, %r28, 2;
	@%p7 bra 	$L__BB52_8;
$L__BB52_5:
	shr.u32 	%r11, %r28, 1;
	setp.ge.u32 	%p8, %r3, %r11;
	@%p8 bra 	$L__BB52_7;
	shl.b32 	%r22, %r11, 2;
	add.s32 	%r23, %r8, %r22;
	ld.shared.f32 	%f32, [%r23];
	ld.shared.f32 	%f33, [%r8];
	add.f32 	%f34, %f32, %f33;
	st.shared.f32 	[%r8], %f34;
	add.s32 	%r24, %r9, %r22;
	ld.shared.f32 	%f35, [%r24];
	ld.shared.f32 	%f36, [%r9];
	add.f32 	%f37, %f35, %f36;
	st.shared.f32 	[%r9], %f37;
$L__BB52_7:
	bar.sync 	0;
	setp.gt.u32 	%p9, %r28, 3;
	mov.u32 	%r28, %r11;
	@%p9 bra 	$L__BB52_5;
$L__BB52_8:
	setp.ne.s32 	%p10, %r3, 0;
	@%p10 bra 	$L__BB52_10;
	ld.shared.f32 	%f38, [_ZN8pygpukit3ops5audio5sdataE];
	cvt.rn.f32.s32 	%f39, %r12;
	div.rn.f32 	%f40, %f38, %f39;
	fma.rn.f32 	%f41, %f40, 0f3BBB989D, 0f3F000000;
	cvt.sat.f32.f32 	%f42, %f41;
	mov.f32 	%f43, 0f4B400001;
	mov.f32 	%f44, 0f437C0000;
	fma.rm.f32 	%f45, %f42, %f44, %f43;
	add.f32 	%f46, %f45, 0fCB40007F;
	neg.f32 	%f47, %f46;
	fma.rn.f32 	%f48, %f40, 0f3FB8AA3B, %f47;
	fma.rn.f32 	%f49, %f40, 0f32A57060, %f48;
	mov.b32 	%r25, %f45;
	shl.b32 	%r26, %r25, 23;
	mov.b32 	%f50, %r26;
	ex2.approx.ftz.f32 	%f51, %f49;
	mul.f32 	%f52, %f51, %f50;
	ld.shared.f32 	%f53, [%r7];
	div.rn.f32 	%f54, %f53, %f39;
	setp.gt.f32 	%p11, %f54, 0f2EDBE6FF;
	div.rn.f32 	%f55, %f52, %f54;
	selp.f32 	%f56, %f55, 0f00000000, %p11;
	cvta.to.global.u64 	%rd6, %rd3;
	mul.wide.u32 	%rd7, %r2, 4;
	add.s64 	%rd8, %rd6, %rd7;
	st.global.f32 	[%rd8], %f56;
$L__BB52_10:
	ret;

}
	// .globl	_ZN8pygpukit3ops5audio25zero_crossing_rate_kernelEPKfPfiii
.visible .entry _ZN8pygpukit3ops5audio25zero_crossing_rate_kernelEPKfPfiii(
	.param .u64 .ptr .align 1 _ZN8pygpukit3ops5audio25zero_crossing_rate_kernelEPKfPfiii_param_0,
	.param .u64 .ptr .align 1 _ZN8pygpukit3ops5audio25zero_crossing_rate_kernelEPKfPfiii_param_1,
	.param .u32 _ZN8pygpukit3ops5audio25zero_crossing_rate_kernelEPKfPfiii_param_2,
	.param .u32 _ZN8pygpukit3ops5audio25zero_crossing_rate_kernelEPKfPfiii_param_3,
	.param .u32 _ZN8pygpukit3ops5audio25zero_crossing_rate_kernelEPKfPfiii_param_4
)
{
	.reg .pred 	%p<15>;
	.reg .b32 	%r<34>;
	.reg .b32 	%f<8>;
	.reg .b64 	%rd<9>;

	ld.param.u64 	%rd2, [_ZN8pygpukit3ops5audio25zero_crossing_rate_kernelEPKfPfiii_param_0];
	ld.param.u64 	%rd3, [_ZN8pygpukit3ops5audio25zero_crossing_rate_kernelEPKfPfiii_param_1];
	ld.param.u32 	%r17, [_ZN8pygpukit3ops5audio25zero_crossing_rate_kernelEPKfPfiii_param_2];
	ld.param.u32 	%r15, [_ZN8pygpukit3ops5audio25zero_crossing_rate_kernelEPKfPfiii_param_3];
	ld.param.u32 	%r16, [_ZN8pygpukit3ops5audio25zero_crossing_rate_kernelEPKfPfiii_param_4];
	mov.u32 	%r1, %ctaid.x;
	mov.u32 	%r2, %tid.x;
	setp.ge.s32 	%p1, %r1, %r17;
	@%p1 bra 	$L__BB53_10;
	add.s32 	%r3, %r15, -1;
	setp.ge.s32 	%p2, %r2, %r3;
	mov.b32 	%r32, 0;
	@%p2 bra 	$L__BB53_4;
	mov.u32 	%r4, %ntid.x;
	cvta.to.global.u64 	%rd1, %rd2;
	mul.lo.s32 	%r5, %r16, %r1;
	mov.b32 	%r32, 0;
	mov.u32 	%r30, %r2;
$L__BB53_3:
	add.s32 	%r20, %r30, %r5;
	mul.wide.s32 	%rd4, %r20, 4;
	add.s64 	%rd5, %rd1, %rd4;
	ld.global.nc.f32 	%f1, [%rd5];
	ld.global.nc.f32 	%f3, [%rd5+4];
	setp.ge.f32 	%p3, %f1, 0f00000000;
	setp.lt.f32 	%p4, %f3, 0f00000000;
	and.pred  	%p5, %p3, %p4;
	setp.lt.f32 	%p6, %f1, 0f00000000;
	setp.ge.f32 	%p7, %f3, 0f00000000;
	and.pred  	%p8, %p6, %p7;
	or.pred  	%p9, %p5, %p8;
	selp.u32 	%r21, 1, 0, %p9;
	add.s32 	%r32, %r32, %r21;
	add.s32 	%r30, %r30, %r4;
	setp.lt.s32 	%p10, %r30, %r3;
	@%p10 bra 	$L__BB53_3;
$L__BB53_4:
	shl.b32 	%r22, %r2, 2;
	mov.u32 	%r23, _ZN8pygpukit3ops5audio9sdata_intE;
	add.s32 	%r11, %r23, %r22;
	st.shared.u32 	[%r11], %r32;
	bar.sync 	0;
	mov.u32 	%r33, %ntid.x;
	setp.lt.u32 	%p11, %r33, 2;
	@%p11 bra 	$L__BB53_8;
$L__BB53_5:
	shr.u32 	%r14, %r33, 1;
	setp.ge.u32 	%p12, %r2, %r14;
	@%p12 bra 	$L__BB53_7;
	shl.b32 	%r24, %r14, 2;
	add.s32 	%r25, %r11, %r24;
	ld.shared.u32 	%r26, [%r25];
	ld.shared.u32 	%r27, [%r11];
	add.s32 	%r28, %r27, %r26;
	st.shared.u32 	[%r11], %r28;
$L__BB53_7:
	bar.sync 	0;
	setp.gt.u32 	%p13, %r33, 3;
	mov.u32 	%r33, %r14;
	@%p13 bra 	$L__BB53_5;
$L__BB53_8:
	setp.ne.s32 	%p14, %r2, 0;
	@%p14 bra 	$L__BB53_10;
	ld.shared.u32 	%r29, [_ZN8pygpukit3ops5audio9sdata_intE];
	cvt.rn.f32.s32 	%f5, %r29;
	cvt.rn.f32.s32 	%f6, %r3;
	div.rn.f32 	%f7, %f5, %f6;
	cvta.to.global.u64 	%rd6, %rd3;
	mul.wide.u32 	%rd7, %r1, 4;
	add.s64 	%rd8, %rd6, %rd7;
	st.global.f32 	[%rd8], %f7;
$L__BB53_10:
	ret;

}
	// .globl	_ZN8pygpukit3ops5audio10cqt_kernelEPKfS3_PfS4_S3_S3_PKiS6_iii
.visible .entry _ZN8pygpukit3ops5audio10cqt_kernelEPKfS3_PfS4_S3_S3_PKiS6_iii(
	.param .u64 .ptr .align 1 _ZN8pygpukit3ops5audio10cqt_kernelEPKfS3_PfS4_S3_S3_PKiS6_iii_param_0,
	.param .u64 .ptr .align 1 _ZN8pygpukit3ops5audio10cqt_kernelEPKfS3_PfS4_S3_S3_PKiS6_iii_param_1,
	.param .u64 .ptr .align 1 _ZN8pygpukit3ops5audio10cqt_kernelEPKfS3_PfS4_S3_S3_PKiS6_iii_param_2,
	.param .u64 .ptr .align 1 _ZN8pygpukit3ops5audio10cqt_kernelEPKfS3_PfS4_S3_S3_PKiS6_iii_param_3,
	.param .u64 .ptr .align 1 _ZN8pygpukit3ops5audio10cqt_kernelEPKfS3_PfS4_S3_S3_PKiS6_iii_param_4,
	.param .u64 .ptr .align 1 _ZN8pygpukit3ops5audio10cqt_kernelEPKfS3_PfS4_S3_S3_PKiS6_iii_param_5,
	.param .u64 .ptr .align 1 _ZN8pygpukit3ops5audio10cqt_kernelEPKfS3_PfS4_S3_S3_PKiS6_iii_param_6,
	.param .u64 .ptr .align 1 _ZN8pygpukit3ops5audio10cqt_kernelEPKfS3_PfS4_S3_S3_PKiS6_iii_param_7,
	.param .u32 _ZN8pygpukit3ops5audio10cqt_kernelEPKfS3_PfS4_S3_S3_PKiS6_iii_param_8,
	.param .u32 _ZN8pygpukit3ops5audio10cqt_kernelEPKfS3_PfS4_S3_S3_PKiS6_iii_param_9,
	.param .u32 _ZN8pygpukit3ops5audio10cqt_kernelEPKfS3_PfS4_S3_S3_PKiS6_iii_param_10
)
{
	.reg .pred 	%p<11>;
	.reg .b32 	%r<32>;
	.reg .b32 	%f<34>;
	.reg .b64 	%rd<30>;

	ld.param.u64 	%rd5, [_ZN8pygpukit3ops5audio10cqt_kernelEPKfS3_PfS4_S3_S3_PKiS6_iii_param_0];
	ld.param.u64 	%rd6, [_ZN8pygpukit3ops5audio10cqt_kernelEPKfS3_PfS4_S3_S3_PKiS6_iii_param_1];
	ld.param.u64 	%rd8, [_ZN8pygpukit3ops5audio10cqt_kernelEPKfS3_PfS4_S3_S3_PKiS6_iii_param_3];
	ld.param.u64 	%rd9, [_ZN8pygpukit3ops5audio10cqt_kernelEPKfS3_PfS4_S3_S3_PKiS6_iii_param_4];
	ld.param.u64 	%rd10, [_ZN8pygpukit3ops5audio10cqt_kernelEPKfS3_PfS4_S3_S3_PKiS6_iii_param_5];
	ld.param.u64 	%rd11, [_ZN8pygpukit3ops5audio10cqt_kernelEPKfS3_PfS4_S3_S3_PKiS6_iii_param_6];
	ld.param.u64 	%rd12, [_ZN8pygpukit3ops5audio10cqt_kernelEPKfS3_PfS4_S3_S3_PKiS6_iii_param_7];
	ld.param.u32 	%r17, [_ZN8pygpukit3ops5audio10cqt_kernelEPKfS3_PfS4_S3_S3_PKiS6_iii_param_8];
	ld.param.u32 	%r18, [_ZN8pygpukit3ops5audio10cqt_kernelEPKfS3_PfS4_S3_S3_PKiS6_iii_param_9];
	ld.param.u32 	%r19, [_ZN8pygpukit3ops5audio10cqt_kernelEPKfS3_PfS4_S3_S3_PKiS6_iii_param_10];
	mov.u32 	%r1, %ctaid.y;
	mov.u32 	%r2, %ctaid.x;
	mov.u32 	%r3, %tid.x;
	setp.ge.s32 	%p1, %r1, %r19;
	setp.ge.s32 	%p2, %r2, %r17;
	or.pred  	%p3, %p2, %p1;
	@%p3 bra 	$L__BB54_12;
	cvta.to.global.u64 	%rd13, %rd11;
	cvta.to.global.u64 	%rd14, %rd12;
	mov.u32 	%r31, %ntid.x;
	shl.b32 	%r20, %r31, 2;
	mov.u32 	%r21, _ZN8pygpukit3ops5audio4smemE;
	add.s32 	%r5, %r21, %r20;
	mul.wide.u32 	%rd15, %r2, 4;
	add.s64 	%rd16, %rd13, %rd15;
	ld.global.nc.u32 	%r6, [%rd16];
	add.s64 	%rd17, %rd14, %rd15;
	ld.global.nc.u32 	%r7, [%rd17];
	setp.ge.s32 	%p4, %r3, %r7;
	mov.f32 	%f30, 0f00000000;
	mov.f32 	%f31, %f30;
	@%p4 bra 	$L__BB54_6;
	mul.lo.s32 	%r8, %r18, %r2;
	cvta.to.global.u64 	%rd1, %rd5;
	cvta.to.global.u64 	%rd2, %rd6;
	cvta.to.global.u64 	%rd3, %rd9;
	cvta.to.global.u64 	%rd4, %rd10;
	mul.lo.s32 	%r9, %r18, %r1;
	mov.f32 	%f31, 0f00000000;
	mov.u32 	%r30, %r3;
	mov.f32 	%f30, %f31;
$L__BB54_3:
	add.s32 	%r11, %r30, %r6;
	setp.ge.s32 	%p5, %r11, %r18;
	@%p5 bra 	$L__BB54_5;
	add.s32 	%r22, %r11, %r9;
	mul.wide.s32 	%rd18, %r22, 4;
	add.s64 	%rd19, %rd1, %rd18;
	ld.global.nc.f32 	%f11, [%rd19];
	add.s64 	%rd20, %rd2, %rd18;
	ld.global.nc.f32 	%f12, [%rd20];
	add.s32 	%r23, %r30, %r8;
	mul.wide.s32 	%rd21, %r23, 4;
	add.s64 	%rd22, %rd3, %rd21;
	ld.global.nc.f32 	%f13, [%rd22];
	add.s64 	%rd23, %rd4, %rd21;
	ld.global.nc.f32 	%f14, [%rd23];
	mul.f32 	%f15, %f12, %f14;
	fma.rn.f32 	%f16, %f11, %f13, %f15;
	add.f32 	%f30, %f30, %f16;
	mul.f32 	%f17, %f12, %f13;
	mul.f32 	%f18, %f11, %f14;
	sub.f32 	%f19, %f17, %f18;
	add.f32 	%f31, %f31, %f19;
$L__BB54_5:
	add.s32 	%r30, %r30, %r31;
	setp.lt.s32 	%p6, %r30, %r7;
	@%p6 bra 	$L__BB54_3;
$L__BB54_6:
	shl.b32 	%r24, %r3, 2;
	add.s32 	%r13, %r21, %r24;
	st.shared.f32 	[%r13], %f30;
	add.s32 	%r14, %r5, %r24;
	st.shared.f32 	[%r14], %f31;
	bar.sync 	0;
	setp.lt.u32 	%p7, %r31, 2;
	@%p7 bra 	$L__BB54_10;
$L__BB54_7:
	shr.u32 	%r16, %r31, 1;
	setp.ge.u32 	%p8, %r3, %r16;
	@%p8 bra 	$L__BB54_9;
	shl.b32 	%r26, %r16, 2;
	add.s32 	%r27, %r13, %r26;
	ld.shared.f32 	%f20, [%r27];
	ld.shared.f32 	%f21, [%r13];
	add.f32 	%f22, %f20, %f21;
	st.shared.f32 	[%r13], %f22;
	add.s32 	%r28, %r14, %r26;
	ld.shared.f32 	%f23, [%r28];
	ld.shared.f32 	%f24, [%r14];
	add.f32 	%f25, %f23, %f24;
	st.shared.f32 	[%r14], %f25;
$L__BB54_9:
	bar.sync 	0;
	setp.gt.u32 	%p9, %r31, 3;
	mov.u32 	%r31, %r16;
	@%p9 bra 	$L__BB54_7;
$L__BB54_10:
	setp.ne.s32 	%p10, %r3, 0;
	@%p10 bra 	$L__BB54_12;
	ld.param.u64 	%rd29, [_ZN8pygpukit3ops5audio10cqt_kernelEPKfS3_PfS4_S3_S3_PKiS6_iii_param_2];
	mad.lo.s32 	%r29, %r17, %r1, %r2;
	ld.shared.f32 	%f26, [_ZN8pygpukit3ops5audio4smemE];
	cvta.to.global.u64 	%rd24, %rd29;
	mul.wide.u32 	%rd25, %r29, 4;
	add.s64 	%rd26, %rd24, %rd25;
	st.global.f32 	[%rd26], %f26;
	ld.shared.f32 	%f27, [%r5];
	cvta.to.global.u64 	%rd27, %rd8;
	add.s64 	%rd28, %rd27, %rd25;
	st.global.f32 	[%rd28], %f27;
$L__BB54_12:
	ret;

}
	// .globl	_ZN8pygpukit3ops5audio20cqt_to_chroma_kernelEPKfPfiiii
.visible .entry _ZN8pygpukit3ops5audio20cqt_to_chroma_kernelEPKfPfiiii(
	.param .u64 .ptr .align 1 _ZN8pygpukit3ops5audio20cqt_to_chroma_kernelEPKfPfiiii_param_0,
	.param .u64 .ptr .align 1 _ZN8pygpukit3ops5audio20cqt_to_chroma_kernelEPKfPfiiii_param_1,
	.param .u32 _ZN8pygpukit3ops5audio20cqt_to_chroma_kernelEPKfPfiiii_param_2,
	.param .u32 _ZN8pygpukit3ops5audio20cqt_to_chroma_kernelEPKfPfiiii_param_3,
	.param .u32 _ZN8pygpukit3ops5audio20cqt_to_chroma_kernelEPKfPfiiii_param_4,
	.param .u32 _ZN8pygpukit3ops5audio20cqt_to_chroma_kernelEPKfPfiiii_param_5
)
{
	.reg .pred 	%p<42>;
	.reg .b32 	%r<211>;
	.reg .b32 	%f<141>;
	.reg .b64 	%rd<66>;

	ld.param.u64 	%rd3, [_ZN8pygpukit3ops5audio20cqt_to_chroma_kernelEPKfPfiiii_param_0];
	ld.param.u32 	%r136, [_ZN8pygpukit3ops5audio20cqt_to_chroma_kernelEPKfPfiiii_param_2];
	ld.param.u32 	%r133, [_ZN8pygpukit3ops5audio20cqt_to_chroma_kernelEPKfPfiiii_param_3];
	ld.param.u32 	%r134, [_ZN8pygpukit3ops5audio20cqt_to_chroma_kernelEPKfPfiiii_param_4];
	ld.param.u32 	%r135, [_ZN8pygpukit3ops5audio20cqt_to_chroma_kernelEPKfPfiiii_param_5];
	cvta.to.global.u64 	%rd1, %rd3;
	mov.u32 	%r1, %ctaid.x;
	mov.u32 	%r137, %tid.x;
	setp.ge.s32 	%p1, %r1, %r136;
	setp.gt.u32 	%p2, %r137, 11;
	or.pred  	%p3, %p1, %p2;
	@%p3 bra 	$L__BB55_73;
	setp.lt.s32 	%p4, %r135, 1;
	mov.f32 	%f104, 0f00000000;
	@%p4 bra 	$L__BB55_72;
	mul.hi.s32 	%r139, %r134, 715827883;
	shr.u32 	%r140, %r139, 31;
	shr.s32 	%r141, %r139, 1;
	add.s32 	%r142, %r141, %r140;
	mul.lo.s32 	%r3, %r142, %r137;
	mul.lo.s32 	%r4, %r133, %r1;
	and.b32  	%r5, %r135, 15;
	setp.lt.u32 	%p5, %r135, 16;
	mov.f32 	%f104, 0f00000000;
	mov.b32 	%r206, 0;
	@%p5 bra 	$L__BB55_37;
	and.b32  	%r143, %r135, 2147483632;
	neg.s32 	%r204, %r143;
	add.s32 	%r203, %r134, %r3;
	add.s32 	%r202, %r203, %r4;
	shl.b32 	%r144, %r134, 1;
	add.s32 	%r201, %r3, %r144;
	add.s32 	%r173, %r3, %r4;
	add.s32 	%r200, %r173, %r144;
	mul.lo.s32 	%r145, %r134, 3;
	add.s32 	%r199, %r3, %r145;
	add.s32 	%r198, %r173, %r145;
	shl.b32 	%r146, %r134, 2;
	add.s32 	%r197, %r3, %r146;
	add.s32 	%r196, %r173, %r146;
	mul.lo.s32 	%r147, %r134, 5;
	add.s32 	%r195, %r3, %r147;
	add.s32 	%r194, %r173, %r147;
	mul.lo.s32 	%r148, %r134, 6;
	add.s32 	%r193, %r3, %r148;
	add.s32 	%r192, %r173, %r148;
	mul.lo.s32 	%r149, %r134, 7;
	add.s32 	%r191, %r3, %r149;
	add.s32 	%r190, %r173, %r149;
	shl.b32 	%r150, %r134, 3;
	add.s32 	%r189, %r3, %r150;
	add.s32 	%r188, %r173, %r150;
	mul.lo.s32 	%r151, %r134, 9;
	add.s32 	%r187, %r3, %r151;
	add.s32 	%r186, %r173, %r151;
	mul.lo.s32 	%r152, %r134, 10;
	add.s32 	%r185, %r3, %r152;
	add.s32 	%r184, %r173, %r152;
	mul.lo.s32 	%r153, %r134, 11;
	add.s32 	%r183, %r3, %r153;
	add.s32 	%r182, %r173, %r153;
	mul.lo.s32 	%r154, %r134, 12;
	add.s32 	%r181, %r3, %r154;
	add.s32 	%r180, %r173, %r154;
	mul.lo.s32 	%r155, %r134, 13;
	add.s32 	%r179, %r3, %r155;
	add.s32 	%r178, %r173, %r155;
	mul.lo.s32 	%r156, %r134, 14;
	add.s32 	%r177, %r3, %r156;
	add.s32 	%r176, %r173, %r156;
	mul.lo.s32 	%r157, %r134, 15;
	add.s32 	%r175, %r3, %r157;
	add.s32 	%r174, %r173, %r157;
	mov.f32 	%f104, 0f00000000;
	mov.u32 	%r172, %r3;
$L__BB55_4:
	.pragma "nounroll";
	setp.ge.s32 	%p6, %r172, %r133;
	@%p6 bra 	$L__BB55_6;
	mul.wide.s32 	%rd4, %r173, 4;
	add.s64 	%rd5, %rd1, %rd4;
	ld.global.nc.f32 	%f72, [%rd5];
	add.f32 	%f104, %f104, %f72;
$L__BB55_6:
	setp.ge.s32 	%p7, %r203, %r133;
	@%p7 bra 	$L__BB55_8;
	mul.wide.s32 	%rd6, %r202, 4;
	add.s64 	%rd7, %rd1, %rd6;
	ld.global.nc.f32 	%f73, [%rd7];
	add.f32 	%f104, %f104, %f73;
$L__BB55_8:
	setp.ge.s32 	%p8, %r201, %r133;
	@%p8 bra 	$L__BB55_10;
	mul.wide.s32 	%rd8, %r200, 4;
	add.s64 	%rd9, %rd1, %rd8;
	ld.global.nc.f32 	%f74, [%rd9];
	add.f32 	%f104, %f104, %f74;
$L__BB55_10:
	setp.ge.s32 	%p9, %r199, %r133;
	@%p9 bra 	$L__BB55_12;
	mul.wide.s32 	%rd10, %r198, 4;
	add.s64 	%rd11, %rd1, %rd10;
	ld.global.nc.f32 	%f75, [%rd11];
	add.f32 	%f104, %f104, %f75;
$L__BB55_12:
	setp.ge.s32 	%p10, %r197, %r133;
	@%p10 bra 	$L__BB55_14;
	mul.wide.s32 	%rd12, %r196, 4;
	add.s64 	%rd13, %rd1, %rd12;
	ld.global.nc.f32 	%f76, [%rd13];
	add.f32 	%f104, %f104, %f76;
$L__BB55_14:
	setp.ge.s32 	%p11, %r195, %r133;
	@%p11 bra 	$L__BB55_16;
	mul.wide.s32 	%rd14, %r194, 4;
	add.s64 	%rd15, %rd1, %rd14;
	ld.global.nc.f32 	%f77, [%rd15];
	add.f32 	%f104, %f104, %f77;
$L__BB55_16:
	setp.ge.s32 	%p12, %r193, %r133;
	@%p12 bra 	$L__BB55_18;
	mul.wide.s32 	%rd16, %r192, 4;
	add.s64 	%rd17, %rd1, %rd16;
	ld.global.nc.f32 	%f78, [%rd17];
	add.f32 	%f104, %f104, %f78;
$L__BB55_18:
	setp.ge.s32 	%p13, %r191, %r133;
	@%p13 bra 	$L__BB55_20;
	mul.wide.s32 	%rd18, %r190, 4;
	add.s64 	%rd19, %rd1, %rd18;
	ld.global.nc.f32 	%f79, [%rd19];
	add.f32 	%f104, %f104, %f79;
$L__BB55_20:
	setp.ge.s32 	%p14, %r189, %r133;
	@%p14 bra 	$L__BB55_22;
	mul.wide.s32 	%rd20, %r188, 4;
	add.s64 	%rd21, %rd1, %rd20;
	ld.global.nc.f32 	%f80, [%rd21];
	add.f32 	%f104, %f104, %f80;
$L__BB55_22:
	setp.ge.s32 	%p15, %r187, %r133;
	@%p15 bra 	$L__BB55_24;
	mul.wide.s32 	%rd22, %r186, 4;
	add.s64 	%rd23, %rd1, %rd22;
	ld.global.nc.f32 	%f81, [%rd23];
	add.f32 	%f104, %f104, %f81;
$L__BB55_24:
	setp.ge.s32 	%p16, %r185, %r133;
	@%p16 bra 	$L__BB55_26;
	mul.wide.s32 	%rd24, %r184, 4;
	add.s64 	%rd25, %rd1, %rd24;
	ld.global.nc.f32 	%f82, [%rd25];
	add.f32 	%f104, %f104, %f82;
$L__BB55_26:
	setp.ge.s32 	%p17, %r183, %r133;
	@%p17 bra 	$L__BB55_28;
	mul.wide.s32 	%rd26, %r182, 4;
	add.s64 	%rd27, %rd1, %rd26;
	ld.global.nc.f32 	%f83, [%rd27];
	add.f32 	%f104, %f104, %f83;
$L__BB55_28:
	setp.ge.s32 	%p18, %r181, %r133;
	@%p18 bra 	$L__BB55_30;
	mul.wide.s32 	%rd28, %r180, 4;
	add.s64 	%rd29, %rd1, %rd28;
	ld.global.nc.f32 	%f84, [%rd29];
	add.f32 	%f104, %f104, %f84;
$L__BB55_30:
	setp.ge.s32 	%p19, %r179, %r133;
	@%p19 bra 	$L__BB55_32;
	mul.wide.s32 	%rd30, %r178, 4;
	add.s64 	%rd31, %rd1, %rd30;
	ld.global.nc.f32 	%f85, [%rd31];
	add.f32 	%f104, %f104, %f85;
$L__BB55_32:
	setp.ge.s32 	%p20, %r177, %r133;
	@%p20 bra 	$L__BB55_34;
	mul.wide.s32 	%rd32, %r176, 4;
	add.s64 	%rd33, %rd1, %rd32;
	ld.global.nc.f32 	%f86, [%rd33];
	add.f32 	%f104, %f104, %f86;
$L__BB55_34:
	setp.ge.s32 	%p21, %r175, %r133;
	@%p21 bra 	$L__BB55_36;
	mul.wide.s32 	%rd34, %r174, 4;
	add.s64 	%rd35, %rd1, %rd34;
	ld.global.nc.f32 	%f87, [%rd35];
	add.f32 	%f104, %f104, %f87;
$L__BB55_36:
	and.b32  	%r206, %r135, 2147483632;
	add.s32 	%r204, %r204, 16;
	shl.b32 	%r158, %r134, 4;
	add.s32 	%r203, %r203, %r158;
	add.s32 	%r202, %r202, %r158;
	add.s32 	%r201, %r201, %r158;
	add.s32 	%r200, %r200, %r158;
	add.s32 	%r199, %r199, %r158;
	add.s32 	%r198, %r198, %r158;
	add.s32 	%r197, %r197, %r158;
	add.s32 	%r196, %r196, %r158;
	add.s32 	%r195, %r195, %r158;
	add.s32 	%r194, %r194, %r158;
	add.s32 	%r193, %r193, %r158;
	add.s32 	%r192, %r192, %r158;
	add.s32 	%r191, %r191, %r158;
	add.s32 	%r190, %r190, %r158;
	add.s32 	%r189, %r189, %r158;
	add.s32 	%r188, %r188, %r158;
	add.s32 	%r187, %r187, %r158;
	add.s32 	%r186, %r186, %r158;
	add.s32 	%r185, %r185, %r158;
	add.s32 	%r184, %r184, %r158;
	add.s32 	%r183, %r183, %r158;
	add.s32 	%r182, %r182, %r158;
	add.s32 	%r181, %r181, %r158;
	add.s32 	%r180, %r180, %r158;
	add.s32 	%r179, %r179, %r158;
	add.s32 	%r178, %r178, %r158;
	add.s32 	%r177, %r177, %r158;
	add.s32 	%r176, %r176, %r158;
	add.s32 	%r175, %r175, %r158;
	add.s32 	%r174, %r174, %r158;
	add.s32 	%r173, %r173, %r158;
	add.s32 	%r172, %r172, %r158;
	setp.ne.s32 	%p22, %r204, 0;
	@%p22 bra 	$L__BB55_4;
$L__BB55_37:
	setp.eq.s32 	%p23, %r5, 0;
	@%p23 bra 	$L__BB55_72;
	and.b32  	%r106, %r135, 7;
	setp.lt.u32 	%p24, %r5, 8;
	@%p24 bra 	$L__BB55_56;
	mad.lo.s32 	%r107, %r206, %r134, %r3;
	setp.ge.s32 	%p25, %r107, %r133;
	@%p25 bra 	$L__BB55_41;
	add.s32 	%r159, %r107, %r4;
	mul.wide.s32 	%rd36, %r159, 4;
	add.s64 	%rd37, %rd1, %rd36;
	ld.global.nc.f32 	%f89, [%rd37];
	add.f32 	%f104, %f104, %f89;
$L__BB55_41:
	add.s32 	%r108, %r107, %r134;
	setp.ge.s32 	%p26, %r108, %r133;
	@%p26 bra 	$L__BB55_43;
	add.s32 	%r160, %r108, %r4;
	mul.wide.s32 	%rd38, %r160, 4;
	add.s64 	%rd39, %rd1, %rd38;
	ld.global.nc.f32 	%f90, [%rd39];
	add.f32 	%f104, %f104, %f90;
$L__BB55_43:
	add.s32 	%r109, %r108, %r134;
	setp.ge.s32 	%p27, %r109, %r133;
	@%p27 bra 	$L__BB55_45;
	add.s32 	%r161, %r109, %r4;
	mul.wide.s32 	%rd40, %r161, 4;
	add.s64 	%rd41, %rd1, %rd40;
	ld.global.nc.f32 	%f91, [%rd41];
	add.f32 	%f104, %f104, %f91;
$L__BB55_45:
	add.s32 	%r110, %r109, %r134;
	setp.ge.s32 	%p28, %r110, %r133;
	@%p28 bra 	$L__BB55_47;
	add.s32 	%r162, %r110, %r4;
	mul.wide.s32 	%rd42, %r162, 4;
	add.s64 	%rd43, %rd1, %rd42;
	ld.global.nc.f32 	%f92, [%rd43];
	add.f32 	%f104, %f104, %f92;
$L__BB55_47:
	add.s32 	%r111, %r110, %r134;
	setp.ge.s32 	%p29, %r111, %r133;
	@%p29 bra 	$L__BB55_49;
	add.s32 	%r163, %r111, %r4;
	mul.wide.s32 	%rd44, %r163, 4;
	add.s64 	%rd45, %rd1, %rd44;
	ld.global.nc.f32 	%f93, [%rd45];
	add.f32 	%f104, %f104, %f93;
$L__BB55_49:
	add.s32 	%r112, %r111, %r134;
	setp.ge.s32 	%p30, %r112, %r133;
	@%p30 bra 	$L__BB55_51;
	add.s32 	%r164, %r112, %r4;
	mul.wide.s32 	%rd46, %r164, 4;
	add.s64 	%rd47, %rd1, %rd46;
	ld.global.nc.f32 	%f94, [%rd47];
	add.f32 	%f104, %f104, %f94;
$L__BB55_51:
	add.s32 	%r113, %r112, %r134;
	setp.ge.s32 	%p31, %r113, %r133;
	@%p31 bra 	$L__BB55_53;
	add.s32 	%r165, %r113, %r4;
	mul.wide.s32 	%rd48, %r165, 4;
	add.s64 	%rd49, %rd1, %rd48;
	ld.global.nc.f32 	%f95, [%rd49];
	add.f32 	%f104, %f104, %f95;
$L__BB55_53:
	add.s32 	%r114, %r113, %r134;
	setp.ge.s32 	%p32, %r114, %r133;
	@%p32 bra 	$L__BB55_55;
	add.s32 	%r166, %r114, %r4;
	mul.wide.s32 	%rd50, %r166, 4;
	add.s64 	%rd51, %rd1, %rd50;
	ld.global.nc.f32 	%f96, [%rd51];
	add.f32 	%f104, %f104, %f96;
$L__BB55_55:
	add.s32 	%r206, %r206, 8;
$L__BB55_56:
	setp.eq.s32 	%p33, %r106, 0;
	@%p33 bra 	$L__BB55_72;
	and.b32  	%r117, %r135, 3;
	setp.lt.u32 	%p34, %r106, 4;
	@%p34 bra 	$L__BB55_67;
	mad.lo.s32 	%r118, %r206, %r134, %r3;
	setp.ge.s32 	%p35, %r118, %r133;
	@%p35 bra 	$L__BB55_60;
	add.s32 	%r167, %r118, %r4;
	mul.wide.s32 	%rd52, %r167, 4;
	add.s64 	%rd53, %rd1, %rd52;
	ld.global.nc.f32 	%f98, [%rd53];
	add.f32 	%f104, %f104, %f98;
$L__BB55_60:
	add.s32 	%r119, %r118, %r134;
	setp.ge.s32 	%p36, %r119, %r133;
	@%p36 bra 	$L__BB55_62;
	add.s32 	%r168, %r119, %r4;
	mul.wide.s32 	%rd54, %r168, 4;
	add.s64 	%rd55, %rd1, %rd54;
	ld.global.nc.f32 	%f99, [%rd55];
	add.f32 	%f104, %f104, %f99;
$L__BB55_62:
	add.s32 	%r120, %r119, %r134;
	setp.ge.s32 	%p37, %r120, %r133;
	@%p37 bra 	$L__BB55_64;
	add.s32 	%r169, %r120, %r4;
	mul.wide.s32 	%rd56, %r169, 4;
	add.s64 	%rd57, %rd1, %rd56;
	ld.global.nc.f32 	%f100, [%rd57];
	add.f32 	%f104, %f104, %f100;
$L__BB55_64:
	add.s32 	%r121, %r120, %r134;
	setp.ge.s32 	%p38, %r121, %r133;
	@%p38 bra 	$L__BB55_66;
	add.s32 	%r170, %r121, %r4;
	mul.wide.s32 	%rd58, %r170, 4;
	add.s64 	%rd59, %rd1, %rd58;
	ld.global.nc.f32 	%f101, [%rd59];
	add.f32 	%f104, %f104, %f101;
$L__BB55_66:
	add.s32 	%r206, %r206, 4;
$L__BB55_67:
	setp.eq.s32 	%p39, %r117, 0;
	@%p39 bra 	$L__BB55_72;
	mad.lo.s32 	%r209, %r206, %r134, %r3;
	add.s32 	%r210, %r209, %r4;
	neg.s32 	%r208, %r117;
$L__BB55_69:
	.pragma "nounroll";
	setp.ge.s32 	%p40, %r209, %r133;
	@%p40 bra 	$L__BB55_71;
	mul.wide.s32 	%rd60, %r210, 4;
	add.s64 	%rd61, %rd1, %rd60;
	ld.global.nc.f32 	%f102, [%rd61];
	add.f32 	%f104, %f104, %f102;
$L__BB55_71:
	add.s32 	%r210, %r210, %r134;
	add.s32 	%r209, %r209, %r134;
	add.s32 	%r208, %r208, 1;
	setp.ne.s32 	%p41, %r208, 0;
	@%p41 bra 	$L__BB55_69;
$L__BB55_72:
	ld.param.u64 	%rd65, [_ZN8pygpukit3ops5audio20cqt_to_chroma_kernelEPKfPfiiii_param_1];
	mad.lo.s32 	%r171, %r1, 12, %r137;
	cvta.to.global.u64 	%rd62, %rd65;
	mul.wide.u32 	%rd63, %r171, 4;
	add.s64 	%rd64, %rd62, %rd63;
	st.global.f32 	[%rd64], %f104;
$L__BB55_73:
	ret;

}
	// .globl	_ZN8pygpukit3ops5audio23normalize_chroma_kernelEPfif
.visible .entry _ZN8pygpukit3ops5audio23normalize_chroma_kernelEPfif(
	.param .u64 .ptr .align 1 _ZN8pygpukit3ops5audio23normalize_chroma_kernelEPfif_param_0,
	.param .u32 _ZN8pygpukit3ops5audio23normalize_chroma_kernelEPfif_param_1,
	.param .f32 _ZN8pygpukit3ops5audio23normalize_chroma_kernelEPfif_param_2
)
{
	.reg .pred 	%p<3>;
	.reg .b32 	%r<4>;
	.reg .b32 	%f<38>;
	.reg .b64 	%rd<5>;

	ld.param.u64 	%rd2, [_ZN8pygpukit3ops5audio23normalize_chroma_kernelEPfif_param_0];
	ld.param.u32 	%r2, [_ZN8pygpukit3ops5audio23normalize_chroma_kernelEPfif_param_1];
	ld.param.f32 	%f14, [_ZN8pygpukit3ops5audio23normalize_chroma_kernelEPfif_param_2];
	mov.u32 	%r1, %ctaid.x;
	setp.ge.s32 	%p1, %r1, %r2;
	@%p1 bra 	$L__BB56_3;
	cvta.to.global.u64 	%rd3, %rd2;
	mul.lo.s32 	%r3, %r1, 12;
	mul.wide.u32 	%rd4, %r3, 4;
	add.s64 	%rd1, %rd3, %rd4;
	ld.global.f32 	%f1, [%rd1];
	max.f32 	%f15, %f1, 0f00000000;
	ld.global.f32 	%f2, [%rd1+4];
	max.f32 	%f16, %f15, %f2;
	ld.global.f32 	%f3, [%rd1+8];
	max.f32 	%f17, %f16, %f3;
	ld.global.f32 	%f4, [%rd1+12];
	max.f32 	%f18, %f17, %f4;
	ld.global.f32 	%f5, [%rd1+16];
	max.f32 	%f19, %f18, %f5;
	ld.global.f32 	%f6, [%rd1+20];
	max.f32 	%f20, %f19, %f6;
	ld.global.f32 	%f7, [%rd1+24];
	max.f32 	%f21, %f20, %f7;
	ld.global.f32 	%f8, [%rd1+28];
	max.f32 	%f22, %f21, %f8;
	ld.global.f32 	%f9, [%rd1+32];
	max.f32 	%f23, %f22, %f9;
	ld.global.f32 	%f10, [%rd1+36];
	max.f32 	%f24, %f23, %f10;
	ld.global.f32 	%f11, [%rd1+40];
	max.f32 	%f25, %f24, %f11;
	ld.global.f32 	%f12, [%rd1+44];
	max.f32 	%f13, %f25, %f12;
	setp.leu.f32 	%p2, %f13, %f14;
	@%p2 bra 	$L__BB56_3;
	div.rn.f32 	%f26, %f1, %f13;
	st.global.f32 	[%rd1], %f26;
	div.rn.f32 	%f27, %f2, %f13;
	st.global.f32 	[%rd1+4], %f27;
	div.rn.f32 	%f28, %f3, %f13;
	st.global.f32 	[%rd1+8], %f28;
	div.rn.f32 	%f29, %f4, %f13;
	st.global.f32 	[%rd1+12], %f29;
	div.rn.f32 	%f30, %f5, %f13;
	st.global.f32 	[%rd1+16], %f30;
	div.rn.f32 	%f31, %f6, %f13;
	st.global.f32 	[%rd1+20], %f31;
	div.rn.f32 	%f32, %f7, %f13;
	st.global.f32 	[%rd1+24], %f32;
	div.rn.f32 	%f33, %f8, %f13;
	st.global.f32 	[%rd1+28], %f33;
	div.rn.f32 	%f34, %f9, %f13;
	st.global.f32 	[%rd1+32], %f34;
	div.rn.f32 	%f35, %f10, %f13;
	st.global.f32 	[%rd1+36], %f35;
	div.rn.f32 	%f36, %f11, %f13;
	st.global.f32 	[%rd1+40], %f36;
	div.rn.f32 	%f37, %f12, %f13;
	st.global.f32 	[%rd1+44], %f37;
$L__BB56_3:
	ret;

}
	// .globl	_ZN8pygpukit3ops5audio31median_filter_horizontal_kernelEPKfPfiii
.visible .entry _ZN8pygpukit3ops5audio31median_filter_horizontal_kernelEPKfPfiii(
	.param .u64 .ptr .align 1 _ZN8pygpukit3ops5audio31median_filter_horizontal_kernelEPKfPfiii_param_0,
	.param .u64 .ptr .align 1 _ZN8pygpukit3ops5audio31median_filter_horizontal_kernelEPKfPfiii_param_1,
	.param .u32 _ZN8pygpukit3ops5audio31median_filter_horizontal_kernelEPKfPfiii_param_2,
	.param .u32 _ZN8pygpukit3ops5audio31median_filter_horizontal_kernelEPKfPfiii_param_3,
	.param .u32 _ZN8pygpukit3ops5audio31median_filter_horizontal_kernelEPKfPfiii_param_4
)
{
	.local .align 4 .b8 	__local_depot57[124];
	.reg .b64 	%SP;
	.reg .b64 	%SPL;
	.reg .pred 	%p<38>;
	.reg .b32 	%r<89>;
	.reg .b32 	%f<30>;
	.reg .b64 	%rd<37>;

	mov.u64 	%SPL, __local_depot57;
	ld.param.u64 	%rd8, [_ZN8pygpukit3ops5audio31median_filter_horizontal_kernelEPKfPfiii_param_0];
	ld.param.u64 	%rd7, [_ZN8pygpukit3ops5audio31median_filter_horizontal_kernelEPKfPfiii_param_1];
	ld.param.u32 	%r46, [_ZN8pygpukit3ops5audio31median_filter_horizontal_kernelEPKfPfiii_param_2];
	ld.param.u32 	%r47, [_ZN8pygpukit3ops5audio31median_filter_horizontal_kernelEPKfPfiii_param_3];
	ld.param.u32 	%r48, [_ZN8pygpukit3ops5audio31median_filter_horizontal_kernelEPKfPfiii_param_4];
	cvta.to.global.u64 	%rd1, %rd8;
	add.u64 	%rd2, %SPL, 0;
	mov.u32 	%r49, %ctaid.x;
	mov.u32 	%r50, %ntid.x;
	mov.u32 	%r51, %tid.x;
	mad.lo.s32 	%r1, %r49, %r50, %r51;
	mov.u32 	%r2, %ctaid.y;
	setp.ge.s32 	%p1, %r1, %r47;
	setp.ge.s32 	%p2, %r2, %r46;
	or.pred  	%p3, %p2, %p1;
	@%p3 bra 	$L__BB57_42;
	setp.lt.s32 	%p4, %r48, -1;
	mov.b32 	%r81, 0;
	@%p4 bra 	$L__BB57_17;
	shr.u32 	%r54, %r48, 31;
	add.s32 	%r55, %r48, %r54;
	shr.s32 	%r3, %r55, 1;
	neg.s32 	%r79, %r3;
	or.b32  	%r5, %r55, 1;
	setp.lt.u32 	%p5, %r3, 2;
	mov.b32 	%r81, 0;
	@%p5 bra 	$L__BB57_13;
	and.b32  	%r6, %r5, 2147483644;
	mov.b32 	%r81, 0;
$L__BB57_4:
	add.s32 	%r23, %r79, %r2;
	setp.lt.s32 	%p6, %r23, 0;
	setp.ge.s32 	%p7, %r23, %r46;
	or.pred  	%p8, %p6, %p7;
	@%p8 bra 	$L__BB57_6;
	mad.lo.s32 	%r57, %r23, %r47, %r1;
	mul.wide.s32 	%rd10, %r57, 4;
	add.s64 	%rd11, %rd1, %rd10;
	ld.global.nc.f32 	%f17, [%rd11];
	add.s32 	%r24, %r81, 1;
	mul.wide.s32 	%rd12, %r81, 4;
	add.s64 	%rd13, %rd2, %rd12;
	st.local.f32 	[%rd13], %f17;
	mov.u32 	%r81, %r24;
$L__BB57_6:
	add.s32 	%r26, %r23, 1;
	setp.lt.s32 	%p9, %r26, 0;
	setp.ge.s32 	%p10, %r26, %r46;
	or.pred  	%p11, %p9, %p10;
	@%p11 bra 	$L__BB57_8;
	mad.lo.s32 	%r58, %r26, %r47, %r1;
	mul.wide.s32 	%rd14, %r58, 4;
	add.s64 	%rd15, %rd1, %rd14;
	ld.global.nc.f32 	%f18, [%rd15];
	add.s32 	%r27, %r81, 1;
	mul.wide.s32 	%rd16, %r81, 4;
	add.s64 	%rd17, %rd2, %rd16;
	st.local.f32 	[%rd17], %f18;
	mov.u32 	%r81, %r27;
$L__BB57_8:
	add.s32 	%r29, %r23, 2;
	setp.lt.s32 	%p12, %r29, 0;
	setp.ge.s32 	%p13, %r29, %r46;
	or.pred  	%p14, %p12, %p13;
	@%p14 bra 	$L__BB57_10;
	mad.lo.s32 	%r59, %r29, %r47, %r1;
	mul.wide.s32 	%rd18, %r59, 4;
	add.s64 	%rd19, %rd1, %rd18;
	ld.global.nc.f32 	%f19, [%rd19];
	add.s32 	%r30, %r81, 1;
	mul.wide.s32 	%rd20, %r81, 4;
	add.s64 	%rd21, %rd2, %rd20;
	st.local.f32 	[%rd21], %f19;
	mov.u32 	%r81, %r30;
$L__BB57_10:
	add.s32 	%r32, %r23, 3;
	setp.lt.s32 	%p15, %r32, 0;
	setp.ge.s32 	%p16, %r32, %r46;
	or.pred  	%p17, %p15, %p16;
	@%p17 bra 	$L__BB57_12;
	mad.lo.s32 	%r60, %r32, %r47, %r1;
	mul.wide.s32 	%rd22, %r60, 4;
	add.s64 	%rd23, %rd1, %rd22;
	ld.global.nc.f32 	%f20, [%rd23];
	add.s32 	%r33, %r81, 1;
	mul.wide.s32 	%rd24, %r81, 4;
	add.s64 	%rd25, %rd2, %rd24;
	st.local.f32 	[%rd25], %f20;
	mov.u32 	%r81, %r33;
$L__BB57_12:
	add.s32 	%r79, %r79, 4;
	add.s32 	%r61, %r79, %r3;
	setp.eq.s32 	%p18, %r61, %r6;
	@%p18 bra 	$L__BB57_13;
	bra.uni 	$L__BB57_4;
$L__BB57_13:
	and.b32  	%r9, %r5, 3;
	mov.b32 	%r76, 0;
$L__BB57_14:
	.pragma "nounroll";
	add.s32 	%r13, %r79, %r2;
	setp.lt.s32 	%p19, %r13, 0;
	setp.ge.s32 	%p20, %r13, %r46;
	or.pred  	%p21, %p19, %p20;
	@%p21 bra 	$L__BB57_16;
	mad.lo.s32 	%r63, %r13, %r47, %r1;
	mul.wide.s32 	%rd26, %r63, 4;
	add.s64 	%rd27, %rd1, %rd26;
	ld.global.nc.f32 	%f21, [%rd27];
	add.s32 	%r14, %r81, 1;
	mul.wide.s32 	%rd28, %r81, 4;
	add.s64 	%rd29, %rd2, %rd28;
	st.local.f32 	[%rd29], %f21;
	mov.u32 	%r81, %r14;
$L__BB57_16:
	add.s32 	%r79, %r79, 1;
	add.s32 	%r76, %r76, 1;
	setp.ne.s32 	%p22, %r76, %r9;
	@%p22 bra 	$L__BB57_14;
$L__BB57_17:
	add.s32 	%r19, %r81, -1;
	setp.lt.s32 	%p23, %r81, 2;
	@%p23 bra 	$L__BB57_41;
	add.s32 	%r20, %r81, -2;
	add.s64 	%rd3, %rd2, 8;
	mov.b32 	%r86, 0;
	mov.u32 	%r85, %r19;
$L__BB57_19:
	sub.s32 	%r65, %r86, %r81;
	setp.gt.s32 	%p24, %r65, -2;
	@%p24 bra 	$L__BB57_40;
	and.b32  	%r38, %r85, 3;
	sub.s32 	%r67, %r20, %r86;
	setp.lt.u32 	%p25, %r67, 3;
	mov.b32 	%r88, 0;
	@%p25 bra 	$L__BB57_31;
	and.b32  	%r88, %r85, -4;
	ld.local.f32 	%f23, [%rd2];
	neg.s32 	%r87, %r88;
	mov.u64 	%rd36, %rd3;
$L__BB57_22:
	ld.local.f32 	%f24, [%rd36+-4];
	setp.leu.f32 	%p26, %f23, %f24;
	@%p26 bra 	$L__BB57_24;
	st.local.f32 	[%rd36+-8], %f24;
	st.local.f32 	[%rd36+-4], %f23;
	mov.f32 	%f24, %f23;
$L__BB57_24:
	ld.local.f32 	%f25, [%rd36];
	setp.leu.f32 	%p27, %f24, %f25;
	@%p27 bra 	$L__BB57_26;
	st.local.f32 	[%rd36+-4], %f25;
	st.local.f32 	[%rd36], %f24;
	mov.f32 	%f25, %f24;
$L__BB57_26:
	ld.local.f32 	%f26, [%rd36+4];
	setp.leu.f32 	%p28, %f25, %f26;
	@%p28 bra 	$L__BB57_28;
	st.local.f32 	[%rd36], %f26;
	st.local.f32 	[%rd36+4], %f25;
	mov.f32 	%f26, %f25;
$L__BB57_28:
	ld.local.f32 	%f23, [%rd36+8];
	setp.leu.f32 	%p29, %f26, %f23;
	@%p29 bra 	$L__BB57_30;
	st.local.f32 	[%rd36+4], %f23;
	st.local.f32 	[%rd36+8], %f26;
	mov.f32 	%f23, %f26;
$L__BB57_30:
	add.s32 	%r87, %r87, 4;
	add.s64 	%rd36, %rd36, 16;
	setp.ne.s32 	%p30, %r87, 0;
	@%p30 bra 	$L__BB57_22;
$L__BB57_31:
	setp.eq.s32 	%p31, %r38, 0;
	@%p31 bra 	$L__BB57_40;
	mul.wide.u32 	%rd30, %r88, 4;
	add.s64 	%rd6, %rd2, %rd30;
	ld.local.f32 	%f11, [%rd6];
	ld.local.f32 	%f28, [%rd6+4];
	setp.leu.f32 	%p32, %f11, %f28;
	@%p32 bra 	$L__BB57_34;
	st.local.f32 	[%rd6], %f28;
	st.local.f32 	[%rd6+4], %f11;
	mov.f32 	%f28, %f11;
$L__BB57_34:
	setp.eq.s32 	%p33, %r38, 1;
	@%p33 bra 	$L__BB57_40;
	ld.local.f32 	%f29, [%rd6+8];
	setp.leu.f32 	%p34, %f28, %f29;
	@%p34 bra 	$L__BB57_37;
	st.local.f32 	[%rd6+4], %f29;
	st.local.f32 	[%rd6+8], %f28;
	mov.f32 	%f29, %f28;
$L__BB57_37:
	setp.eq.s32 	%p35, %r38, 2;
	@%p35 bra 	$L__BB57_40;
	ld.local.f32 	%f16, [%rd6+12];
	setp.leu.f32 	%p36, %f29, %f16;
	@%p36 bra 	$L__BB57_40;
	st.local.f32 	[%rd6+8], %f16;
	st.local.f32 	[%rd6+12], %f29;
$L__BB57_40:
	add.s32 	%r86, %r86, 1;
	add.s32 	%r85, %r85, -1;
	setp.ne.s32 	%p37, %r86, %r19;
	@%p37 bra 	$L__BB57_19;
$L__BB57_41:
	shr.u32 	%r68, %r81, 31;
	add.s32 	%r69, %r81, %r68;
	shr.s32 	%r70, %r69, 1;
	mul.wide.s32 	%rd31, %r70, 4;
	add.s64 	%rd32, %rd2, %rd31;
	ld.local.f32 	%f22, [%rd32];
	mad.lo.s32 	%r71, %r47, %r2, %r1;
	cvta.to.global.u64 	%rd33, %rd7;
	mul.wide.s32 	%rd34, %r71, 4;
	add.s64 	%rd35, %rd33, %rd34;
	st.global.f32 	[%rd35], %f22;
$L__BB57_42:
	ret;

}
	// .globl	_ZN8pygpukit3ops5audio29median_filter_vertical_kernelEPKfPfiii
.visible .entry _ZN8pygpukit3ops5audio29median_filter_vertical_kernelEPKfPfiii(
	.param .u64 .ptr .align 1 _ZN8pygpukit3ops5audio29median_filter_vertical_kernelEPKfPfiii_param_0,
	.param .u64 .ptr .align 1 _ZN8pygpukit3ops5audio29median_filter_vertical_kernelEPKfPfiii_param_1,
	.param .u32 _ZN8pygpukit3ops5audio29median_filter_vertical_kernelEPKfPfiii_param_2,
	.param .u32 _ZN8pygpukit3ops5audio29median_filter_vertical_kernelEPKfPfiii_param_3,
	.param .u32 _ZN8pygpukit3ops5audio29median_filter_vertical_kernelEPKfPfiii_param_4
)
{
	.local .align 4 .b8 	__local_depot58[124];
	.reg .b64 	%SP;
	.reg .b64 	%SPL;
	.reg .pred 	%p<38>;
	.reg .b32 	%r<87>;
	.reg .b32 	%f<30>;
	.reg .b64 	%rd<31>;

	mov.u64 	%SPL, __local_depot58;
	ld.param.u64 	%rd9, [_ZN8pygpukit3ops5audio29median_filter_vertical_kernelEPKfPfiii_param_0];
	ld.param.u64 	%rd8, [_ZN8pygpukit3ops5audio29median_filter_vertical_kernelEPKfPfiii_param_1];
	ld.param.u32 	%r46, [_ZN8pygpukit3ops5audio29median_filter_vertical_kernelEPKfPfiii_param_2];
	ld.param.u32 	%r44, [_ZN8pygpukit3ops5audio29median_filter_vertical_kernelEPKfPfiii_param_3];
	ld.param.u32 	%r45, [_ZN8pygpukit3ops5audio29median_filter_vertical_kernelEPKfPfiii_param_4];
	cvta.to.global.u64 	%rd1, %rd9;
	add.u64 	%rd2, %SPL, 0;
	mov.u32 	%r47, %ctaid.x;
	mov.u32 	%r48, %ntid.x;
	mov.u32 	%r49, %tid.x;
	mad.lo.s32 	%r1, %r47, %r48, %r49;
	mov.u32 	%r2, %ctaid.y;
	setp.ge.s32 	%p1, %r1, %r44;
	setp.ge.s32 	%p2, %r2, %r46;
	or.pred  	%p3, %p2, %p1;
	@%p3 bra 	$L__BB58_42;
	setp.lt.s32 	%p4, %r45, -1;
	mov.b32 	%r79, 0;
	@%p4 bra 	$L__BB58_17;
	shr.u32 	%r52, %r45, 31;
	add.s32 	%r53, %r45, %r52;
	shr.s32 	%r3, %r53, 1;
	neg.s32 	%r77, %r3;
	mul.lo.s32 	%r5, %r44, %r2;
	or.b32  	%r6, %r53, 1;
	setp.lt.u32 	%p5, %r3, 2;
	mov.b32 	%r79, 0;
	@%p5 bra 	$L__BB58_13;
	and.b32  	%r7, %r6, 2147483644;
	mov.b32 	%r79, 0;
$L__BB58_4:
	add.s32 	%r24, %r77, %r1;
	setp.lt.s32 	%p6, %r24, 0;
	setp.ge.s32 	%p7, %r24, %r44;
	add.s32 	%r55, %r24, %r5;
	mul.wide.s32 	%rd11, %r55, 4;
	add.s64 	%rd4, %rd1, %rd11;
	or.pred  	%p8, %p6, %p7;
	@%p8 bra 	$L__BB58_6;
	ld.global.nc.f32 	%f17, [%rd4];
	add.s32 	%r25, %r79, 1;
	mul.wide.s32 	%rd12, %r79, 4;
	add.s64 	%rd13, %rd2, %rd12;
	st.local.f32 	[%rd13], %f17;
	mov.u32 	%r79, %r25;
$L__BB58_6:
	add.s32 	%r56, %r24, 1;
	setp.lt.s32 	%p9, %r56, 0;
	setp.ge.s32 	%p10, %r56, %r44;
	or.pred  	%p11, %p9, %p10;
	@%p11 bra 	$L__BB58_8;
	ld.global.nc.f32 	%f18, [%rd4+4];
	add.s32 	%r27, %r79, 1;
	mul.wide.s32 	%rd14, %r79, 4;
	add.s64 	%rd15, %rd2, %rd14;
	st.local.f32 	[%rd15], %f18;
	mov.u32 	%r79, %r27;
$L__BB58_8:
	add.s32 	%r57, %r24, 2;
	setp.lt.s32 	%p12, %r57, 0;
	setp.ge.s32 	%p13, %r57, %r44;
	or.pred  	%p14, %p12, %p13;
	@%p14 bra 	$L__BB58_10;
	ld.global.nc.f32 	%f19, [%rd4+8];
	add.s32 	%r29, %r79, 1;
	mul.wide.s32 	%rd16, %r79, 4;
	add.s64 	%rd17, %rd2, %rd16;
	st.local.f32 	[%rd17], %f19;
	mov.u32 	%r79, %r29;
$L__BB58_10:
	add.s32 	%r58, %r24, 3;
	setp.lt.s32 	%p15, %r58, 0;
	setp.ge.s32 	%p16, %r58, %r44;
	or.pred  	%p17, %p15, %p16;
	@%p17 bra 	$L__BB58_12;
	ld.global.nc.f32 	%f20, [%rd4+12];
	add.s32 	%r31, %r79, 1;
	mul.wide.s32 	%rd18, %r79, 4;
	add.s64 	%rd19, %rd2, %rd18;
	st.local.f32 	[%rd19], %f20;
	mov.u32 	%r79, %r31;
$L__BB58_12:
	add.s32 	%r77, %r77, 4;
	add.s32 	%r59, %r77, %r3;
	setp.eq.s32 	%p18, %r59, %r7;
	@%p18 bra 	$L__BB58_13;
	bra.uni 	$L__BB58_4;
$L__BB58_13:
	and.b32  	%r10, %r6, 3;
	mov.b32 	%r74, 0;
$L__BB58_14:
	.pragma "nounroll";
	add.s32 	%r14, %r77, %r1;
	setp.lt.s32 	%p19, %r14, 0;
	setp.ge.s32 	%p20, %r14, %r44;
	or.pred  	%p21, %p19, %p20;
	@%p21 bra 	$L__BB58_16;
	add.s32 	%r61, %r14, %r5;
	mul.wide.s32 	%rd20, %r61, 4;
	add.s64 	%rd21, %rd1, %rd20;
	ld.global.nc.f32 	%f21, [%rd21];
	add.s32 	%r15, %r79, 1;
	mul.wide.s32 	%rd22, %r79, 4;
	add.s64 	%rd23, %rd2, %rd22;
	st.local.f32 	[%rd23], %f21;
	mov.u32 	%r79, %r15;
$L__BB58_16:
	add.s32 	%r77, %r77, 1;
	add.s32 	%r74, %r74, 1;
	setp.ne.s32 	%p22, %r74, %r10;
	@%p22 bra 	$L__BB58_14;
$L__BB58_17:
	add.s32 	%r20, %r79, -1;
	setp.lt.s32 	%p23, %r79, 2;
	@%p23 bra 	$L__BB58_41;
	add.s32 	%r21, %r79, -2;
	add.s64 	%rd3, %rd2, 8;
	mov.b32 	%r84, 0;
	mov.u32 	%r83, %r20;
$L__BB58_19:
	sub.s32 	%r63, %r84, %r79;
	setp.gt.s32 	%p24, %r63, -2;
	@%p24 bra 	$L__BB58_40;
	and.b32  	%r36, %r83, 3;
	sub.s32 	%r65, %r21, %r84;
	setp.lt.u32 	%p25, %r65, 3;
	mov.b32 	%r86, 0;
	@%p25 bra 	$L__BB58_31;
	and.b32  	%r86, %r83, -4;
	ld.local.f32 	%f23, [%rd2];
	neg.s32 	%r85, %r86;
	mov.u64 	%rd30, %rd3;
$L__BB58_22:
	ld.local.f32 	%f24, [%rd30+-4];
	setp.leu.f32 	%p26, %f23, %f24;
	@%p26 bra 	$L__BB58_24;
	st.local.f32 	[%rd30+-8], %f24;
	st.local.f32 	[%rd30+-4], %f23;
	mov.f32 	%f24, %f23;
$L__BB58_24:
	ld.local.f32 	%f25, [%rd30];
	setp.leu.f32 	%p27, %f24, %f25;
	@%p27 bra 	$L__BB58_26;
	st.local.f32 	[%rd30+-4], %f25;
	st.local.f32 	[%rd30], %f24;
	mov.f32 	%f25, %f24;
$L__BB58_26:
	ld.local.f32 	%f26, [%rd30+4];
	setp.leu.f32 	%p28, %f25, %f26;
	@%p28 bra 	$L__BB58_28;
	st.local.f32 	[%rd30], %f26;
	st.local.f32 	[%rd30+4], %f25;
	mov.f32 	%f26, %f25;
$L__BB58_28:
	ld.local.f32 	%f23, [%rd30+8];
	setp.leu.f32 	%p29, %f26, %f23;
	@%p29 bra 	$L__BB58_30;
	st.local.f32 	[%rd30+4], %f23;
	st.local.f32 	[%rd30+8], %f26;
	mov.f32 	%f23, %f26;
$L__BB58_30:
	add.s32 	%r85, %r85, 4;
	add.s64 	%rd30, %rd30, 16;
	setp.ne.s32 	%p30, %r85, 0;
	@%p30 bra 	$L__BB58_22;
$L__BB58_31:
	setp.eq.s32 	%p31, %r36, 0;
	@%p31 bra 	$L__BB58_40;
	mul.wide.u32 	%rd24, %r86, 4;
	add.s64 	%rd7, %rd2, %rd24;
	ld.local.f32 	%f11, [%rd7];
	ld.local.f32 	%f28, [%rd7+4];
	setp.leu.f32 	%p32, %f11, %f28;
	@%p32 bra 	$L__BB58_34;
	st.local.f32 	[%rd7], %f28;
	st.local.f32 	[%rd7+4], %f11;
	mov.f32 	%f28, %f11;
$L__BB58_34:
	setp.eq.s32 	%p33, %r36, 1;
	@%p33 bra 	$L__BB58_40;
	ld.local.f32 	%f29, [%rd7+8];
	setp.leu.f32 	%p34, %f28, %f29;
	@%p34 bra 	$L__BB58_37;
	st.local.f32 	[%rd7+4], %f29;
	st.local.f32 	[%rd7+8], %f28;
	mov.f32 	%f29, %f28;
$L__BB58_37:
	setp.eq.s32 	%p35, %r36, 2;
	@%p35 bra 	$L__BB58_40;
	ld.local.f32 	%f16, [%rd7+12];
	setp.leu.f32 	%p36, %f29, %f16;
	@%p36 bra 	$L__BB58_40;
	st.local.f32 	[%rd7+8], %f16;
	st.local.f32 	[%rd7+12], %f29;
$L__BB58_40:
	add.s32 	%r84, %r84, 1;
	add.s32 	%r83, %r83, -1;
	setp.ne.s32 	%p37, %r84, %r20;
	@%p37 bra 	$L__BB58_19;
$L__BB58_41:
	shr.u32 	%r66, %r79, 31;
	add.s32 	%r67, %r79, %r66;
	shr.s32 	%r68, %r67, 1;
	mul.wide.s32 	%rd25, %r68, 4;
	add.s64 	%rd26, %rd2, %rd25;
	ld.local.f32 	%f22, [%rd26];
	mad.lo.s32 	%r69, %r44, %r2, %r1;
	cvta.to.global.u64 	%rd27, %rd8;
	mul.wide.s32 	%rd28, %r69, 4;
	add.s64 	%rd29, %rd27, %rd28;
	st.global.f32 	[%rd29], %f22;
$L__BB58_42:
	ret;

}
	// .globl	_ZN8pygpukit3ops5audio21hpss_soft_mask_kernelEPKfS3_PfS4_if
.visible .entry _ZN8pygpukit3ops5audio21hpss_soft_mask_kernelEPKfS3_PfS4_if(
	.param .u64 .ptr .align 1 _ZN8pygpukit3ops5audio21hpss_soft_mask_kernelEPKfS3_PfS4_if_param_0,
	.param .u64 .ptr .align 1 _ZN8pygpukit3ops5audio21hpss_soft_mask_kernelEPKfS3_PfS4_if_param_1,
	.param .u64 .ptr .align 1 _ZN8pygpukit3ops5audio21hpss_soft_mask_kernelEPKfS3_PfS4_if_param_2,
	.param .u64 .ptr .align 1 _ZN8pygpukit3ops5audio21hpss_soft_mask_kernelEPKfS3_PfS4_if_param_3,
	.param .u32 _ZN8pygpukit3ops5audio21hpss_soft_mask_kernelEPKfS3_PfS4_if_param_4,
	.param .f32 _ZN8pygpukit3ops5audio21hpss_soft_mask_kernelEPKfS3_PfS4_if_param_5
)
{
	.reg .pred 	%p<44>;
	.reg .b32 	%r<34>;
	.reg .b32 	%f<151>;
	.reg .b64 	%rd<15>;

	ld.param.u64 	%rd1, [_ZN8pygpukit3ops5audio21hpss_soft_mask_kernelEPKfS3_PfS4_if_param_0];
	ld.param.u64 	%rd2, [_ZN8pygpukit3ops5audio21hpss_soft_mask_kernelEPKfS3_PfS4_if_param_1];
	ld.param.u64 	%rd3, [_ZN8pygpukit3ops5audio21hpss_soft_mask_kernelEPKfS3_PfS4_if_param_2];
	ld.param.u64 	%rd4, [_ZN8pygpukit3ops5audio21hpss_soft_mask_kernelEPKfS3_PfS4_if_param_3];
	ld.param.u32 	%r2, [_ZN8pygpukit3ops5audio21hpss_soft_mask_kernelEPKfS3_PfS4_if_param_4];
	ld.param.f32 	%f19, [_ZN8pygpukit3ops5audio21hpss_soft_mask_kernelEPKfS3_PfS4_if_param_5];
	mov.u32 	%r3, %ctaid.x;
	mov.u32 	%r4, %ntid.x;
	mov.u32 	%r5, %tid.x;
	mad.lo.s32 	%r1, %r3, %r4, %r5;
	setp.ge.s32 	%p1, %r1, %r2;
	mov.f32 	%f149, 0f3F800000;
	@%p1 bra 	$L__BB59_18;
	cvta.to.global.u64 	%rd5, %rd1;
	cvta.to.global.u64 	%rd6, %rd2;
	mul.wide.s32 	%rd7, %r1, 4;
	add.s64 	%rd8, %rd5, %rd7;
	ld.global.nc.f32 	%f21, [%rd8];
	add.s64 	%rd9, %rd6, %rd7;
	ld.global.nc.f32 	%f1, [%rd9];
	add.f32 	%f2, %f21, 0f2EDBE6FF;
	mul.f32 	%f22, %f19, 0f3F000000;
	cvt.rzi.f32.f32 	%f23, %f22;
	add.f32 	%f24, %f23, %f23;
	sub.f32 	%f25, %f19, %f24;
	abs.f32 	%f3, %f25;
	abs.f32 	%f4, %f2;
	setp.lt.f32 	%p2, %f4, 0f00800000;
	mul.f32 	%f26, %f4, 0f4B800000;
	selp.f32 	%f27, %f26, %f4, %p2;
	selp.f32 	%f28, 0fC1C00000, 0f00000000, %p2;
	mov.b32 	%r6, %f27;
	add.s32 	%r7, %r6, -1060439283;
	and.b32  	%r8, %r7, -8388608;
	sub.s32 	%r9, %r6, %r8;
	mov.b32 	%f29, %r9;
	cvt.rn.f32.s32 	%f30, %r8;
	fma.rn.f32 	%f31, %f30, 0f34000000, %f28;
	add.f32 	%f32, %f29, 0fBF800000;
	add.f32 	%f33, %f29, 0f3F800000;
	rcp.approx.ftz.f32 	%f34, %f33;
	add.f32 	%f35, %f32, %f32;
	mul.f32 	%f36, %f35, %f34;
	mul.f32 	%f37, %f36, %f36;
	sub.f32 	%f38, %f32, %f36;
	add.f32 	%f39, %f38, %f38;
	neg.f32 	%f40, %f36;
	fma.rn.f32 	%f41, %f40, %f32, %f39;
	mul.rn.f32 	%f42, %f34, %f41;
	fma.rn.f32 	%f43, %f37, 0f3A2C32E4, 0f3B52E7DB;
	fma.rn.f32 	%f44, %f43, %f37, 0f3C93BB73;
	fma.rn.f32 	%f45, %f44, %f37, 0f3DF6384F;
	mul.rn.f32 	%f46, %f45, %f37;
	fma.rn.f32 	%f47, %f36, 0f3FB8AA3B, %f31;
	sub.f32 	%f48, %f31, %f47;
	fma.rn.f32 	%f49, %f36, 0f3FB8AA3B, %f48;
	fma.rn.f32 	%f50, %f42, 0f3FB8AA3B, %f49;
	fma.rn.f32 	%f51, %f36, 0f32A55E34, %f50;
	mul.f32 	%f52, %f46, 0f40400000;
	fma.rn.f32 	%f53, %f52, %f42, %f51;
	fma.rn.f32 	%f54, %f46, %f36, %f53;
	add.rn.f32 	%f55, %f47, %f54;
	neg.f32 	%f56, %f47;
	add.rn.f32 	%f57, %f55, %f56;
	neg.f32 	%f58, %f57;
	add.rn.f32 	%f59, %f54, %f58;
	mul.rn.f32 	%f60, %f55, %f19;
	neg.f32 	%f61, %f60;
	fma.rn.f32 	%f62, %f55, %f19, %f61;
	fma.rn.f32 	%f63, %f59, %f19, %f62;
	cvt.rni.f32.f32 	%f64, %f60;
	sub.f32 	%f65, %f60, %f64;
	add.f32 	%f66, %f65, %f63;
	fma.rn.f32 	%f67, %f66, 0f391FCB8E, 0f3AAF85ED;
	fma.rn.f32 	%f68, %f67, %f66, 0f3C1D9856;
	fma.rn.f32 	%f69, %f68, %f66, 0f3D6357BB;
	fma.rn.f32 	%f70, %f69, %f66, 0f3E75FDEC;
	fma.rn.f32 	%f71, %f70, %f66, 0f3F317218;
	fma.rn.f32 	%f72, %f71, %f66, 0f3F800000;
	cvt.rzi.s32.f32 	%r10, %f64;
	setp.gt.f32 	%p3, %f64, 0f00000000;
	selp.b32 	%r11, 0, -2097152000, %p3;
	add.s32 	%r12, %r11, 2130706432;
	mov.b32 	%f73, %r12;
	mul.f32 	%f74, %f72, %f73;
	shl.b32 	%r13, %r10, 23;
	sub.s32 	%r14, %r13, %r11;
	mov.b32 	%f75, %r14;
	mul.f32 	%f76, %f74, %f75;
	abs.f32 	%f77, %f60;
	setp.gt.f32 	%p4, %f77, 0f43180000;
	setp.lt.f32 	%p5, %f60, 0f00000000;
	selp.f32 	%f78, 0f00000000, 0f7F800000, %p5;
	selp.f32 	%f5, %f78, %f76, %p4;
	setp.eq.f32 	%p6, %f2, 0f3F800000;
	setp.eq.f32 	%p7, %f19, 0f00000000;
	or.pred  	%p8, %p7, %p6;
	@%p8 bra 	$L__BB59_9;
	setp.num.f32 	%p9, %f4, %f4;
	abs.f32 	%f79, %f19;
	setp.num.f32 	%p10, %f79, %f79;
	and.pred  	%p11, %p9, %p10;
	@%p11 bra 	$L__BB59_4;
	add.rn.f32 	%f149, %f2, %f19;
	bra.uni 	$L__BB59_9;
$L__BB59_4:
	setp.neu.f32 	%p12, %f2, 0f00000000;
	setp.neu.f32 	%p13, %f4, 0f7F800000;
	and.pred  	%p14, %p12, %p13;
	@%p14 bra 	$L__BB59_6;
	setp.neu.f32 	%p21, %f3, 0f3F800000;
	add.f32 	%f84, %f2, %f2;
	mov.b32 	%r15, %f84;
	setp.lt.f32 	%p22, %f19, 0f00000000;
	xor.b32  	%r16, %r15, 2139095040;
	selp.b32 	%r17, %r16, %r15, %p22;
	and.b32  	%r18, %r17, 2147483647;
	selp.b32 	%r19, %r18, %r17, %p21;
	mov.b32 	%f149, %r19;
	bra.uni 	$L__BB59_9;
$L__BB59_6:
	setp.eq.f32 	%p15, %f2, 0fBF800000;
	setp.eq.f32 	%p16, %f79, 0f7F800000;
	and.pred  	%p17, %p15, %p16;
	@%p17 bra 	$L__BB59_9;
	setp.geu.f32 	%p18, %f2, 0f00000000;
	mov.f32 	%f149, %f5;
	@%p18 bra 	$L__BB59_9;
	setp.neu.f32 	%p19, %f3, 0f3F800000;
	neg.f32 	%f81, %f5;
	selp.f32 	%f82, %f5, %f81, %p19;
	cvt.rmi.f32.f32 	%f83, %f19;
	setp.neu.f32 	%p20, %f19, %f83;
	selp.f32 	%f149, 0f7FFFFFFF, %f82, %p20;
$L__BB59_9:
	setp.eq.f32 	%p23, %f19, 0f00000000;
	add.f32 	%f11, %f1, 0f2EDBE6FF;
	abs.f32 	%f12, %f11;
	setp.lt.f32 	%p24, %f12, 0f00800000;
	mul.f32 	%f86, %f12, 0f4B800000;
	selp.f32 	%f87, %f86, %f12, %p24;
	selp.f32 	%f88, 0fC1C00000, 0f00000000, %p24;
	mov.b32 	%r20, %f87;
	add.s32 	%r21, %r20, -1060439283;
	and.b32  	%r22, %r21, -8388608;
	sub.s32 	%r23, %r20, %r22;
	mov.b32 	%f89, %r23;
	cvt.rn.f32.s32 	%f90, %r22;
	fma.rn.f32 	%f91, %f90, 0f34000000, %f88;
	add.f32 	%f92, %f89, 0fBF800000;
	add.f32 	%f93, %f89, 0f3F800000;
	rcp.approx.ftz.f32 	%f94, %f93;
	add.f32 	%f95, %f92, %f92;
	mul.f32 	%f96, %f95, %f94;
	mul.f32 	%f97, %f96, %f96;
	sub.f32 	%f98, %f92, %f96;
	add.f32 	%f99, %f98, %f98;
	neg.f32 	%f100, %f96;
	fma.rn.f32 	%f101, %f100, %f92, %f99;
	mul.rn.f32 	%f102, %f94, %f101;
	fma.rn.f32 	%f103, %f97, 0f3A2C32E4, 0f3B52E7DB;
	fma.rn.f32 	%f104, %f103, %f97, 0f3C93BB73;
	fma.rn.f32 	%f105, %f104, %f97, 0f3DF6384F;
	mul.rn.f32 	%f106, %f105, %f97;
	fma.rn.f32 	%f107, %f96, 0f3FB8AA3B, %f91;
	sub.f32 	%f108, %f91, %f107;
	fma.rn.f32 	%f109, %f96, 0f3FB8AA3B, %f108;
	fma.rn.f32 	%f110, %f102, 0f3FB8AA3B, %f109;
	fma.rn.f32 	%f111, %f96, 0f32A55E34, %f110;
	mul.f32 	%f112, %f106, 0f40400000;
	fma.rn.f32 	%f113, %f112, %f102, %f111;
	fma.rn.f32 	%f114, %f106, %f96, %f113;
	add.rn.f32 	%f115, %f107, %f114;
	neg.f32 	%f116, %f107;
	add.rn.f32 	%f117, %f115, %f116;
	neg.f32 	%f118, %f117;
	add.rn.f32 	%f119, %f114, %f118;
	mul.rn.f32 	%f120, %f115, %f19;
	neg.f32 	%f121, %f120;
	fma.rn.f32 	%f122, %f115, %f19, %f121;
	fma.rn.f32 	%f123, %f119, %f19, %f122;
	cvt.rni.f32.f32 	%f124, %f120;
	sub.f32 	%f125, %f120, %f124;
	add.f32 	%f126, %f125, %f123;
	fma.rn.f32 	%f127, %f126, 0f391FCB8E, 0f3AAF85ED;
	fma.rn.f32 	%f128, %f127, %f126, 0f3C1D9856;
	fma.rn.f32 	%f129, %f128, %f126, 0f3D6357BB;
	fma.rn.f32 	%f130, %f129, %f126, 0f3E75FDEC;
	fma.rn.f32 	%f131, %f130, %f126, 0f3F317218;
	fma.rn.f32 	%f132, %f131, %f126, 0f3F800000;
	cvt.rzi.s32.f32 	%r24, %f124;
	setp.gt.f32 	%p25, %f124, 0f00000000;
	selp.b32 	%r25, 0, -2097152000, %p25;
	add.s32 	%r26, %r25, 2130706432;
	mov.b32 	%f133, %r26;
	mul.f32 	%f134, %f132, %f133;
	shl.b32 	%r27, %r24, 23;
	sub.s32 	%r28, %r27, %r25;
	mov.b32 	%f135, %r28;
	mul.f32 	%f136, %f134, %f135;
	abs.f32 	%f137, %f120;
	setp.gt.f32 	%p26, %f137, 0f43180000;
	setp.lt.f32 	%p27, %f120, 0f00000000;
	selp.f32 	%f138, 0f00000000, 0f7F800000, %p27;
	selp.f32 	%f13, %f138, %f136, %p26;
	setp.eq.f32 	%p28, %f11, 0f3F800000;
	or.pred  	%p29, %p23, %p28;
	mov.f32 	%f150, 0f3F800000;
	@%p29 bra 	$L__BB59_17;
	setp.num.f32 	%p30, %f12, %f12;
	abs.f32 	%f139, %f19;
	setp.num.f32 	%p31, %f139, %f139;
	and.pred  	%p32, %p30, %p31;
	@%p32 bra 	$L__BB59_12;
	add.rn.f32 	%f150, %f11, %f19;
	bra.uni 	$L__BB59_17;
$L__BB59_12:
	setp.neu.f32 	%p33, %f11, 0f00000000;
	setp.neu.f32 	%p34, %f12, 0f7F800000;
	and.pred  	%p35, %p33, %p34;
	@%p35 bra 	$L__BB59_14;
	setp.neu.f32 	%p42, %f3, 0f3F800000;
	add.f32 	%f144, %f11, %f11;
	mov.b32 	%r29, %f144;
	setp.lt.f32 	%p43, %f19, 0f00000000;
	xor.b32  	%r30, %r29, 2139095040;
	selp.b32 	%r31, %r30, %r29, %p43;
	and.b32  	%r32, %r31, 2147483647;
	selp.b32 	%r33, %r32, %r31, %p42;
	mov.b32 	%f150, %r33;
	bra.uni 	$L__BB59_17;
$L__BB59_14:
	setp.eq.f32 	%p36, %f11, 0fBF800000;
	setp.eq.f32 	%p37, %f139, 0f7F800000;
	and.pred  	%p38, %p36, %p37;
	@%p38 bra 	$L__BB59_17;
	setp.geu.f32 	%p39, %f11, 0f00000000;
	mov.f32 	%f150, %f13;
	@%p39 bra 	$L__BB59_17;
	setp.neu.f32 	%p40, %f3, 0f3F800000;
	neg.f32 	%f141, %f13;
	selp.f32 	%f142, %f13, %f141, %p40;
	cvt.rmi.f32.f32 	%f143, %f19;
	setp.neu.f32 	%p41, %f19, %f143;
	selp.f32 	%f150, 0f7FFFFFFF, %f142, %p41;
$L__BB59_17:
	add.f32 	%f145, %f149, %f150;
	div.rn.f32 	%f146, %f149, %f145;
	cvta.to.global.u64 	%rd10, %rd3;
	add.s64 	%rd12, %rd10, %rd7;
	st.global.f32 	[%rd12], %f146;
	div.rn.f32 	%f147, %f150, %f145;
	cvta.to.global.u64 	%rd13, %rd4;
	add.s64 	%rd14, %rd13, %rd7;
	st.global.f32 	[%rd14], %f147;
$L__BB59_18:
	ret;

}
	// .globl	_ZN8pygpukit3ops5audio17phase_diff_kernelEPKfS3_Pfif
.visible .entry _ZN8pygpukit3ops5audio17phase_diff_kernelEPKfS3_Pfif(
	.param .u64 .ptr .align 1 _ZN8pygpukit3ops5audio17phase_diff_kernelEPKfS3_Pfif_param_0,
	.param .u64 .ptr .align 1 _ZN8pygpukit3ops5audio17phase_diff_kernelEPKfS3_Pfif_param_1,
	.param .u64 .ptr .align 1 _ZN8pygpukit3ops5audio17phase_diff_kernelEPKfS3_Pfif_param_2,
	.param .u32 _ZN8pygpukit3ops5audio17phase_diff_kernelEPKfS3_Pfif_param_3,
	.param .f32 _ZN8pygpukit3ops5audio17phase_diff_kernelEPKfS3_Pfif_param_4
)
{
	.reg .pred 	%p<2>;
	.reg .b32 	%r<6>;
	.reg .b32 	%f<14>;
	.reg .b64 	%rd<11>;

	ld.param.u64 	%rd1, [_ZN8pygpukit3ops5audio17phase_diff_kernelEPKfS3_Pfif_param_0];
	ld.param.u64 	%rd2, [_ZN8pygpukit3ops5audio17phase_diff_kernelEPKfS3_Pfif_param_1];
	ld.param.u64 	%rd3, [_ZN8pygpukit3ops5audio17phase_diff_kernelEPKfS3_Pfif_param_2];
	ld.param.u32 	%r2, [_ZN8pygpukit3ops5audio17phase_diff_kernelEPKfS3_Pfif_param_3];
	ld.param.f32 	%f1, [_ZN8pygpukit3ops5audio17phase_diff_kernelEPKfS3_Pfif_param_4];
	mov.u32 	%r3, %ctaid.x;
	mov.u32 	%r4, %ntid.x;
	mov.u32 	%r5, %tid.x;
	mad.lo.s32 	%r1, %r3, %r4, %r5;
	setp.ge.s32 	%p1, %r1, %r2;
	@%p1 bra 	$L__BB60_2;
	cvta.to.global.u64 	%rd4, %rd2;
	cvta.to.global.u64 	%rd5, %rd1;
	cvta.to.global.u64 	%rd6, %rd3;
	mul.wide.s32 	%rd7, %r1, 4;
	add.s64 	%rd8, %rd4, %rd7;
	ld.global.nc.f32 	%f2, [%rd8];
	add.s64 	%rd9, %rd5, %rd7;
	ld.global.nc.f32 	%f3, [%rd9];
	sub.f32 	%f4, %f2, %f3;
	sub.f32 	%f5, %f4, %f1;
	div.rn.f32 	%f6, %f5, 0f40C90FDB;
	mov.f32 	%f7, 0f3F000000;
	copysign.f32 	%f8, %f6, %f7;
	add.rz.f32 	%f9, %f6, %f8;
	cvt.rzi.f32.f32 	%f10, %f9;
	mul.f32 	%f11, %f10, 0f40C90FDB;
	sub.f32 	%f12, %f5, %f11;
	add.f32 	%f13, %f1, %f12;
	add.s64 	%rd10, %rd6, %rd7;
	st.global.f32 	[%rd10], %f13;
$L__BB60_2:
	ret;

}
	// .globl	_ZN8pygpukit3ops5audio23phase_accumulate_kernelEPfPKfif
.visible .entry _ZN8pygpukit3ops5audio23phase_accumulate_kernelEPfPKfif(
	.param .u64 .ptr .align 1 _ZN8pygpukit3ops5audio23phase_accumulate_kernelEPfPKfif_param_0,
	.param .u64 .ptr .align 1 _ZN8pygpukit3ops5audio23phase_accumulate_kernelEPfPKfif_param_1,
	.param .u32 _ZN8pygpukit3ops5audio23phase_accumulate_kernelEPfPKfif_param_2,
	.param .f32 _ZN8pygpukit3ops5audio23phase_accumulate_kernelEPfPKfif_param_3
)
{
	.reg .pred 	%p<15>;
	.reg .b32 	%r<20>;
	.reg .b32 	%f<44>;
	.reg .b64 	%rd<8>;

	ld.param.u64 	%rd2, [_ZN8pygpukit3ops5audio23phase_accumulate_kernelEPfPKfif_param_0];
	ld.param.u64 	%rd3, [_ZN8pygpukit3ops5audio23phase_accumulate_kernelEPfPKfif_param_1];
	ld.param.u32 	%r10, [_ZN8pygpukit3ops5audio23phase_accumulate_kernelEPfPKfif_param_2];
	ld.param.f32 	%f15, [_ZN8pygpukit3ops5audio23phase_accumulate_kernelEPfPKfif_param_3];
	mov.u32 	%r11, %ctaid.x;
	mov.u32 	%r12, %ntid.x;
	mov.u32 	%r13, %tid.x;
	mad.lo.s32 	%r1, %r11, %r12, %r13;
	setp.ge.s32 	%p1, %r1, %r10;
	@%p1 bra 	$L__BB61_13;
	cvta.to.global.u64 	%rd4, %rd3;
	cvta.to.global.u64 	%rd5, %rd2;
	mul.wide.s32 	%rd6, %r1, 4;
	add.s64 	%rd7, %rd4, %rd6;
	ld.global.nc.f32 	%f16, [%rd7];
	add.s64 	%rd1, %rd5, %rd6;
	ld.global.f32 	%f17, [%rd1];
	fma.rn.f32 	%f18, %f15, %f16, %f17;
	add.f32 	%f1, %f18, 0f40490FDB;
	abs.f32 	%f43, %f1;
	setp.lt.f32 	%p2, %f43, 0f40C90FDB;
	@%p2 bra 	$L__BB61_12;
	setp.gtu.f32 	%p3, %f43, 0f4C490FDB;
	@%p3 bra 	$L__BB61_9;
	mov.f32 	%f19, 0f40C90FDB;
	div.approx.f32 	%f20, %f43, %f19;
	cvt.rzi.f32.f32 	%f41, %f20;
	fma.rn.f32 	%f4, %f41, 0fC0C90FDB, %f43;
	mov.b32 	%r2, %f4;
	setp.lt.u32 	%p4, %r2, 1086918619;
	@%p4 bra 	$L__BB61_8;
	setp.lt.u32 	%p5, %r2, -2147483647;
	@%p5 bra 	$L__BB61_6;
	add.f32 	%f24, %f41, 0fBF800000;
	setp.lt.f32 	%p8, %f4, 0fC0C90FDB;
	add.f32 	%f25, %f24, 0fBF800000;
	selp.f32 	%f41, %f25, %f24, %p8;
	bra.uni 	$L__BB61_8;
$L__BB61_6:
	add.f32 	%f41, %f41, 0f3F800000;
	setp.ltu.f32 	%p6, %f4, 0f41490FDB;
	@%p6 bra 	$L__BB61_8;
	add.f32 	%f21, %f41, 0f3F800000;
	fma.rn.f32 	%f22, 0f40C90FDB, 0fC0400000, %f4;
	setp.ge.f32 	%p7, %f22, 0f00000000;
	add.f32 	%f23, %f21, 0f3F800000;
	selp.f32 	%f41, %f23, %f21, %p7;
$L__BB61_8:
	fma.rn.f32 	%f43, %f41, 0fC0C90FDB, %f43;
	bra.uni 	$L__BB61_12;
$L__BB61_9:
	mov.b32 	%r3, %f43;
	and.b32  	%r14, %r3, 8388607;
	or.b32  	%r18, %r14, 1065353216;
	mov.b32 	%f42, %r18;
	and.b32  	%r15, %r3, -8388608;
	add.s32 	%r19, %r15, -1082130432;
	setp.eq.s32 	%p9, %r19, 0;
	@%p9 bra 	$L__BB61_11;
$L__BB61_10:
	min.u32 	%r16, %r19, 192937984;
	add.s32 	%r17, %r18, %r16;
	mov.b32 	%f26, %r17;
	mul.f32 	%f27, %f26, 0f3F22F983;
	fma.rn.f32 	%f28, %f27, 0fBFC90FDB, %f26;
	fma.rn.f32 	%f29, %f28, 0f3F22F983, %f27;
	fma.rn.f32 	%f30, %f29, 0fBFC90FDB, %f26;
	mov.f32 	%f31, 0f3F22F983;
	fma.rz.f32 	%f32, %f30, %f31, %f29;
	cvt.rzi.f32.f32 	%f33, %f32;
	fma.rn.f32 	%f42, %f33, 0fBFC90FDB, %f26;
	sub.s32 	%r19, %r19, %r16;
	mov.b32 	%r18, %f42;
	setp.ne.s32 	%p10, %r19, 0;
	setp.ne.s32 	%p11, %r18, 0;
	and.pred  	%p12, %p10, %p11;
	@%p12 bra 	$L__BB61_10;
$L__BB61_11:
	setp.gt.u32 	%p13, %r3, 2139095039;
	selp.f32 	%f35, 0f7FFFFFFF, 0f4C000000, %p13;
	mul.f32 	%f36, %f42, 0f34000000;
	mul.f32 	%f43, %f35, %f36;
$L__BB61_12:
	abs.f32 	%f37, %f43;
	setp.nan.f32 	%p14, %f37, %f37;
	copysign.f32 	%f38, %f1, %f43;
	selp.f32 	%f39, %f43, %f38, %p14;
	add.f32 	%f40, %f39, 0fC0490FDB;
	st.global.f32 	[%rd1], %f40;
$L__BB61_13:
	ret;

}
	// .globl	_ZN8pygpukit3ops5audio28interpolate_magnitude_kernelEPKfS3_Pfif
.visible .entry _ZN8pygpukit3ops5audio28interpolate_magnitude_kernelEPKfS3_Pfif(
	.param .u64 .ptr .align 1 _ZN8pygpukit3ops5audio28interpolate_magnitude_kernelEPKfS3_Pfif_param_0,
	.param .u64 .ptr .align 1 _ZN8pygpukit3ops5audio28interpolate_magnitude_kernelEPKfS3_Pfif_param_1,
	.param .u64 .ptr .align 1 _ZN8pygpukit3ops5audio28interpolate_magnitude_kernelEPKfS3_Pfif_param_2,
	.param .u32 _ZN8pygpukit3ops5audio28interpolate_magnitude_kernelEPKfS3_Pfif_param_3,
	.param .f32 _ZN8pygpukit3ops5audio28interpolate_magnitude_kernelEPKfS3_Pfif_param_4
)
{
	.reg .pred 	%p<2>;
	.reg .b32 	%r<6>;
	.reg .b32 	%f<8>;
	.reg .b64 	%rd<11>;

	ld.param.u64 	%rd1, [_ZN8pygpukit3ops5audio28interpolate_magnitude_kernelEPKfS3_Pfif_param_0];
	ld.param.u64 	%rd2, [_ZN8pygpukit3ops5audio28interpolate_magnitude_kernelEPKfS3_Pfif_param_1];
	ld.param.u64 	%rd3, [_ZN8pygpukit3ops5audio28interpolate_magnitude_kernelEPKfS3_Pfif_param_2];
	ld.param.u32 	%r2, [_ZN8pygpukit3ops5audio28interpolate_magnitude_kernelEPKfS3_Pfif_param_3];
	ld.param.f32 	%f1, [_ZN8pygpukit3ops5audio28interpolate_magnitude_kernelEPKfS3_Pfif_param_4];
	mov.u32 	%r3, %ctaid.x;
	mov.u32 	%r4, %ntid.x;
	mov.u32 	%r5, %tid.x;
	mad.lo.s32 	%r1, %r3, %r4, %r5;
	setp.ge.s32 	%p1, %r1, %r2;
	@%p1 bra 	$L__BB62_2;
	cvta.to.global.u64 	%rd4, %rd1;
	cvta.to.global.u64 	%rd5, %rd2;
	cvta.to.global.u64 	%rd6, %rd3;
	mov.f32 	%f2, 0f3F800000;
	sub.f32 	%f3, %f2, %f1;
	mul.wide.s32 	%rd7, %r1, 4;
	add.s64 	%rd8, %rd4, %rd7;
	ld.global.nc.f32 	%f4, [%rd8];
	add.s64 	%rd9, %rd5, %rd7;
	ld.global.nc.f32 	%f5, [%rd9];
	mul.f32 	%f6, %f1, %f5;
	fma.rn.f32 	%f7, %f3, %f4, %f6;
	add.s64 	%rd10, %rd6, %rd7;
	st.global.f32 	[%rd10], %f7;
$L__BB62_2:
	ret;

}
	// .globl	_ZN8pygpukit3ops5audio24spectral_contrast_kernelEPKfPfiiif
.visible .entry _ZN8pygpukit3ops5audio24spectral_contrast_kernelEPKfPfiiif(
	.param .u64 .ptr .align 1 _ZN8pygpukit3ops5audio24spectral_contrast_kernelEPKfPfiiif_param_0,
	.param .u64 .ptr .align 1 _ZN8pygpukit3ops5audio24spectral_contrast_kernelEPKfPfiiif_param_1,
	.param .u32 _ZN8pygpukit3ops5audio24spectral_contrast_kernelEPKfPfiiif_param_2,
	.param .u32 _ZN8pygpukit3ops5audio24spectral_contrast_kernelEPKfPfiiif_param_3,
	.param .u32 _ZN8pygpukit3ops5audio24spectral_contrast_kernelEPKfPfiiif_param_4,
	.param .f32 _ZN8pygpukit3ops5audio24spectral_contrast_kernelEPKfPfiiif_param_5
)
{
	.local .align 16 .b8 	__local_depot63[1024];
	.reg .b64 	%SP;
	.reg .b64 	%SPL;
	.reg .pred 	%p<38>;
	.reg .b32 	%r<98>;
	.reg .b32 	%f<237>;
	.reg .b64 	%rd<45>;

	mov.u64 	%SPL, __local_depot63;
	ld.param.u64 	%rd15, [_ZN8pygpukit3ops5audio24spectral_contrast_kernelEPKfPfiiif_param_0];
	ld.param.u64 	%rd14, [_ZN8pygpukit3ops5audio24spectral_contrast_kernelEPKfPfiiif_param_1];
	ld.param.u32 	%r54, [_ZN8pygpukit3ops5audio24spectral_contrast_kernelEPKfPfiiif_param_2];
	ld.param.u32 	%r52, [_ZN8pygpukit3ops5audio24spectral_contrast_kernelEPKfPfiiif_param_3];
	ld.param.u32 	%r53, [_ZN8pygpukit3ops5audio24spectral_contrast_kernelEPKfPfiiif_param_4];
	ld.param.f32 	%f43, [_ZN8pygpukit3ops5audio24spectral_contrast_kernelEPKfPfiiif_param_5];
	cvta.to.global.u64 	%rd1, %rd15;
	add.u64 	%rd2, %SPL, 0;
	mov.u32 	%r1, %ctaid.x;
	mov.u32 	%r2, %tid.x;
	setp.ge.s32 	%p1, %r1, %r54;
	setp.ge.s32 	%p2, %r2, %r53;
	or.pred  	%p3, %p1, %p2;
	@%p3 bra 	$L__BB63_45;
	mul.lo.s32 	%r55, %r52, %r2;
	div.s32 	%r3, %r55, %r53;
	add.s32 	%r56, %r55, %r52;
	div.s32 	%r57, %r56, %r53;
	sub.s32 	%r4, %r57, %r3;
	min.s32 	%r5, %r4, 256;
	setp.lt.s32 	%p4, %r4, 1;
	@%p4 bra 	$L__BB63_8;
	mad.lo.s32 	%r6, %r52, %r1, %r3;
	max.s32 	%r7, %r5, 1;
	and.b32  	%r8, %r7, 3;
	setp.lt.u32 	%p5, %r4, 4;
	mov.b32 	%r83, 0;
	@%p5 bra 	$L__BB63_5;
	and.b32  	%r83, %r7, 508;
	mov.b32 	%r86, 0;
$L__BB63_4:
	add.s32 	%r60, %r6, %r86;
	mul.wide.s32 	%rd17, %r60, 4;
	add.s64 	%rd18, %rd1, %rd17;
	ld.global.nc.f32 	%f44, [%rd18];
	mul.wide.u32 	%rd19, %r86, 4;
	add.s64 	%rd20, %rd2, %rd19;
	ld.global.nc.f32 	%f45, [%rd18+4];
	ld.global.nc.f32 	%f46, [%rd18+8];
	ld.global.nc.f32 	%f47, [%rd18+12];
	st.local.v4.f32 	[%rd20], {%f44, %f45, %f46, %f47};
	add.s32 	%r86, %r86, 4;
	setp.eq.s32 	%p6, %r86, %r83;
	@%p6 bra 	$L__BB63_5;
	bra.uni 	$L__BB63_4;
$L__BB63_5:
	setp.eq.s32 	%p7, %r8, 0;
	@%p7 bra 	$L__BB63_8;
	mov.b32 	%r85, 0;
$L__BB63_7:
	.pragma "nounroll";
	add.s32 	%r62, %r6, %r83;
	mul.wide.s32 	%rd21, %r62, 4;
	add.s64 	%rd22, %rd1, %rd21;
	ld.global.nc.f32 	%f48, [%rd22];
	mul.wide.u32 	%rd23, %r83, 4;
	add.s64 	%rd24, %rd2, %rd23;
	st.local.f32 	[%rd24], %f48;
	add.s32 	%r83, %r83, 1;
	add.s32 	%r85, %r85, 1;
	setp.ne.s32 	%p8, %r85, %r8;
	@%p8 bra 	$L__BB63_7;
$L__BB63_8:
	setp.lt.s32 	%p9, %r4, 2;
	@%p9 bra 	$L__BB63_32;
	add.s32 	%r87, %r5, -1;
	max.s32 	%r16, %r87, 1;
	add.s32 	%r17, %r5, -2;
	add.s64 	%rd3, %rd2, 8;
	mov.b32 	%r88, 0;
$L__BB63_10:
	sub.s32 	%r64, %r88, %r5;
	setp.gt.s32 	%p10, %r64, -2;
	@%p10 bra 	$L__BB63_31;
	and.b32  	%r22, %r87, 3;
	sub.s32 	%r66, %r17, %r88;
	setp.lt.u32 	%p11, %r66, 3;
	mov.b32 	%r90, 0;
	@%p11 bra 	$L__BB63_22;
	and.b32  	%r90, %r87, -4;
	ld.local.f32 	%f212, [%rd2];
	neg.s32 	%r89, %r90;
	mov.u64 	%rd42, %rd3;
$L__BB63_13:
	ld.local.f32 	%f213, [%rd42+-4];
	setp.leu.f32 	%p12, %f212, %f213;
	@%p12 bra 	$L__BB63_15;
	st.local.v2.f32 	[%rd42+-8], {%f213, %f212};
	mov.f32 	%f213, %f212;
$L__BB63_15:
	ld.local.f32 	%f214, [%rd42];
	setp.leu.f32 	%p13, %f213, %f214;
	@%p13 bra 	$L__BB63_17;
	st.local.f32 	[%rd42+-4], %f214;
	st.local.f32 	[%rd42], %f213;
	mov.f32 	%f214, %f213;
$L__BB63_17:
	ld.local.f32 	%f215, [%rd42+4];
	setp.leu.f32 	%p14, %f214, %f215;
	@%p14 bra 	$L__BB63_19;
	st.local.v2.f32 	[%rd42], {%f215, %f214};
	mov.f32 	%f215, %f214;
$L__BB63_19:
	ld.local.f32 	%f212, [%rd42+8];
	setp.leu.f32 	%p15, %f215, %f212;
	@%p15 bra 	$L__BB63_21;
	st.local.f32 	[%rd42+4], %f212;
	st.local.f32 	[%rd42+8], %f215;
	mov.f32 	%f212, %f215;
$L__BB63_21:
	add.s32 	%r89, %r89, 4;
	add.s64 	%rd42, %rd42, 16;
	setp.ne.s32 	%p16, %r89, 0;
	@%p16 bra 	$L__BB63_13;
$L__BB63_22:
	setp.eq.s32 	%p17, %r22, 0;
	@%p17 bra 	$L__BB63_31;
	mul.wide.u32 	%rd25, %r90, 4;
	add.s64 	%rd6, %rd2, %rd25;
	ld.local.f32 	%f11, [%rd6];
	ld.local.f32 	%f217, [%rd6+4];
	setp.leu.f32 	%p18, %f11, %f217;
	@%p18 bra 	$L__BB63_25;
	st.local.f32 	[%rd6], %f217;
	st.local.f32 	[%rd6+4], %f11;
	mov.f32 	%f217, %f11;
$L__BB63_25:
	setp.eq.s32 	%p19, %r22, 1;
	@%p19 bra 	$L__BB63_31;
	ld.local.f32 	%f218, [%rd6+8];
	setp.leu.f32 	%p20, %f217, %f218;
	@%p20 bra 	$L__BB63_28;
	st.local.f32 	[%rd6+4], %f218;
	st.local.f32 	[%rd6+8], %f217;
	mov.f32 	%f218, %f217;
$L__BB63_28:
	setp.eq.s32 	%p21, %r22, 2;
	@%p21 bra 	$L__BB63_31;
	ld.local.f32 	%f16, [%rd6+12];
	setp.leu.f32 	%p22, %f218, %f16;
	@%p22 bra 	$L__BB63_31;
	st.local.f32 	[%rd6+8], %f16;
	st.local.f32 	[%rd6+12], %f218;
$L__BB63_31:
	add.s32 	%r88, %r88, 1;
	add.s32 	%r87, %r87, -1;
	setp.ne.s32 	%p23, %r88, %r16;
	@%p23 bra 	$L__BB63_10;
$L__BB63_32:
	cvt.rn.f32.s32 	%f51, %r5;
	mul.f32 	%f52, %f43, %f51;
	cvt.rzi.s32.f32 	%r68, %f52;
	max.s32 	%r30, %r68, 1;
	and.b32  	%r31, %r30, 15;
	setp.lt.s32 	%p24, %r68, 16;
	mov.f32 	%f236, 0f00000000;
	mov.b32 	%r94, 0;
	mov.f32 	%f235, %f236;
	@%p24 bra 	$L__BB63_35;
	and.b32  	%r94, %r30, 2147483632;
	neg.s32 	%r92, %r94;
	add.s64 	%rd7, %rd2, -28;
	add.s32 	%r91, %r5, -1;
	add.s64 	%rd43, %rd2, 32;
	mov.f32 	%f236, 0f00000000;
$L__BB63_34:
	.pragma "nounroll";
	mul.wide.s32 	%rd26, %r91, 4;
	add.s64 	%rd27, %rd7, %rd26;
	ld.local.f32 	%f54, [%rd27+28];
	add.f32 	%f55, %f235, %f54;
	ld.local.v4.f32 	{%f56, %f57, %f58, %f59}, [%rd43+-32];
	add.f32 	%f60, %f236, %f56;
	ld.local.f32 	%f61, [%rd27+24];
	add.f32 	%f62, %f55, %f61;
	add.f32 	%f63, %f60, %f57;
	ld.local.f32 	%f64, [%rd27+20];
	add.f32 	%f65, %f62, %f64;
	add.f32 	%f66, %f63, %f58;
	ld.local.f32 	%f67, [%rd27+16];
	add.f32 	%f68, %f65, %f67;
	add.f32 	%f69, %f66, %f59;
	ld.local.f32 	%f70, [%rd27+12];
	add.f32 	%f71, %f68, %f70;
	ld.local.v4.f32 	{%f72, %f73, %f74, %f75}, [%rd43+-16];
	add.f32 	%f76, %f69, %f72;
	ld.local.f32 	%f77, [%rd27+8];
	add.f32 	%f78, %f71, %f77;
	add.f32 	%f79, %f76, %f73;
	ld.local.f32 	%f80, [%rd27+4];
	add.f32 	%f81, %f78, %f80;
	add.f32 	%f82, %f79, %f74;
	ld.local.f32 	%f83, [%rd27];
	add.f32 	%f84, %f81, %f83;
	add.f32 	%f85, %f82, %f75;
	ld.local.f32 	%f86, [%rd27+-4];
	add.f32 	%f87, %f84, %f86;
	ld.local.v4.f32 	{%f88, %f89, %f90, %f91}, [%rd43];
	add.f32 	%f92, %f85, %f88;
	ld.local.f32 	%f93, [%rd27+-8];
	add.f32 	%f94, %f87, %f93;
	add.f32 	%f95, %f92, %f89;
	ld.local.f32 	%f96, [%rd27+-12];
	add.f32 	%f97, %f94, %f96;
	add.f32 	%f98, %f95, %f90;
	ld.local.f32 	%f99, [%rd27+-16];
	add.f32 	%f100, %f97, %f99;
	add.f32 	%f101, %f98, %f91;
	ld.local.f32 	%f102, [%rd27+-20];
	add.f32 	%f103, %f100, %f102;
	ld.local.v4.f32 	{%f104, %f105, %f106, %f107}, [%rd43+16];
	add.f32 	%f108, %f101, %f104;
	ld.local.f32 	%f109, [%rd27+-24];
	add.f32 	%f110, %f103, %f109;
	add.f32 	%f111, %f108, %f105;
	ld.local.f32 	%f112, [%rd27+-28];
	add.f32 	%f113, %f110, %f112;
	add.f32 	%f114, %f111, %f106;
	ld.local.f32 	%f115, [%rd27+-32];
	add.f32 	%f235, %f113, %f115;
	add.f32 	%f236, %f114, %f107;
	add.s32 	%r92, %r92, 16;
	add.s32 	%r91, %r91, -16;
	add.s64 	%rd43, %rd43, 64;
	setp.ne.s32 	%p25, %r92, 0;
	@%p25 bra 	$L__BB63_34;
$L__BB63_35:
	setp.eq.s32 	%p26, %r31, 0;
	@%p26 bra 	$L__BB63_44;
	and.b32  	%r40, %r30, 7;
	setp.lt.u32 	%p27, %r31, 8;
	@%p27 bra 	$L__BB63_38;
	not.b32 	%r69, %r94;
	add.s32 	%r70, %r5, %r69;
	mul.wide.s32 	%rd28, %r70, 4;
	add.s64 	%rd29, %rd2, %rd28;
	ld.local.f32 	%f117, [%rd29];
	add.f32 	%f118, %f235, %f117;
	mul.wide.u32 	%rd30, %r94, 4;
	add.s64 	%rd31, %rd2, %rd30;
	ld.local.f32 	%f119, [%rd31];
	add.f32 	%f120, %f236, %f119;
	ld.local.f32 	%f121, [%rd29+-4];
	add.f32 	%f122, %f118, %f121;
	ld.local.f32 	%f123, [%rd31+4];
	add.f32 	%f124, %f120, %f123;
	ld.local.f32 	%f125, [%rd29+-8];
	add.f32 	%f126, %f122, %f125;
	ld.local.f32 	%f127, [%rd31+8];
	add.f32 	%f128, %f124, %f127;
	ld.local.f32 	%f129, [%rd29+-12];
	add.f32 	%f130, %f126, %f129;
	ld.local.f32 	%f131, [%rd31+12];
	add.f32 	%f132, %f128, %f131;
	ld.local.f32 	%f133, [%rd29+-16];
	add.f32 	%f134, %f130, %f133;
	ld.local.f32 	%f135, [%rd31+16];
	add.f32 	%f136, %f132, %f135;
	ld.local.f32 	%f137, [%rd29+-20];
	add.f32 	%f138, %f134, %f137;
	ld.local.f32 	%f139, [%rd31+20];
	add.f32 	%f140, %f136, %f139;
	ld.local.f32 	%f141, [%rd29+-24];
	add.f32 	%f142, %f138, %f141;
	ld.local.f32 	%f143, [%rd31+24];
	add.f32 	%f144, %f140, %f143;
	ld.local.f32 	%f145, [%rd29+-28];
	add.f32 	%f235, %f142, %f145;
	ld.local.f32 	%f146, [%rd31+28];
	add.f32 	%f236, %f144, %f146;
	add.s32 	%r94, %r94, 8;
$L__BB63_38:
	setp.eq.s32 	%p28, %r40, 0;
	@%p28 bra 	$L__BB63_44;
	and.b32  	%r43, %r30, 3;
	setp.lt.u32 	%p29, %r40, 4;
	@%p29 bra 	$L__BB63_41;
	not.b32 	%r71, %r94;
	add.s32 	%r72, %r5, %r71;
	mul.wide.s32 	%rd32, %r72, 4;
	add.s64 	%rd33, %rd2, %rd32;
	ld.local.f32 	%f148, [%rd33];
	add.f32 	%f149, %f235, %f148;
	mul.wide.u32 	%rd34, %r94, 4;
	add.s64 	%rd35, %rd2, %rd34;
	ld.local.f32 	%f150, [%rd35];
	add.f32 	%f151, %f236, %f150;
	ld.local.f32 	%f152, [%rd33+-4];
	add.f32 	%f153, %f149, %f152;
	ld.local.f32 	%f154, [%rd35+4];
	add.f32 	%f155, %f151, %f154;
	ld.local.f32 	%f156, [%rd33+-8];
	add.f32 	%f157, %f153, %f156;
	ld.local.f32 	%f158, [%rd35+8];
	add.f32 	%f159, %f155, %f158;
	ld.local.f32 	%f160, [%rd33+-12];
	add.f32 	%f235, %f157, %f160;
	ld.local.f32 	%f161, [%rd35+12];
	add.f32 	%f236, %f159, %f161;
	add.s32 	%r94, %r94, 4;
$L__BB63_41:
	setp.eq.s32 	%p30, %r43, 0;
	@%p30 bra 	$L__BB63_44;
	mul.wide.u32 	%rd36, %r94, 4;
	add.s64 	%rd44, %rd2, %rd36;
	not.b32 	%r73, %r94;
	add.s32 	%r97, %r73, %r5;
	neg.s32 	%r96, %r43;
$L__BB63_43:
	.pragma "nounroll";
	mul.wide.s32 	%rd37, %r97, 4;
	add.s64 	%rd38, %rd2, %rd37;
	ld.local.f32 	%f162, [%rd38];
	add.f32 	%f235, %f235, %f162;
	ld.local.f32 	%f163, [%rd44];
	add.f32 	%f236, %f236, %f163;
	add.s64 	%rd44, %rd44, 4;
	add.s32 	%r97, %r97, -1;
	add.s32 	%r96, %r96, 1;
	setp.ne.s32 	%p31, %r96, 0;
	@%p31 bra 	$L__BB63_43;
$L__BB63_44:
	cvt.rn.f32.u32 	%f164, %r30;
	div.rn.f32 	%f165, %f235, %f164;
	div.rn.f32 	%f166, %f236, %f164;
	add.f32 	%f167, %f165, 0f2EDBE6FF;
	setp.lt.f32 	%p32, %f167, 0f00800000;
	mul.f32 	%f168, %f167, 0f4B000000;
	selp.f32 	%f169, %f168, %f167, %p32;
	selp.f32 	%f170, 0fC1B80000, 0f00000000, %p32;
	mov.b32 	%r74, %f169;
	add.s32 	%r75, %r74, -1059760811;
	and.b32  	%r76, %r75, -8388608;
	sub.s32 	%r77, %r74, %r76;
	mov.b32 	%f171, %r77;
	cvt.rn.f32.s32 	%f172, %r76;
	fma.rn.f32 	%f173, %f172, 0f34000000, %f170;
	add.f32 	%f174, %f171, 0fBF800000;
	fma.rn.f32 	%f175, %f174, 0fBE055027, 0f3E1039F6;
	fma.rn.f32 	%f176, %f175, %f174, 0fBDF8CDCC;
	fma.rn.f32 	%f177, %f176, %f174, 0f3E0F2955;
	fma.rn.f32 	%f178, %f177, %f174, 0fBE2AD8B9;
	fma.rn.f32 	%f179, %f178, %f174, 0f3E4CED0B;
	fma.rn.f32 	%f180, %f179, %f174, 0fBE7FFF22;
	fma.rn.f32 	%f181, %f180, %f174, 0f3EAAAA78;
	fma.rn.f32 	%f182, %f181, %f174, 0fBF000000;
	mul.f32 	%f183, %f174, %f182;
	fma.rn.f32 	%f184, %f183, %f174, %f174;
	fma.rn.f32 	%f185, %f173, 0f3F317218, %f184;
	setp.gt.u32 	%p33, %r74, 2139095039;
	fma.rn.f32 	%f186, %f169, 0f7F800000, 0f7F800000;
	selp.f32 	%f187, %f186, %f185, %p33;
	setp.eq.f32 	%p34, %f169, 0f00000000;
	selp.f32 	%f188, 0fFF800000, %f187, %p34;
	add.f32 	%f189, %f166, 0f2EDBE6FF;
	setp.lt.f32 	%p35, %f189, 0f00800000;
	mul.f32 	%f190, %f189, 0f4B000000;
	selp.f32 	%f191, %f190, %f189, %p35;
	selp.f32 	%f192, 0fC1B80000, 0f00000000, %p35;
	mov.b32 	%r78, %f191;
	add.s32 	%r79, %r78, -1059760811;
	and.b32  	%r80, %r79, -8388608;
	sub.s32 	%r81, %r78, %r80;
	mov.b32 	%f193, %r81;
	cvt.rn.f32.s32 	%f194, %r80;
	fma.rn.f32 	%f195, %f194, 0f34000000, %f192;
	add.f32 	%f196, %f193, 0fBF800000;
	fma.rn.f32 	%f197, %f196, 0fBE055027, 0f3E1039F6;
	fma.rn.f32 	%f198, %f197, %f196, 0fBDF8CDCC;
	fma.rn.f32 	%f199, %f198, %f196, 0f3E0F2955;
	fma.rn.f32 	%f200, %f199, %f196, 0fBE2AD8B9;
	fma.rn.f32 	%f201, %f200, %f196, 0f3E4CED0B;
	fma.rn.f32 	%f202, %f201, %f196, 0fBE7FFF22;
	fma.rn.f32 	%f203, %f202, %f196, 0f3EAAAA78;
	fma.rn.f32 	%f204, %f203, %f196, 0fBF000000;
	mul.f32 	%f205, %f196, %f204;
	fma.rn.f32 	%f206, %f205, %f196, %f196;
	fma.rn.f32 	%f207, %f195, 0f3F317218, %f206;
	setp.gt.u32 	%p36, %r78, 2139095039;
	fma.rn.f32 	%f208, %f191, 0f7F800000, 0f7F800000;
	selp.f32 	%f209, %f208, %f207, %p36;
	setp.eq.f32 	%p37, %f191, 0f00000000;
	selp.f32 	%f210, 0fFF800000, %f209, %p37;
	sub.f32 	%f211, %f188, %f210;
	mad.lo.s32 	%r82, %r53, %r1, %r2;
	cvta.to.global.u64 	%rd39, %rd14;
	mul.wide.u32 	%rd40, %r82, 4;
	add.s64 	%rd41, %rd39, %rd40;
	st.global.f32 	[%rd41], %f211;
$L__BB63_45:
	ret;

}
	// .globl	_ZN8pygpukit3ops5audio17conv1d_f32_kernelEPKfS3_S3_Pfiiiiiii
.visible .entry _ZN8pygpukit3ops5audio17conv1d_f32_kernelEPKfS3_S3_Pfiiiiiii(
	.param .u64 .ptr .align 1 _ZN8pygpukit3ops5audio17conv1d_f32_kernelEPKfS3_S3_Pfiiiiiii_param_0,
	.param .u64 .ptr .align 1 _ZN8pygpukit3ops5audio17conv1d_f32_kernelEPKfS3_S3_Pfiiiiiii_param_1,
	.param .u64 .ptr .align 1 _ZN8pygpukit3ops5audio17conv1d_f32_kernelEPKfS3_S3_Pfiiiiiii_param_2,
	.param .u64 .ptr .align 1 _ZN8pygpukit3ops5audio17conv1d_f32_kernelEPKfS3_S3_Pfiiiiiii_param_3,
	.param .u32 _ZN8pygpukit3ops5audio17conv1d_f32_kernelEPKfS3_S3_Pfiiiiiii_param_4,
	.param .u32 _ZN8pygpukit3ops5audio17conv1d_f32_kernelEPKfS3_S3_Pfiiiiiii_param_5,
	.param .u32 _ZN8pygpukit3ops5audio17conv1d_f32_kernelEPKfS3_S3_Pfiiiiiii_param_6,
	.param .u32 _ZN8pygpukit3ops5audio17conv1d_f32_kernelEPKfS3_S3_Pfiiiiiii_param_7,
	.param .u32 _ZN8pygpukit3ops5audio17conv1d_f32_kernelEPKfS3_S3_Pfiiiiiii_param_8,
	.param .u32 _ZN8pygpukit3ops5audio17conv1d_f32_kernelEPKfS3_S3_Pfiiiiiii_param_9,
	.param .u32 _ZN8pygpukit3ops5audio17conv1d_f32_kernelEPKfS3_S3_Pfiiiiiii_param_10
)
{
	.reg .pred 	%p<59>;
	.reg .b32 	%r<80>;
	.reg .b32 	%f<105>;
	.reg .b64 	%rd<30>;

	ld.param.u64 	%rd11, [_ZN8pygpukit3ops5audio17conv1d_f32_kernelEPKfS3_S3_Pfiiiiiii_param_0];
	ld.param.u64 	%rd12, [_ZN8pygpukit3ops5audio17conv1d_f32_kernelEPKfS3_S3_Pfiiiiiii_param_1];
	ld.param.u64 	%rd9, [_ZN8pygpukit3ops5audio17conv1d_f32_kernelEPKfS3_S3_Pfiiiiiii_param_2];
	ld.param.u32 	%r31, [_ZN8pygpukit3ops5audio17conv1d_f32_kernelEPKfS3_S3_Pfiiiiiii_param_4];
	ld.param.u32 	%r25, [_ZN8pygpukit3ops5audio17conv1d_f32_kernelEPKfS3_S3_Pfiiiiiii_param_5];
	ld.param.u32 	%r26, [_ZN8pygpukit3ops5audio17conv1d_f32_kernelEPKfS3_S3_Pfiiiiiii_param_6];
	ld.param.u32 	%r27, [_ZN8pygpukit3ops5audio17conv1d_f32_kernelEPKfS3_S3_Pfiiiiiii_param_7];
	ld.param.u32 	%r28, [_ZN8pygpukit3ops5audio17conv1d_f32_kernelEPKfS3_S3_Pfiiiiiii_param_8];
	ld.param.u32 	%r29, [_ZN8pygpukit3ops5audio17conv1d_f32_kernelEPKfS3_S3_Pfiiiiiii_param_9];
	ld.param.u32 	%r30, [_ZN8pygpukit3ops5audio17conv1d_f32_kernelEPKfS3_S3_Pfiiiiiii_param_10];
	cvta.to.global.u64 	%rd1, %rd12;
	cvta.to.global.u64 	%rd2, %rd11;
	shl.b32 	%r32, %r30, 1;
	sub.s32 	%r33, %r27, %r28;
	add.s32 	%r34, %r33, %r32;
	div.s32 	%r35, %r34, %r29;
	add.s32 	%r1, %r35, 1;
	mul.lo.s32 	%r36, %r26, %r31;
	mad.lo.s32 	%r37, %r36, %r35, %r36;
	mov.u32 	%r38, %ctaid.x;
	mov.u32 	%r39, %ntid.x;
	mov.u32 	%r40, %tid.x;
	mad.lo.s32 	%r2, %r38, %r39, %r40;
	setp.ge.s32 	%p1, %r2, %r37;
	mov.f32 	%f82, 0f00000000;
	@%p1 bra 	$L__BB64_48;
	mul.lo.s32 	%r41, %r1, %r26;
	div.s32 	%r3, %r2, %r41;
	mul.lo.s32 	%r42, %r3, %r41;
	sub.s32 	%r43, %r2, %r42;
	div.s32 	%r4, %r43, %r1;
	mul.lo.s32 	%r44, %r4, %r1;
	sub.s32 	%r5, %r43, %r44;
	mul.lo.s32 	%r45, %r5, %r29;
	sub.s32 	%r6, %r45, %r30;
	setp.lt.s32 	%p2, %r25, 1;
	@%p2 bra 	$L__BB64_45;
	setp.lt.s32 	%p3, %r28, 1;
	@%p3 bra 	$L__BB64_45;
	and.b32  	%r7, %r28, 7;
	and.b32  	%r8, %r28, 2147483640;
	mul.lo.s32 	%r9, %r4, %r25;
	mov.f32 	%f82, 0f00000000;
	mov.b32 	%r75, 0;
$L__BB64_4:
	setp.lt.u32 	%p4, %r28, 8;
	mad.lo.s32 	%r48, %r3, %r25, %r75;
	mul.lo.s32 	%r11, %r48, %r27;
	add.s32 	%r49, %r75, %r9;
	mul.lo.s32 	%r12, %r49, %r28;
	mov.b32 	%r78, 0;
	@%p4 bra 	$L__BB64_23;
	mov.b32 	%r76, 0;
$L__BB64_6:
	.pragma "nounroll";
	add.s32 	%r14, %r76, %r6;
	setp.lt.s32 	%p5, %r14, 0;
	setp.ge.s32 	%p6, %r14, %r27;
	add.s32 	%r51, %r14, %r11;
	mul.wide.s32 	%rd13, %r51, 4;
	add.s64 	%rd3, %rd2, %rd13;
	add.s32 	%r52, %r76, %r12;
	mul.wide.s32 	%rd14, %r52, 4;
	add.s64 	%rd4, %rd1, %rd14;
	or.pred  	%p7, %p5, %p6;
	@%p7 bra 	$L__BB64_8;
	ld.global.nc.f32 	%f46, [%rd3];
	ld.global.nc.f32 	%f47, [%rd4];
	fma.rn.f32 	%f82, %f46, %f47, %f82;
$L__BB64_8:
	add.s32 	%r53, %r14, 1;
	setp.lt.s32 	%p8, %r53, 0;
	setp.ge.s32 	%p9, %r53, %r27;
	or.pred  	%p10, %p8, %p9;
	@%p10 bra 	$L__BB64_10;
	ld.global.nc.f32 	%f48, [%rd3+4];
	ld.global.nc.f32 	%f49, [%rd4+4];
	fma.rn.f32 	%f82, %f48, %f49, %f82;
$L__BB64_10:
	add.s32 	%r54, %r14, 2;
	setp.lt.s32 	%p11, %r54, 0;
	setp.ge.s32 	%p12, %r54, %r27;
	or.pred  	%p13, %p11, %p12;
	@%p13 bra 	$L__BB64_12;
	ld.global.nc.f32 	%f50, [%rd3+8];
	ld.global.nc.f32 	%f51, [%rd4+8];
	fma.rn.f32 	%f82, %f50, %f51, %f82;
$L__BB64_12:
	add.s32 	%r55, %r14, 3;
	setp.lt.s32 	%p14, %r55, 0;
	setp.ge.s32 	%p15, %r55, %r27;
	or.pred  	%p16, %p14, %p15;
	@%p16 bra 	$L__BB64_14;
	ld.global.nc.f32 	%f52, [%rd3+12];
	ld.global.nc.f32 	%f53, [%rd4+12];
	fma.rn.f32 	%f82, %f52, %f53, %f82;
$L__BB64_14:
	add.s32 	%r56, %r14, 4;
	setp.lt.s32 	%p17, %r56, 0;
	setp.ge.s32 	%p18, %r56, %r27;
	or.pred  	%p19, %p17, %p18;
	@%p19 bra 	$L__BB64_16;
	ld.global.nc.f32 	%f54, [%rd3+16];
	ld.global.nc.f32 	%f55, [%rd4+16];
	fma.rn.f32 	%f82, %f54, %f55, %f82;
$L__BB64_16:
	add.s32 	%r57, %r14, 5;
	setp.lt.s32 	%p20, %r57, 0;
	setp.ge.s32 	%p21, %r57, %r27;
	or.pred  	%p22, %p20, %p21;
	@%p22 bra 	$L__BB64_18;
	ld.global.nc.f32 	%f56, [%rd3+20];
	ld.global.nc.f32 	%f57, [%rd4+20];
	fma.rn.f32 	%f82, %f56, %f57, %f82;
$L__BB64_18:
	add.s32 	%r58, %r14, 6;
	setp.lt.s32 	%p23, %r58, 0;
	setp.ge.s32 	%p24, %r58, %r27;
	or.pred  	%p25, %p23, %p24;
	@%p25 bra 	$L__BB64_20;
	ld.global.nc.f32 	%f58, [%rd3+24];
	ld.global.nc.f32 	%f59, [%rd4+24];
	fma.rn.f32 	%f82, %f58, %f59, %f82;
$L__BB64_20:
	add.s32 	%r59, %r14, 7;
	setp.lt.s32 	%p26, %r59, 0;
	setp.ge.s32 	%p27, %r59, %r27;
	or.pred  	%p28, %p26, %p27;
	@%p28 bra 	$L__BB64_22;
	ld.global.nc.f32 	%f60, [%rd3+28];
	ld.global.nc.f32 	%f61, [%rd4+28];
	fma.rn.f32 	%f82, %f60, %f61, %f82;
$L__BB64_22:
	add.s32 	%r76, %r76, 8;
	setp.ne.s32 	%p29, %r76, %r8;
	mov.u32 	%r78, %r8;
	@%p29 bra 	$L__BB64_6;
$L__BB64_23:
	setp.eq.s32 	%p30, %r7, 0;
	@%p30 bra 	$L__BB64_44;
	add.s32 	%r60, %r7, -1;
	setp.lt.u32 	%p31, %r60, 3;
	@%p31 bra 	$L__BB64_34;
	add.s32 	%r17, %r78, %r6;
	setp.lt.s32 	%p32, %r17, 0;
	setp.ge.s32 	%p33, %r17, %r27;
	add.s32 	%r61, %r17, %r11;
	mul.wide.s32 	%rd15, %r61, 4;
	add.s64 	%rd5, %rd2, %rd15;
	add.s32 	%r62, %r78, %r12;
	mul.wide.s32 	%rd16, %r62, 4;
	add.s64 	%rd6, %rd1, %rd16;
	or.pred  	%p34, %p32, %p33;
	@%p34 bra 	$L__BB64_27;
	ld.global.nc.f32 	%f63, [%rd5];
	ld.global.nc.f32 	%f64, [%rd6];
	fma.rn.f32 	%f82, %f63, %f64, %f82;
$L__BB64_27:
	add.s32 	%r63, %r17, 1;
	setp.lt.s32 	%p35, %r63, 0;
	setp.ge.s32 	%p36, %r63, %r27;
	or.pred  	%p37, %p35, %p36;
	@%p37 bra 	$L__BB64_29;
	ld.global.nc.f32 	%f65, [%rd5+4];
	ld.global.nc.f32 	%f66, [%rd6+4];
	fma.rn.f32 	%f82, %f65, %f66, %f82;
$L__BB64_29:
	add.s32 	%r64, %r17, 2;
	setp.lt.s32 	%p38, %r64, 0;
	setp.ge.s32 	%p39, %r64, %r27;
	or.pred  	%p40, %p38, %p39;
	@%p40 bra 	$L__BB64_31;
	ld.global.nc.f32 	%f67, [%rd5+8];
	ld.global.nc.f32 	%f68, [%rd6+8];
	fma.rn.f32 	%f82, %f67, %f68, %f82;
$L__BB64_31:
	add.s32 	%r65, %r17, 3;
	setp.lt.s32 	%p41, %r65, 0;
	setp.ge.s32 	%p42, %r65, %r27;
	or.pred  	%p43, %p41, %p42;
	@%p43 bra 	$L__BB64_33;
	ld.global.nc.f32 	%f69, [%rd5+12];
	ld.global.nc.f32 	%f70, [%rd6+12];
	fma.rn.f32 	%f82, %f69, %f70, %f82;
$L__BB64_33:
	add.s32 	%r78, %r78, 4;
$L__BB64_34:
	and.b32  	%r66, %r28, 3;
	setp.eq.s32 	%p44, %r66, 0;
	@%p44 bra 	$L__BB64_44;
	setp.eq.s32 	%p45, %r66, 1;
	@%p45 bra 	$L__BB64_41;
	add.s32 	%r20, %r78, %r6;
	setp.lt.s32 	%p46, %r20, 0;
	setp.ge.s32 	%p47, %r20, %r27;
	add.s32 	%r67, %r20, %r11;
	mul.wide.s32 	%rd17, %r67, 4;
	add.s64 	%rd7, %rd2, %rd17;
	add.s32 	%r68, %r78, %r12;
	mul.wide.s32 	%rd18, %r68, 4;
	add.s64 	%rd8, %rd1, %rd18;
	or.pred  	%p48, %p46, %p47;
	@%p48 bra 	$L__BB64_38;
	ld.global.nc.f32 	%f72, [%rd7];
	ld.global.nc.f32 	%f73, [%rd8];
	fma.rn.f32 	%f82, %f72, %f73, %f82;
$L__BB64_38:
	add.s32 	%r69, %r20, 1;
	setp.lt.s32 	%p49, %r69, 0;
	setp.ge.s32 	%p50, %r69, %r27;
	or.pred  	%p51, %p49, %p50;
	@%p51 bra 	$L__BB64_40;
	ld.global.nc.f32 	%f74, [%rd7+4];
	ld.global.nc.f32 	%f75, [%rd8+4];
	fma.rn.f32 	%f82, %f74, %f75, %f82;
$L__BB64_40:
	add.s32 	%r78, %r78, 2;
$L__BB64_41:
	and.b32  	%r70, %r28, 1;
	setp.eq.b32 	%p52, %r70, 1;
	not.pred 	%p53, %p52;
	@%p53 bra 	$L__BB64_44;
	add.s32 	%r23, %r78, %r6;
	setp.lt.s32 	%p54, %r23, 0;
	setp.ge.s32 	%p55, %r23, %r27;
	or.pred  	%p56, %p54, %p55;
	@%p56 bra 	$L__BB64_44;
	add.s32 	%r71, %r23, %r11;
	mul.wide.s32 	%rd19, %r71, 4;
	add.s64 	%rd20, %rd2, %rd19;
	ld.global.nc.f32 	%f76, [%rd20];
	add.s32 	%r72, %r78, %r12;
	mul.wide.s32 	%rd21, %r72, 4;
	add.s64 	%rd22, %rd1, %rd21;
	ld.global.nc.f32 	%f77, [%rd22];
	fma.rn.f32 	%f82, %f76, %f77, %f82;
$L__BB64_44:
	add.s32 	%r75, %r75, 1;
	setp.ne.s32 	%p57, %r75, %r25;
	@%p57 bra 	$L__BB64_4;
$L__BB64_45:
	setp.eq.s64 	%p58, %rd9, 0;
	@%p58 bra 	$L__BB64_47;
	cvta.to.global.u64 	%rd23, %rd9;
	mul.wide.s32 	%rd24, %r4, 4;
	add.s64 	%rd25, %rd23, %rd24;
	ld.global.nc.f32 	%f78, [%rd25];
	add.f32 	%f82, %f82, %f78;
$L__BB64_47:
	ld.param.u64 	%rd29, [_ZN8pygpukit3ops5audio17conv1d_f32_kernelEPKfS3_S3_Pfiiiiiii_param_3];
	mad.lo.s32 	%r73, %r3, %r26, %r4;
	mad.lo.s32 	%r74, %r73, %r1, %r5;
	cvta.to.global.u64 	%rd26, %rd29;
	mul.wide.s32 	%rd27, %r74, 4;
	add.s64 	%rd28, %rd26, %rd27;
	st.global.f32 	[%rd28], %f82;
$L__BB64_48:
	ret;

}
	// .globl	_ZN8pygpukit3ops5audio17conv1d_f16_kernelEPK6__halfS4_S4_PS2_iiiiiii
.visible .entry _ZN8pygpukit3ops5audio17conv1d_f16_kernelEPK6__halfS4_S4_PS2_iiiiiii(
	.param .u64 .ptr .align 1 _ZN8pygpukit3ops5audio17conv1d_f16_kernelEPK6__halfS4_S4_PS2_iiiiiii_param_0,
	.param .u64 .ptr .align 1 _ZN8pygpukit3ops5audio17conv1d_f16_kernelEPK6__halfS4_S4_PS2_iiiiiii_param_1,
	.param .u64 .ptr .align 1 _ZN8pygpukit3ops5audio17conv1d_f16_kernelEPK6__halfS4_S4_PS2_iiiiiii_param_2,
	.param .u64 .ptr .align 1 _ZN8pygpukit3ops5audio17conv1d_f16_kernelEPK6__halfS4_S4_PS2_iiiiiii_param_3,
	.param .u32 _ZN8pygpukit3ops5audio17conv1d_f16_kernelEPK6__halfS4_S4_PS2_iiiiiii_param_4,
	.param .u32 _ZN8pygpukit3ops5audio17conv1d_f16_kernelEPK6__halfS4_S4_PS2_iiiiiii_param_5,
	.param .u32 _ZN8pygpukit3ops5audio17conv1d_f16_kernelEPK6__halfS4_S4_PS2_iiiiiii_param_6,
	.param .u32 _ZN8pygpukit3ops5audio17conv1d_f16_kernelEPK6__halfS4_S4_PS2_iiiiiii_param_7,
	.param .u32 _ZN8pygpukit3ops5audio17conv1d_f16_kernelEPK6__halfS4_S4_PS2_iiiiiii_param_8,
	.param .u32 _ZN8pygpukit3ops5audio17conv1d_f16_kernelEPK6__halfS4_S4_PS2_iiiiiii_param_9,
	.param .u32 _ZN8pygpukit3ops5audio17conv1d_f16_kernelEPK6__halfS4_S4_PS2_iiiiiii_param_10
)
{
	.reg .pred 	%p<59>;
	.reg .b16 	%rs<33>;
	.reg .b32 	%r<80>;
	.reg .b32 	%f<106>;
	.reg .b64 	%rd<30>;

	ld.param.u64 	%rd11, [_ZN8pygpukit3ops5audio17conv1d_f16_kernelEPK6__halfS4_S4_PS2_iiiiiii_param_0];
	ld.param.u64 	%rd12, [_ZN8pygpukit3ops5audio17conv1d_f16_kernelEPK6__halfS4_S4_PS2_iiiiiii_param_1];
	ld.param.u64 	%rd9, [_ZN8pygpukit3ops5audio17conv1d_f16_kernelEPK6__halfS4_S4_PS2_iiiiiii_param_2];
	ld.param.u32 	%r31, [_ZN8pygpukit3ops5audio17conv1d_f16_kernelEPK6__halfS4_S4_PS2_iiiiiii_param_4];
	ld.param.u32 	%r25, [_ZN8pygpukit3ops5audio17conv1d_f16_kernelEPK6__halfS4_S4_PS2_iiiiiii_param_5];
	ld.param.u32 	%r26, [_ZN8pygpukit3ops5audio17conv1d_f16_kernelEPK6__halfS4_S4_PS2_iiiiiii_param_6];
	ld.param.u32 	%r27, [_ZN8pygpukit3ops5audio17conv1d_f16_kernelEPK6__halfS4_S4_PS2_iiiiiii_param_7];
	ld.param.u32 	%r28, [_ZN8pygpukit3ops5audio17conv1d_f16_kernelEPK6__halfS4_S4_PS2_iiiiiii_param_8];
	ld.param.u32 	%r29, [_ZN8pygpukit3ops5audio17conv1d_f16_kernelEPK6__halfS4_S4_PS2_iiiiiii_param_9];
	ld.param.u32 	%r30, [_ZN8pygpukit3ops5audio17conv1d_f16_kernelEPK6__halfS4_S4_PS2_iiiiiii_param_10];
	cvta.to.global.u64 	%rd1, %rd12;
	cvta.to.global.u64 	%rd2, %rd11;
	shl.b32 	%r32, %r30, 1;
	sub.s32 	%r33, %r27, %r28;
	add.s32 	%r34, %r33, %r32;
	div.s32 	%r35, %r34, %r29;
	add.s32 	%r1, %r35, 1;
	mul.lo.s32 	%r36, %r26, %r31;
	mad.lo.s32 	%r37, %r36, %r35, %r36;
	mov.u32 	%r38, %ctaid.x;
	mov.u32 	%r39, %ntid.x;
	mov.u32 	%r40, %tid.x;
	mad.lo.s32 	%r2, %r38, %r39, %r40;
	setp.ge.s32 	%p1, %r2, %r37;
	mov.f32 	%f83, 0f00000000;
	@%p1 bra 	$L__BB65_48;
	mul.lo.s32 	%r41, %r1, %r26;
	div.s32 	%r3, %r2, %r41;
	mul.lo.s32 	%r42, %r3, %r41;
	sub.s32 	%r43, %r2, %r42;
	div.s32 	%r4, %r43, %r1;
	mul.lo.s32 	%r44, %r4, %r1;
	sub.s32 	%r5, %r43, %r44;
	mul.lo.s32 	%r45, %r5, %r29;
	sub.s32 	%r6, %r45, %r30;
	setp.lt.s32 	%p2, %r25, 1;
	@%p2 bra 	$L__BB65_45;
	setp.lt.s32 	%p3, %r28, 1;
	@%p3 bra 	$L__BB65_45;
	and.b32  	%r7, %r28, 7;
	and.b32  	%r8, %r28, 2147483640;
	mul.lo.s32 	%r9, %r4, %r25;
	mov.f32 	%f83, 0f00000000;
	mov.b32 	%r75, 0;
$L__BB65_4:
	setp.lt.u32 	%p4, %r28, 8;
	mad.lo.s32 	%r48, %r3, %r25, %r75;
	mul.lo.s32 	%r11, %r48, %r27;
	add.s32 	%r49, %r75, %r9;
	mul.lo.s32 	%r12, %r49, %r28;
	mov.b32 	%r78, 0;
	@%p4 bra 	$L__BB65_23;
	mov.b32 	%r76, 0;
$L__BB65_6:
	.pragma "nounroll";
	add.s32 	%r14, %r76, %r6;
	setp.lt.s32 	%p5, %r14, 0;
	setp.ge.s32 	%p6, %r14, %r27;
	add.s32 	%r51, %r14, %r11;
	mul.wide.s32 	%rd13, %r51, 2;
	add.s64 	%rd3, %rd2, %rd13;
	add.s32 	%r52, %r76, %r12;
	mul.wide.s32 	%rd14, %r52, 2;
	add.s64 	%rd4, %rd1, %rd14;
	or.pred  	%p7, %p5, %p6;
	@%p7 bra 	$L__BB65_8;
	ld.global.nc.u16 	%rs1, [%rd3];
	// begin inline asm
	{  cvt.f32.f16 %f46, %rs1;}

	// end inline asm
	ld.global.nc.u16 	%rs2, [%rd4];
	// begin inline asm
	{  cvt.f32.f16 %f47, %rs2;}

	// end inline asm
	fma.rn.f32 	%f83, %f46, %f47, %f83;
$L__BB65_8:
	add.s32 	%r53, %r14, 1;
	setp.lt.s32 	%p8, %r53, 0;
	setp.ge.s32 	%p9, %r53, %r27;
	or.pred  	%p10, %p8, %p9;
	@%p10 bra 	$L__BB65_10;
	ld.global.nc.u16 	%rs3, [%rd3+2];
	// begin inline asm
	{  cvt.f32.f16 %f48, %rs3;}

	// end inline asm
	ld.global.nc.u16 	%rs4, [%rd4+2];
	// begin inline asm
	{  cvt.f32.f16 %f49, %rs4;}

	// end inline asm
	fma.rn.f32 	%f83, %f48, %f49, %f83;
$L__BB65_10:
	add.s32 	%r54, %r14, 2;
	setp.lt.s32 	%p11, %r54, 0;
	setp.ge.s32 	%p12, %r54, %r27;
	or.pred  	%p13, %p11, %p12;
	@%p13 bra 	$L__BB65_12;
	ld.global.nc.u16 	%rs5, [%rd3+4];
	// begin inline asm
	{  cvt.f32.f16 %f50, %rs5;}

	// end inline asm
	ld.global.nc.u16 	%rs6, [%rd4+4];
	// begin inline asm
	{  cvt.f32.f16 %f51, %rs6;}

	// end inline asm
	fma.rn.f32 	%f83, %f50, %f51, %f83;
$L__BB65_12:
	add.s32 	%r55, %r14, 3;
	setp.lt.s32 	%p14, %r55, 0;
	setp.ge.s32 	%p15, %r55, %r27;
	or.pred  	%p16, %p14, %p15;
	@%p16 bra 	$L__BB65_14;
	ld.global.nc.u16 	%rs7, [%rd3+6];
	// begin inline asm
	{  cvt.f32.f16 %f52, %rs7;}

	// end inline asm
	ld.global.nc.u16 	%rs8, [%rd4+6];
	// begin inline asm
	{  cvt.f32.f16 %f53, %rs8;}

	// end inline asm
	fma.rn.f32 	%f83, %f52, %f53, %f83;
$L__BB65_14:
	add.s32 	%r56, %r14, 4;
	setp.lt.s32 	%p17, %r56, 0;
	setp.ge.s32 	%p18, %r56, %r27;
	or.pred  	%p19, %p17, %p18;
	@%p19 bra 	$L__BB65_16;
	ld.global.nc.u16 	%rs9, [%rd3+8];
	// begin inline asm
	{  cvt.f32.f16 %f54, %rs9;}

	// end inline asm
	ld.global.nc.u16 	%rs10, [%rd4+8];
	// begin inline asm
	{  cvt.f32.f16 %f55, %rs10;}

	// end inline asm
	fma.rn.f32 	%f83, %f54, %f55, %f83;
$L__BB65_16:
	add.s32 	%r57, %r14, 5;
	setp.lt.s32 	%p20, %r57, 0;
	setp.ge.s32 	%p21, %r57, %r27;
	or.pred  	%p22, %p20, %p21;
	@%p22 bra 	$L__BB65_18;
	ld.global.nc.u16 	%rs11, [%rd3+10];
	// begin inline asm
	{  cvt.f32.f16 %f56, %rs11;}

	// end inline asm
	ld.global.nc.u16 	%rs12, [%rd4+10];
	// begin inline asm
	{  cvt.f32.f16 %f57, %rs12;}

	// end inline asm
	fma.rn.f32 	%f83, %f56, %f57, %f83;
$L__BB65_18:
	add.s32 	%r58, %r14, 6;
	setp.lt.s32 	%p23, %r58, 0;
	setp.ge.s32 	%p24, %r58, %r27;
	or.pred  	%p25, %p23, %p24;
	@%p25 bra 	$L__BB65_20;
	ld.global.nc.u16 	%rs13, [%rd3+12];
	// begin inline asm
	{  cvt.f32.f16 %f58, %rs13;}

	// end inline asm
	ld.global.nc.u16 	%rs14, [%rd4+12];
	// begin inline asm
	{  cvt.f32.f16 %f59, %rs14;}

	// end inline asm
	fma.rn.f32 	%f83, %f58, %f59, %f83;
$L__BB65_20:
	add.s32 	%r59, %r14, 7;
	setp.lt.s32 	%p26, %r59, 0;
	setp.ge.s32 	%p27, %r59, %r27;
	or.pred  	%p28, %p26, %p27;
	@%p28 bra 	$L__BB65_22;
	ld.global.nc.u16 	%rs15, [%rd3+14];
	// begin inline asm
	{  cvt.f32.f16 %f60, %rs15;}

	// end inline asm
	ld.global.nc.u16 	%rs16, [%rd4+14];
	// begin inline asm
	{  cvt.f32.f16 %f61, %rs16;}

	// end inline asm
	fma.rn.f32 	%f83, %f60, %f61, %f83;
$L__BB65_22:
	add.s32 	%r76, %r76, 8;
	setp.ne.s32 	%p29, %r76, %r8;
	mov.u32 	%r78, %r8;
	@%p29 bra 	$L__BB65_6;
$L__BB65_23:
	setp.eq.s32 	%p30, %r7, 0;
	@%p30 bra 	$L__BB65_44;
	add.s32 	%r60, %r7, -1;
	setp.lt.u32 	%p31, %r60, 3;
	@%p31 bra 	$L__BB65_34;
	add.s32 	%r17, %r78, %r6;
	setp.lt.s32 	%p32, %r17, 0;
	setp.ge.s32 	%p33, %r17, %r27;
	add.s32 	%r61, %r17, %r11;
	mul.wide.s32 	%rd15, %r61, 2;
	add.s64 	%rd5, %rd2, %rd15;
	add.s32 	%r62, %r78, %r12;
	mul.wide.s32 	%rd16, %r62, 2;
	add.s64 	%rd6, %rd1, %rd16;
	or.pred  	%p34, %p32, %p33;
	@%p34 bra 	$L__BB65_27;
	ld.global.nc.u16 	%rs17, [%rd5];
	// begin inline asm
	{  cvt.f32.f16 %f63, %rs17;}

	// end inline asm
	ld.global.nc.u16 	%rs18, [%rd6];
	// begin inline asm
	{  cvt.f32.f16 %f64, %rs18;}

	// end inline asm
	fma.rn.f32 	%f83, %f63, %f64, %f83;
$L__BB65_27:
	add.s32 	%r63, %r17, 1;
	setp.lt.s32 	%p35, %r63, 0;
	setp.ge.s32 	%p36, %r63, %r27;
	or.pred  	%p37, %p35, %p36;
	@%p37 bra 	$L__BB65_29;
	ld.global.nc.u16 	%rs19, [%rd5+2];
	// begin inline asm
	{  cvt.f32.f16 %f65, %rs19;}

	// end inline asm
	ld.global.nc.u16 	%rs20, [%rd6+2];
	// begin inline asm
	{  cvt.f32.f16 %f66, %rs20;}

	// end inline asm
	fma.rn.f32 	%f83, %f65, %f66, %f83;
$L__BB65_29:
	add.s32 	%r64, %r17, 2;
	setp.lt.s32 	%p38, %r64, 0;
	setp.ge.s32 	%p39, %r64, %r27;
	or.pred  	%p40, %p38, %p39;
	@%p40 bra 	$L__BB65_31;
	ld.global.nc.u16 	%rs21, [%rd5+4];
	// begin inline asm
	{  cvt.f32.f16 %f67, %rs21;}

	// end inline asm
	ld.global.nc.u16 	%rs22, [%rd6+4];
	// begin inline asm
	{  cvt.f32.f16 %f68, %rs22;}

	// end inline asm
	fma.rn.f32 	%f83, %f67, %f68, %f83;
$L__BB65_31:
	add.s32 	%r65, %r17, 3;
	setp.lt.s32 	%p41, %r65, 0;
	setp.ge.s32 	%p42, %r65, %r27;
	or.pred  	%p43, %p41, %p42;
	@%p43 bra 	$L__BB65_33;
	ld.global.nc.u16 	%rs23, [%rd5+6];
	// begin inline asm
	{  cvt.f32.f16 %f69, %rs23;}

	// end inline asm
	ld.global.nc.u16 	%rs24, [%rd6+6];
	// begin inline asm
	{  cvt.f32.f16 %f70, %rs24;}

	// end inline asm
	fma.rn.f32 	%f83, %f69, %f70, %f83;
$L__BB65_33:
	add.s32 	%r78, %r78, 4;
$L__BB65_34:
	and.b32  	%r66, %r28, 3;
	setp.eq.s32 	%p44, %r66, 0;
	@%p44 bra 	$L__BB65_44;
	setp.eq.s32 	%p45, %r66, 1;
	@%p45 bra 	$L__BB65_41;
	add.s32 	%r20, %r78, %r6;
	setp.lt.s32 	%p46, %r20, 0;
	setp.ge.s32 	%p47, %r20, %r27;
	add.s32 	%r67, %r20, %r11;
	mul.wide.s32 	%rd17, %r67, 2;
	add.s64 	%rd7, %rd2, %rd17;
	add.s32 	%r68, %r78, %r12;
	mul.wide.s32 	%rd18, %r68, 2;
	add.s64 	%rd8, %rd1, %rd18;
	or.pred  	%p48, %p46, %p47;
	@%p48 bra 	$L__BB65_38;
	ld.global.nc.u16 	%rs25, [%rd7];
	// begin inline asm
	{  cvt.f32.f16 %f72, %rs25;}

	// end inline asm
	ld.global.nc.u16 	%rs26, [%rd8];
	// begin inline asm
	{  cvt.f32.f16 %f73, %rs26;}

	// end inline asm
	fma.rn.f32 	%f83, %f72, %f73, %f83;
$L__BB65_38:
	add.s32 	%r69, %r20, 1;
	setp.lt.s32 	%p49, %r69, 0;
	setp.ge.s32 	%p50, %r69, %r27;
	or.pred  	%p51, %p49, %p50;
	@%p51 bra 	$L__BB65_40;
	ld.global.nc.u16 	%rs27, [%rd7+2];
	// begin inline asm
	{  cvt.f32.f16 %f74, %rs27;}

	// end inline asm
	ld.global.nc.u16 	%rs28, [%rd8+2];
	// begin inline asm
	{  cvt.f32.f16 %f75, %rs28;}

	// end inline asm
	fma.rn.f32 	%f83, %f74, %f75, %f83;
$L__BB65_40:
	add.s32 	%r78, %r78, 2;
$L__BB65_41:
	and.b32  	%r70, %r28, 1;
	setp.eq.b32 	%p52, %r70, 1;
	not.pred 	%p53, %p52;
	@%p53 bra 	$L__BB65_44;
	add.s32 	%r23, %r78, %r6;
	setp.lt.s32 	%p54, %r23, 0;
	setp.ge.s32 	%p55, %r23, %r27;
	or.pred  	%p56, %p54, %p55;
	@%p56 bra 	$L__BB65_44;
	add.s32 	%r71, %r23, %r11;
	mul.wide.s32 	%rd19, %r71, 2;
	add.s64 	%rd20, %rd2, %rd19;
	ld.global.nc.u16 	%rs29, [%rd20];
	// begin inline asm
	{  cvt.f32.f16 %f76, %rs29;}

	// end inline asm
	add.s32 	%r72, %r78, %r12;
	mul.wide.s32 	%rd21, %r72, 2;
	add.s64 	%rd22, %rd1, %rd21;
	ld.global.nc.u16 	%rs30, [%rd22];
	// begin inline asm
	{  cvt.f32.f16 %f77, %rs30;}

	// end inline asm
	fma.rn.f32 	%f83, %f76, %f77, %f83;
$L__BB65_44:
	add.s32 	%r75, %r75, 1;
	setp.ne.s32 	%p57, %r75, %r25;
	@%p57 bra 	$L__BB65_4;
$L__BB65_45:
	setp.eq.s64 	%p58, %rd9, 0;
	@%p58 bra 	$L__BB65_47;
	cvta.to.global.u64 	%rd23, %rd9;
	mul.wide.s32 	%rd24, %r4, 2;
	add.s64 	%rd25, %rd23, %rd24;
	ld.global.nc.u16 	%rs31, [%rd25];
	// begin inline asm
	{  cvt.f32.f16 %f78, %rs31;}

	// end inline asm
	add.f32 	%f83, %f83, %f78;
$L__BB65_47:
	ld.param.u64 	%rd29, [_ZN8pygpukit3ops5audio17conv1d_f16_kernelEPK6__halfS4_S4_PS2_iiiiiii_param_3];
	// begin inline asm
	{  cvt.rn.f16.f32 %rs32, %f83;}

	// end inline asm
	mad.lo.s32 	%r73, %r3, %r26, %r4;
	mad.lo.s32 	%r74, %r73, %r1, %r5;
	cvta.to.global.u64 	%rd26, %rd29;
	mul.wide.s32 	%rd27, %r74, 2;
	add.s64 	%rd28, %rd26, %rd27;
	st.global.u16 	[%rd28], %rs32;
$L__BB65_48:
	ret;

}


// ===== COMPILED SASS (sm_100) =====

	.target	sm_100

	.elftype	@"ET_EXEC"


//--------------------- .note.nv.tkinfo           --------------------------
	.section	.note.nv.tkinfo,"",@"SHT_NOTE"
	.sectionflags	@"SHF_NOTE_NV_TKINFO"
	.tkinfo
        /*0018*/ 	.word	0x00000002
        /*0030*/ 	.string	""
        /*0030*/ 	.string	"ptxas"
        /*0030*/ 	.string	"Cuda compilation tools, release 13.0, V13.0.88"
        /*0030*/ 	.string	"Build cuda_13.0.r13.0/compiler.36424714_0"
        /*0030*/ 	.string	"-arch sm_100 -m 64 "



//--------------------- .note.nv.cuinfo           --------------------------
	.section	.note.nv.cuinfo,"",@"SHT_NOTE"
	.sectionflags	@"SHF_NOTE_NV_CUINFO"
        /*0018*/ 	.short	0x0002
        /*001a*/ 	.short	0x0064
        /*001c*/ 	.short	0x0082
	.zero		2


//--------------------- .nv.info                  --------------------------
	.section	.nv.info,"",@"SHT_CUDA_INFO"
	.align	4


	//----- nvinfo : EIATTR_REGCOUNT
	.align		4
        /*0000*/ 	.byte	0x04, 0x2f
        /*0002*/ 	.short	(.L_3 - .L_2)
	.align		4
.L_2:
        /*0004*/ 	.word	index@(_ZN8pygpukit3ops5audio23pcm_int16_to_f32_kernelEPKsPfm)
        /*0008*/ 	.word	0x0000000a


	//----- nvinfo : EIATTR_FRAME_SIZE
	.align		4
.L_3:
        /*000c*/ 	.byte	0x04, 0x11
        /*000e*/ 	.short	(.L_5 - .L_4)
	.align		4
.L_4:
        /*0010*/ 	.word	index@(_ZN8pygpukit3ops5audio23pcm_int16_to_f32_kernelEPKsPfm)
        /*0014*/ 	.word	0x00000000


	//----- nvinfo : EIATTR_REGCOUNT
	.align		4
.L_5:
        /*0018*/ 	.byte	0x04, 0x2f
        /*001a*/ 	.short	(.L_7 - .L_6)
	.align		4
.L_6:
        /*001c*/ 	.word	index@(_ZN8pygpukit3ops5audio21stereo_to_mono_kernelEPKfPfm)
        /*0020*/ 	.word	0x0000000a


	//----- nvinfo : EIATTR_FRAME_SIZE
	.align		4
.L_7:
        /*0024*/ 	.byte	0x04, 0x11
        /*0026*/ 	.short	(.L_9 - .L_8)
	.align		4
.L_8:
        /*0028*/ 	.word	index@(_ZN8pygpukit3ops5audio21stereo_to_mono_kernelEPKfPfm)
        /*002c*/ 	.word	0x00000000


	//----- nvinfo : EIATTR_REGCOUNT
	.align		4
.L_9:
        /*0030*/ 	.byte	0x04, 0x2f
        /*0032*/ 	.short	(.L_11 - .L_10)
	.align		4
.L_10:
        /*0034*/ 	.word	index@(_ZN8pygpukit3ops5audio19find_max_abs_kernelEPKfPfm)
        /*0038*/ 	.word	0x0000000a


	//----- nvinfo : EIATTR_FRAME_SIZE
	.align		4
.L_11:
        /*003c*/ 	.byte	0x04, 0x11
        /*003e*/ 	.short	(.L_13 - .L_12)
	.align		4
.L_12:
        /*0040*/ 	.word	index@(_ZN8pygpukit3ops5audio19find_max_abs_kernelEPKfPfm)
        /*0044*/ 	.word	0x00000000


	//----- nvinfo : EIATTR_REGCOUNT
	.align		4
.L_13:
        /*0048*/ 	.byte	0x04, 0x2f
        /*004a*/ 	.short	(.L_15 - .L_14)
	.align		4
.L_14:
        /*004c*/ 	.word	index@(_ZN8pygpukit3ops5audio18apply_scale_kernelEPfmf)
        /*0050*/ 	.word	0x00000008


	//----- nvinfo : EIATTR_FRAME_SIZE
	.align		4
.L_15:
        /*0054*/ 	.byte	0x04, 0x11
        /*0056*/ 	.short	(.L_17 - .L_16)
	.align		4
.L_16:
        /*0058*/ 	.word	index@(_ZN8pygpukit3ops5audio18apply_scale_kernelEPfmf)
        /*005c*/ 	.word	0x00000000


	//----- nvinfo : EIATTR_REGCOUNT
	.align		4
.L_17:
        /*0060*/ 	.byte	0x04, 0x2f
        /*0062*/ 	.short	(.L_19 - .L_18)
	.align		4
.L_18:
        /*0064*/ 	.word	index@(_ZN8pygpukit3ops5audio21sum_of_squares_kernelEPKfPfm)
        /*0068*/ 	.word	0x0000000b


	//----- nvinfo : EIATTR_FRAME_SIZE
	.align		4
.L_19:
        /*006c*/ 	.byte	0x04, 0x11
        /*006e*/ 	.short	(.L_21 - .L_20)
	.align		4
.L_20:
        /*0070*/ 	.word	index@(_ZN8pygpukit3ops5audio21sum_of_squares_kernelEPKfPfm)
        /*0074*/ 	.word	0x00000000


	//----- nvinfo : EIATTR_REGCOUNT
	.align		4
.L_21:
        /*0078*/ 	.byte	0x04, 0x2f
        /*007a*/ 	.short	(.L_23 - .L_22)
	.align		4
.L_22:
        /*007c*/ 	.word	index@(_ZN8pygpukit3ops5audio25resample_polyphase_kernelEPKfPfii)
        /*0080*/ 	.word	0x00000020


	//----- nvinfo : EIATTR_FRAME_SIZE
	.align		4
.L_23:
        /*0084*/ 	.byte	0x04, 0x11
        /*0086*/ 	.short	(.L_25 - .L_24)
	.align		4
.L_24:
        /*0088*/ 	.word	index@(_ZN8pygpukit3ops5audio25resample_polyphase_kernelEPKfPfii)
        /*008c*/ 	.word	0x00000000


	//----- nvinfo : EIATTR_REGCOUNT
	.align		4
.L_25:
        /*0090*/ 	.byte	0x04, 0x2f
        /*0092*/ 	.short	(.L_27 - .L_26)
	.align		4
.L_26:
        /*0094*/ 	.word	index@(_ZN8pygpukit3ops5audio22resample_linear_kernelEPKfPfiif)
        /*0098*/ 	.word	0x0000000e


	//----- nvinfo : EIATTR_FRAME_SIZE
	.align		4
.L_27:
        /*009c*/ 	.byte	0x04, 0x11
        /*009e*/ 	.short	(.L_29 - .L_28)
	.align		4
.L_28:
        /*00a0*/ 	.word	index@(_ZN8pygpukit3ops5audio22resample_linear_kernelEPKfPfiif)
        /*00a4*/ 	.word	0x00000000


	//----- nvinfo : EIATTR_REGCOUNT
	.align		4
.L_29:
        /*00a8*/ 	.byte	0x04, 0x2f
        /*00aa*/ 	.short	(.L_31 - .L_30)
	.align		4
.L_30:
        /*00ac*/ 	.word	index@(_ZN8pygpukit3ops5audio24ring_buffer_write_kernelEPKfPfiii)
        /*00b0*/ 	.word	0x0000000e


	//----- nvinfo : EIATTR_FRAME_SIZE
	.align		4
.L_31:
        /*00b4*/ 	.byte	0x04, 0x11
        /*00b6*/ 	.short	(.L_33 - .L_32)
	.align		4
.L_32:
        /*00b8*/ 	.word	index@(_ZN8pygpukit3ops5audio24ring_buffer_write_kernelEPKfPfiii)
        /*00bc*/ 	.word	0x00000000


	//----- nvinfo : EIATTR_REGCOUNT
	.align		4
.L_33:
        /*00c0*/ 	.byte	0x04, 0x2f
        /*00c2*/ 	.short	(.L_35 - .L_34)
	.align		4
.L_34:
        /*00c4*/ 	.word	index@(_ZN8pygpukit3ops5audio23ring_buffer_read_kernelEPKfPfiii)
        /*00c8*/ 	.word	0x0000000c


	//----- nvinfo : EIATTR_FRAME_SIZE
	.align		4
.L_35:
        /*00cc*/ 	.byte	0x04, 0x11
        /*00ce*/ 	.short	(.L_37 - .L_36)
	.align		4
.L_36:
        /*00d0*/ 	.word	index@(_ZN8pygpukit3ops5audio23ring_buffer_read_kernelEPKfPfiii)
        /*00d4*/ 	.word	0x00000000


	//----- nvinfo : EIATTR_REGCOUNT
	.align		4
.L_37:
        /*00d8*/ 	.byte	0x04, 0x2f
        /*00da*/ 	.short	(.L_39 - .L_38)
	.align		4
.L_38:
        /*00dc*/ 	.word	index@(_ZN8pygpukit3ops5audio24apply_hann_window_kernelEPfi)
        /*00e0*/ 	.word	0x00000010


	//----- nvinfo : EIATTR_FRAME_SIZE
	.align		4
.L_39:
        /*00e4*/ 	.byte	0x04, 0x11
        /*00e6*/ 	.short	(.L_41 - .L_40)
	.align		4
.L_40:
        /*00e8*/ 	.word	index@($__internal_27_$__cuda_sm3x_div_rn_noftz_f32_slowpath)
        /*00ec*/ 	.word	0x00000020


	//----- nvinfo : EIATTR_FRAME_SIZE
	.align		4
.L_41:
        /*00f0*/ 	.byte	0x04, 0x11
        /*00f2*/ 	.short	(.L_43 - .L_42)
	.align		4
.L_42:
        /*00f4*/ 	.word	index@(_ZN8pygpukit3ops5audio24apply_hann_window_kernelEPfi)
        /*00f8*/ 	.word	0x00000020


	//----- nvinfo : EIATTR_REGCOUNT
	.align		4
.L_43:
        /*00fc*/ 	.byte	0x04, 0x2f
        /*00fe*/ 	.short	(.L_45 - .L_44)
	.align		4
.L_44:
        /*0100*/ 	.word	index@(_ZN8pygpukit3ops5audio18overlap_add_kernelEPKfPfii)
        /*0104*/ 	.word	0x0000000a


	//----- nvinfo : EIATTR_FRAME_SIZE
	.align		4
.L_45:
        /*0108*/ 	.byte	0x04, 0x11
        /*010a*/ 	.short	(.L_47 - .L_46)
	.align		4
.L_46:
        /*010c*/ 	.word	index@(_ZN8pygpukit3ops5audio18overlap_add_kernelEPKfPfii)
        /*0110*/ 	.word	0x00000000


	//----- nvinfo : EIATTR_REGCOUNT
	.align		4
.L_47:
        /*0114*/ 	.byte	0x04, 0x2f
        /*0116*/ 	.short	(.L_49 - .L_48)
	.align		4
.L_48:
        /*0118*/ 	.word	index@(_ZN8pygpukit3ops5audio23vad_frame_energy_kernelEPKfPfiiii)
        /*011c*/ 	.word	0x00000010


	//----- nvinfo : EIATTR_FRAME_SIZE
	.align		4
.L_49:
        /*0120*/ 	.byte	0x04, 0x11
        /*0122*/ 	.short	(.L_51 - .L_50)
	.align		4
.L_50:
        /*0124*/ 	.word	index@($__internal_26_$__cuda_sm3x_div_rn_noftz_f32_slowpath)
        /*0128*/ 	.word	0x00000000


	//----- nvinfo : EIATTR_FRAME_SIZE
	.align		4
.L_51:
        /*012c*/ 	.byte	0x04, 0x11
        /*012e*/ 	.short	(.L_53 - .L_52)
	.align		4
.L_52:
        /*0130*/ 	.word	index@($__internal_25_$__cuda_sm20_sqrt_rn_f32_slowpath)
        /*0134*/ 	.word	0x00000000


	//----- nvinfo : EIATTR_FRAME_SIZE
	.align		4
.L_53:
        /*0138*/ 	.byte	0x04, 0x11
        /*013a*/ 	.short	(.L_55 - .L_54)
	.align		4
.L_54:
        /*013c*/ 	.word	index@(_ZN8pygpukit3ops5audio23vad_frame_energy_kernelEPKfPfiiii)
        /*0140*/ 	.word	0x00000000


	//----- nvinfo : EIATTR_REGCOUNT
	.align		4
.L_55:
        /*0144*/ 	.byte	0x04, 0x2f
        /*0146*/ 	.short	(.L_57 - .L_56)
	.align		4
.L_56:
        /*0148*/ 	.word	index@(_ZN8pygpukit3ops5audio24vad_zero_crossing_kernelEPKfPfiiii)
        /*014c*/ 	.word	0x00000010


	//----- nvinfo : EIATTR_FRAME_SIZE
	.align		4
.L_57:
        /*0150*/ 	.byte	0x04, 0x11
        /*0152*/ 	.short	(.L_59 - .L_58)
	.align		4
.L_58:
        /*0154*/ 	.word	index@($__internal_24_$__cuda_sm3x_div_rn_noftz_f32_slowpath)
        /*0158*/ 	.word	0x00000000


	//----- nvinfo : EIATTR_FRAME_SIZE
	.align		4
.L_59:
        /*015c*/ 	.byte	0x04, 0x11
        /*015e*/ 	.short	(.L_61 - .L_60)
	.align		4
.L_60:
        /*0160*/ 	.word	index@(_ZN8pygpukit3ops5audio24vad_zero_crossing_kernelEPKfPfiiii)
        /*0164*/ 	.word	0x00000000


	//----- nvinfo : EIATTR_REGCOUNT
	.align		4
.L_61:
        /*0168*/ 	.byte	0x04, 0x2f
        /*016a*/ 	.short	(.L_63 - .L_62)
	.align		4
.L_62:
        /*016c*/ 	.word	index@(_ZN8pygpukit3ops5audio19vad_decision_kernelEPKfS3_Piifff)
        /*0170*/ 	.word	0x0000000e


	//----- nvinfo : EIATTR_FRAME_SIZE
	.align		4
.L_63:
        /*0174*/ 	.byte	0x04, 0x11
        /*0176*/ 	.short	(.L_65 - .L_64)
	.align		4
.L_64:
        /*0178*/ 	.word	index@(_ZN8pygpukit3ops5audio19vad_decision_kernelEPKfS3_Piifff)
        /*017c*/ 	.word	0x00000000


	//----- nvinfo : EIATTR_REGCOUNT
	.align		4
.L_65:
        /*0180*/ 	.byte	0x04, 0x2f
        /*0182*/ 	.short	(.L_67 - .L_66)
	.align		4
.L_66:
        /*0184*/ 	.word	index@(_ZN8pygpukit3ops5audio19vad_hangover_kernelEPKiPiii)
        /*0188*/ 	.word	0x0000000c


	//----- nvinfo : EIATTR_FRAME_SIZE
	.align		4
.L_67:
        /*018c*/ 	.byte	0x04, 0x11
        /*018e*/ 	.short	(.L_69 - .L_68)
	.align		4
.L_68:
        /*0190*/ 	.word	index@(_ZN8pygpukit3ops5audio19vad_hangover_kernelEPKiPiii)
        /*0194*/ 	.word	0x00000000


	//----- nvinfo : EIATTR_REGCOUNT
	.align		4
.L_69:
        /*0198*/ 	.byte	0x04, 0x2f
        /*019a*/ 	.short	(.L_71 - .L_70)
	.align		4
.L_70:
        /*019c*/ 	.word	index@(_ZN8pygpukit3ops5audio30vad_compute_noise_floor_kernelEPKfPfi)
        /*01a0*/ 	.word	0x0000000a


	//----- nvinfo : EIATTR_FRAME_SIZE
	.align		4
.L_71:
        /*01a4*/ 	.byte	0x04, 0x11
        /*01a6*/ 	.short	(.L_73 - .L_72)
	.align		4
.L_72:
        /*01a8*/ 	.word	index@(_ZN8pygpukit3ops5audio30vad_compute_noise_floor_kernelEPKfPfi)
        /*01ac*/ 	.word	0x00000000


	//----- nvinfo : EIATTR_REGCOUNT
	.align		4
.L_73:
        /*01b0*/ 	.byte	0x04, 0x2f
        /*01b2*/ 	.short	(.L_75 - .L_74)
	.align		4
.L_74:
        /*01b4*/ 	.word	index@(_ZN8pygpukit3ops5audio18preemphasis_kernelEPfmf)
        /*01b8*/ 	.word	0x00000008


	//----- nvinfo : EIATTR_FRAME_SIZE
	.align		4
.L_75:
        /*01bc*/ 	.byte	0x04, 0x11
        /*01be*/ 	.short	(.L_77 - .L_76)
	.align		4
.L_76:
        /*01c0*/ 	.word	index@(_ZN8pygpukit3ops5audio18preemphasis_kernelEPfmf)
        /*01c4*/ 	.word	0x00000000


	//----- nvinfo : EIATTR_REGCOUNT
	.align		4
.L_77:
        /*01c8*/ 	.byte	0x04, 0x2f
        /*01ca*/ 	.short	(.L_79 - .L_78)
	.align		4
.L_78:
        /*01cc*/ 	.word	index@(_ZN8pygpukit3ops5audio28deemphasis_sequential_kernelEPfmf)
        /*01d0*/ 	.word	0x00000020


	//----- nvinfo : EIATTR_FRAME_SIZE
	.align		4
.L_79:
        /*01d4*/ 	.byte	0x04, 0x11
        /*01d6*/ 	.short	(.L_81 - .L_80)
	.align		4
.L_80:
        /*01d8*/ 	.word	index@(_ZN8pygpukit3ops5audio28deemphasis_sequential_kernelEPfmf)
        /*01dc*/ 	.word	0x00000000


	//----- nvinfo : EIATTR_REGCOUNT
	.align		4
.L_81:
        /*01e0*/ 	.byte	0x04, 0x2f
        /*01e2*/ 	.short	(.L_83 - .L_82)
	.align		4
.L_82:
        /*01e4*/ 	.word	index@(_ZN8pygpukit3ops5audio18compute_sum_kernelEPKfPfm)
        /*01e8*/ 	.word	0x0000000b


	//----- nvinfo : EIATTR_FRAME_SIZE
	.align		4
.L_83:
        /*01ec*/ 	.byte	0x04, 0x11
        /*01ee*/ 	.short	(.L_85 - .L_84)
	.align		4
.L_84:
        /*01f0*/ 	.word	index@(_ZN8pygpukit3ops5audio18compute_sum_kernelEPKfPfm)
        /*01f4*/ 	.word	0x00000000


	//----- nvinfo : EIATTR_REGCOUNT
	.align		4
.L_85:
        /*01f8*/ 	.byte	0x04, 0x2f
        /*01fa*/ 	.short	(.L_87 - .L_86)
	.align		4
.L_86:
        /*01fc*/ 	.word	index@(_ZN8pygpukit3ops5audio20subtract_mean_kernelEPfmf)
        /*0200*/ 	.word	0x00000008


	//----- nvinfo : EIATTR_FRAME_SIZE
	.align		4
.L_87:
        /*0204*/ 	.byte	0x04, 0x11
        /*0206*/ 	.short	(.L_89 - .L_88)
	.align		4
.L_88:
        /*0208*/ 	.word	index@(_ZN8pygpukit3ops5audio20subtract_mean_kernelEPfmf)
        /*020c*/ 	.word	0x00000000


	//----- nvinfo : EIATTR_REGCOUNT
	.align		4
.L_89:
        /*0210*/ 	.byte	0x04, 0x2f
        /*0212*/ 	.short	(.L_91 - .L_90)
	.align		4
.L_90:
        /*0214*/ 	.word	index@(_ZN8pygpukit3ops5audio19highpass_iir_kernelEPfmf)
        /*0218*/ 	.word	0x00000020


	//----- nvinfo : EIATTR_FRAME_SIZE
	.align		4
.L_91:
        /*021c*/ 	.byte	0x04, 0x11
        /*021e*/ 	.short	(.L_93 - .L_92)
	.align		4
.L_92:
        /*0220*/ 	.word	index@(_ZN8pygpukit3ops5audio19highpass_iir_kernelEPfmf)
        /*0224*/ 	.word	0x00000000


	//----- nvinfo : EIATTR_REGCOUNT
	.align		4
.L_93:
        /*0228*/ 	.byte	0x04, 0x2f
        /*022a*/ 	.short	(.L_95 - .L_94)
	.align		4
.L_94:
        /*022c*/ 	.word	index@(_ZN8pygpukit3ops5audio17noise_gate_kernelEPfmf)
        /*0230*/ 	.word	0x00000006


	//----- nvinfo : EIATTR_FRAME_SIZE
	.align		4
.L_95:
        /*0234*/ 	.byte	0x04, 0x11
        /*0236*/ 	.short	(.L_97 - .L_96)
	.align		4
.L_96:
        /*0238*/ 	.word	index@(_ZN8pygpukit3ops5audio17noise_gate_kernelEPfmf)
        /*023c*/ 	.word	0x00000000


	//----- nvinfo : EIATTR_REGCOUNT
	.align		4
.L_97:
        /*0240*/ 	.byte	0x04, 0x2f
        /*0242*/ 	.short	(.L_99 - .L_98)
	.align		4
.L_98:
        /*0244*/ 	.word	index@(_ZN8pygpukit3ops5audio24short_term_energy_kernelEPKfPfiii)
        /*0248*/ 	.word	0x00000010


	//----- nvinfo : EIATTR_FRAME_SIZE
	.align		4
.L_99:
        /*024c*/ 	.byte	0x04, 0x11
        /*024e*/ 	.short	(.L_101 - .L_100)
	.align		4
.L_100:
        /*0250*/ 	.word	index@($__internal_23_$__cuda_sm3x_div_rn_noftz_f32_slowpath)
        /*0254*/ 	.word	0x00000000


	//----- nvinfo : EIATTR_FRAME_SIZE
	.align		4
.L_101:
        /*0258*/ 	.byte	0x04, 0x11
        /*025a*/ 	.short	(.L_103 - .L_102)
	.align		4
.L_102:
        /*025c*/ 	.word	index@(_ZN8pygpukit3ops5audio24short_term_energy_kernelEPKfPfiii)
        /*0260*/ 	.word	0x00000000


	//----- nvinfo : EIATTR_REGCOUNT
	.align		4
.L_103:
        /*0264*/ 	.byte	0x04, 0x2f
        /*0266*/ 	.short	(.L_105 - .L_104)
	.align		4
.L_104:
        /*0268*/ 	.word	index@(_ZN8pygpukit3ops5audio20spectral_gate_kernelEPfPKfiiif)
        /*026c*/ 	.word	0x0000000f


	//----- nvinfo : EIATTR_FRAME_SIZE
	.align		4
.L_105:
        /*0270*/ 	.byte	0x04, 0x11
        /*0272*/ 	.short	(.L_107 - .L_106)
	.align		4
.L_106:
        /*0274*/ 	.word	index@($__internal_22_$__cuda_sm3x_div_rn_noftz_f32_slowpath)
        /*0278*/ 	.word	0x00000000


	//----- nvinfo : EIATTR_FRAME_SIZE
	.align		4
.L_107:
        /*027c*/ 	.byte	0x04, 0x11
        /*027e*/ 	.short	(.L_109 - .L_108)
	.align		4
.L_108:
        /*0280*/ 	.word	index@(_ZN8pygpukit3ops5audio20spectral_gate_kernelEPfPKfiiif)
        /*0284*/ 	.word	0x00000000


	//----- nvinfo : EIATTR_REGCOUNT
	.align		4
.L_109:
        /*0288*/ 	.byte	0x04, 0x2f
        /*028a*/ 	.short	(.L_111 - .L_110)
	.align		4
.L_110:
        /*028c*/ 	.word	index@(_ZN8pygpukit3ops5audio22fft_bit_reverse_kernelEPKfS3_PfS4_iii)
        /*0290*/ 	.word	0x00000012


	//----- nvinfo : EIATTR_FRAME_SIZE
	.align		4
.L_111:
        /*0294*/ 	.byte	0x04, 0x11
        /*0296*/ 	.short	(.L_113 - .L_112)
	.align		4
.L_112:
        /*0298*/ 	.word	index@(_ZN8pygpukit3ops5audio22fft_bit_reverse_kernelEPKfS3_PfS4_iii)
        /*029c*/ 	.word	0x00000000


	//----- nvinfo : EIATTR_REGCOUNT
	.align		4
.L_113:
        /*02a0*/ 	.byte	0x04, 0x2f
        /*02a2*/ 	.short	(.L_115 - .L_114)
	.align		4
.L_114:
        /*02a4*/ 	.word	index@(_ZN8pygpukit3ops5audio20fft_butterfly_kernelEPfS2_iii)
        /*02a8*/ 	.word	0x0000001a


	//----- nvinfo : EIATTR_FRAME_SIZE
	.align		4
.L_115:
        /*02ac*/ 	.byte	0x04, 0x11
        /*02ae*/ 	.short	(.L_117 - .L_116)
	.align		4
.L_116:
        /*02b0*/ 	.word	index@($__internal_21_$__cuda_sm3x_div_rn_noftz_f32_slowpath)
        /*02b4*/ 	.word	0x00000020


	//----- nvinfo : EIATTR_FRAME_SIZE
	.align		4
.L_117:
        /*02b8*/ 	.byte	0x04, 0x11
        /*02ba*/ 	.short	(.L_119 - .L_118)
	.align		4
.L_118:
        /*02bc*/ 	.word	index@(_ZN8pygpukit3ops5audio20fft_butterfly_kernelEPfS2_iii)
        /*02c0*/ 	.word	0x00000020


	//----- nvinfo : EIATTR_REGCOUNT
	.align		4
.L_119:
        /*02c4*/ 	.byte	0x04, 0x2f
        /*02c6*/ 	.short	(.L_121 - .L_120)
	.align		4
.L_120:
        /*02c8*/ 	.word	index@(_ZN8pygpukit3ops5audio26fft_real_to_complex_kernelEPKfS3_PfS4_iii)
        /*02cc*/ 	.word	0x0000000e


	//----- nvinfo : EIATTR_FRAME_SIZE
	.align		4
.L_121:
        /*02d0*/ 	.byte	0x04, 0x11
        /*02d2*/ 	.short	(.L_123 - .L_122)
	.align		4
.L_122:
        /*02d4*/ 	.word	index@(_ZN8pygpukit3ops5audio26fft_real_to_complex_kernelEPKfS3_PfS4_iii)
        /*02d8*/ 	.word	0x00000000


	//----- nvinfo : EIATTR_REGCOUNT
	.align		4
.L_123:
        /*02dc*/ 	.byte	0x04, 0x2f
        /*02de*/ 	.short	(.L_125 - .L_124)
	.align		4
.L_124:
        /*02e0*/ 	.word	index@(_ZN8pygpukit3ops5audio29apply_window_to_frames_kernelEPfPKfii)
        /*02e4*/ 	.word	0x0000000a


	//----- nvinfo : EIATTR_FRAME_SIZE
	.align		4
.L_125:
        /*02e8*/ 	.byte	0x04, 0x11
        /*02ea*/ 	.short	(.L_127 - .L_126)
	.align		4
.L_126:
        /*02ec*/ 	.word	index@(_ZN8pygpukit3ops5audio29apply_window_to_frames_kernelEPfPKfii)
        /*02f0*/ 	.word	0x00000000


	//----- nvinfo : EIATTR_REGCOUNT
	.align		4
.L_127:
        /*02f4*/ 	.byte	0x04, 0x2f
        /*02f6*/ 	.short	(.L_129 - .L_128)
	.align		4
.L_128:
        /*02f8*/ 	.word	index@(_ZN8pygpukit3ops5audio21extract_frames_kernelEPKfPfiiii)
        /*02fc*/ 	.word	0x0000000a


	//----- nvinfo : EIATTR_FRAME_SIZE
	.align		4
.L_129:
        /*0300*/ 	.byte	0x04, 0x11
        /*0302*/ 	.short	(.L_131 - .L_130)
	.align		4
.L_130:
        /*0304*/ 	.word	index@(_ZN8pygpukit3ops5audio21extract_frames_kernelEPKfPfiiii)
        /*0308*/ 	.word	0x00000000


	//----- nvinfo : EIATTR_REGCOUNT
	.align		4
.L_131:
        /*030c*/ 	.byte	0x04, 0x2f
        /*030e*/ 	.short	(.L_133 - .L_132)
	.align		4
.L_132:
        /*0310*/ 	.word	index@(_ZN8pygpukit3ops5audio21power_spectrum_kernelEPKfS3_Pfi)
        /*0314*/ 	.word	0x0000000e


	//----- nvinfo : EIATTR_FRAME_SIZE
	.align		4
.L_133:
        /*0318*/ 	.byte	0x04, 0x11
        /*031a*/ 	.short	(.L_135 - .L_134)
	.align		4
.L_134:
        /*031c*/ 	.word	index@(_ZN8pygpukit3ops5audio21power_spectrum_kernelEPKfS3_Pfi)
        /*0320*/ 	.word	0x00000000


	//----- nvinfo : EIATTR_REGCOUNT
	.align		4
.L_135:
        /*0324*/ 	.byte	0x04, 0x2f
        /*0326*/ 	.short	(.L_137 - .L_136)
	.align		4
.L_136:
        /*0328*/ 	.word	index@(_ZN8pygpukit3ops5audio25magnitude_spectrum_kernelEPKfS3_Pfi)
        /*032c*/ 	.word	0x0000000b


	//----- nvinfo : EIATTR_FRAME_SIZE
	.align		4
.L_137:
        /*0330*/ 	.byte	0x04, 0x11
        /*0332*/ 	.short	(.L_139 - .L_138)
	.align		4
.L_138:
        /*0334*/ 	.word	index@($__internal_20_$__cuda_sm20_sqrt_rn_f32_slowpath)
        /*0338*/ 	.word	0x00000000


	//----- nvinfo : EIATTR_FRAME_SIZE
	.align		4
.L_139:
        /*033c*/ 	.byte	0x04, 0x11
        /*033e*/ 	.short	(.L_141 - .L_140)
	.align		4
.L_140:
        /*0340*/ 	.word	index@(_ZN8pygpukit3ops5audio25magnitude_spectrum_kernelEPKfS3_Pfi)
        /*0344*/ 	.word	0x00000000


	//----- nvinfo : EIATTR_REGCOUNT
	.align		4
.L_141:
        /*0348*/ 	.byte	0x04, 0x2f
        /*034a*/ 	.short	(.L_143 - .L_142)
	.align		4
.L_142:
        /*034c*/ 	.word	index@(_ZN8pygpukit3ops5audio28create_mel_filterbank_kernelEPfiiiff)
        /*0350*/ 	.word	0x00000014


	//----- nvinfo : EIATTR_FRAME_SIZE
	.align		4
.L_143:
        /*0354*/ 	.byte	0x04, 0x11
        /*0356*/ 	.short	(.L_145 - .L_144)
	.align		4
.L_144:
        /*0358*/ 	.word	index@($__internal_19_$__cuda_sm3x_div_rn_noftz_f32_slowpath)
        /*035c*/ 	.word	0x00000000


	//----- nvinfo : EIATTR_FRAME_SIZE
	.align		4
.L_145:
        /*0360*/ 	.byte	0x04, 0x11
        /*0362*/ 	.short	(.L_147 - .L_146)
	.align		4
.L_146:
        /*0364*/ 	.word	index@(_ZN8pygpukit3ops5audio28create_mel_filterbank_kernelEPfiiiff)
        /*0368*/ 	.word	0x00000000


	//----- nvinfo : EIATTR_REGCOUNT
	.align		4
.L_147:
        /*036c*/ 	.byte	0x04, 0x2f
        /*036e*/ 	.short	(.L_149 - .L_148)
	.align		4
.L_148:
        /*0370*/ 	.word	index@(_ZN8pygpukit3ops5audio10log_kernelEPKfPfif)
        /*0374*/ 	.word	0x0000000c


	//----- nvinfo : EIATTR_FRAME_SIZE
	.align		4
.L_149:
        /*0378*/ 	.byte	0x04, 0x11
        /*037a*/ 	.short	(.L_151 - .L_150)
	.align		4
.L_150:
        /*037c*/ 	.word	index@(_ZN8pygpukit3ops5audio10log_kernelEPKfPfif)
        /*0380*/ 	.word	0x00000000


	//----- nvinfo : EIATTR_REGCOUNT
	.align		4
.L_151:
        /*0384*/ 	.byte	0x04, 0x2f
        /*0386*/ 	.short	(.L_153 - .L_152)
	.align		4
.L_152:
        /*0388*/ 	.word	index@(_ZN8pygpukit3ops5audio18to_decibels_kernelEPKfPfif)
        /*038c*/ 	.word	0x0000000c


	//----- nvinfo : EIATTR_FRAME_SIZE
	.align		4
.L_153:
        /*0390*/ 	.byte	0x04, 0x11
        /*0392*/ 	.short	(.L_155 - .L_154)
	.align		4
.L_154:
        /*0394*/ 	.word	index@(_ZN8pygpukit3ops5audio18to_decibels_kernelEPKfPfif)
        /*0398*/ 	.word	0x00000000


	//----- nvinfo : EIATTR_REGCOUNT
	.align		4
.L_155:
        /*039c*/ 	.byte	0x04, 0x2f
        /*039e*/ 	.short	(.L_157 - .L_156)
	.align		4
.L_156:
        /*03a0*/ 	.word	index@(_ZN8pygpukit3ops5audio13dct_ii_kernelEPKfPfiii)
        /*03a4*/ 	.word	0x00000018


	//----- nvinfo : EIATTR_FRAME_SIZE
	.align		4
.L_157:
        /*03a8*/ 	.byte	0x04, 0x11
        /*03aa*/ 	.short	(.L_159 - .L_158)
	.align		4
.L_158:
        /*03ac*/ 	.word	index@($__internal_18_$__cuda_sm3x_div_rn_noftz_f32_slowpath)
        /*03b0*/ 	.word	0x00000020


	//----- nvinfo : EIATTR_FRAME_SIZE
	.align		4
.L_159:
        /*03b4*/ 	.byte	0x04, 0x11
        /*03b6*/ 	.short	(.L_161 - .L_160)
	.align		4
.L_160:
        /*03b8*/ 	.word	index@($__internal_17_$__cuda_sm20_sqrt_rn_f32_slowpath)
        /*03bc*/ 	.word	0x00000020


	//----- nvinfo : EIATTR_FRAME_SIZE
	.align		4
.L_161:
        /*03c0*/ 	.byte	0x04, 0x11
        /*03c2*/ 	.short	(.L_163 - .L_162)
	.align		4
.L_162:
        /*03c4*/ 	.word	index@(_ZN8pygpukit3ops5audio13dct_ii_kernelEPKfPfiii)
        /*03c8*/ 	.word	0x00000020


	//----- nvinfo : EIATTR_REGCOUNT
	.align		4
.L_163:
        /*03cc*/ 	.byte	0x04, 0x2f
        /*03ce*/ 	.short	(.L_165 - .L_164)
	.align		4
.L_164:
        /*03d0*/ 	.word	index@(_ZN8pygpukit3ops5audio21delta_features_kernelEPKfPfiii)
        /*03d4*/ 	.word	0x00000020


	//----- nvinfo : EIATTR_FRAME_SIZE
	.align		4
.L_165:
        /*03d8*/ 	.byte	0x04, 0x11
        /*03da*/ 	.short	(.L_167 - .L_166)
	.align		4
.L_166:
        /*03dc*/ 	.word	index@($__internal_16_$__cuda_sm3x_div_rn_noftz_f32_slowpath)
        /*03e0*/ 	.word	0x00000000


	//----- nvinfo : EIATTR_FRAME_SIZE
	.align		4
.L_167:
        /*03e4*/ 	.byte	0x04, 0x11
        /*03e6*/ 	.short	(.L_169 - .L_168)
	.align		4
.L_168:
        /*03e8*/ 	.word	index@(_ZN8pygpukit3ops5audio21delta_features_kernelEPKfPfiii)
        /*03ec*/ 	.word	0x00000000


	//----- nvinfo : EIATTR_REGCOUNT
	.align		4
.L_169:
        /*03f0*/ 	.byte	0x04, 0x2f
        /*03f2*/ 	.short	(.L_171 - .L_170)
	.align		4
.L_170:
        /*03f4*/ 	.word	index@(_ZN8pygpukit3ops5audio27generate_hann_window_kernelEPfi)
        /*03f8*/ 	.word	0x00000010


	//----- nvinfo : EIATTR_FRAME_SIZE
	.align		4
.L_171:
        /*03fc*/ 	.byte	0x04, 0x11
        /*03fe*/ 	.short	(.L_173 - .L_172)
	.align		4
.L_172:
        /*0400*/ 	.word	index@($__internal_15_$__cuda_sm3x_div_rn_noftz_f32_slowpath)
        /*0404*/ 	.word	0x00000020


	//----- nvinfo : EIATTR_FRAME_SIZE
	.align		4
.L_173:
        /*0408*/ 	.byte	0x04, 0x11
        /*040a*/ 	.short	(.L_175 - .L_174)
	.align		4
.L_174:
        /*040c*/ 	.word	index@(_ZN8pygpukit3ops5audio27generate_hann_window_kernelEPfi)
        /*0410*/ 	.word	0x00000020


	//----- nvinfo : EIATTR_REGCOUNT
	.align		4
.L_175:
        /*0414*/ 	.byte	0x04, 0x2f
        /*0416*/ 	.short	(.L_177 - .L_176)
	.align		4
.L_176:
        /*0418*/ 	.word	index@(_ZN8pygpukit3ops5audio18pad_reflect_kernelEPKfPfiii)
        /*041c*/ 	.word	0x0000000a


	//----- nvinfo : EIATTR_FRAME_SIZE
	.align		4
.L_177:
        /*0420*/ 	.byte	0x04, 0x11
        /*0422*/ 	.short	(.L_179 - .L_178)
	.align		4
.L_178:
        /*0424*/ 	.word	index@(_ZN8pygpukit3ops5audio18pad_reflect_kernelEPKfPfiii)
        /*0428*/ 	.word	0x00000000


	//----- nvinfo : EIATTR_REGCOUNT
	.align		4
.L_179:
        /*042c*/ 	.byte	0x04, 0x2f
        /*042e*/ 	.short	(.L_181 - .L_180)
	.align		4
.L_180:
        /*0430*/ 	.word	index@(_ZN8pygpukit3ops5audio21ifft_butterfly_kernelEPfS2_iii)
        /*0434*/ 	.word	0x0000001a


	//----- nvinfo : EIATTR_FRAME_SIZE
	.align		4
.L_181:
        /*0438*/ 	.byte	0x04, 0x11
        /*043a*/ 	.short	(.L_183 - .L_182)
	.align		4
.L_182:
        /*043c*/ 	.word	index@($__internal_14_$__cuda_sm3x_div_rn_noftz_f32_slowpath)
        /*0440*/ 	.word	0x00000020


	//----- nvinfo : EIATTR_FRAME_SIZE
	.align		4
.L_183:
        /*0444*/ 	.byte	0x04, 0x11
        /*0446*/ 	.short	(.L_185 - .L_184)
	.align		4
.L_184:
        /*0448*/ 	.word	index@(_ZN8pygpukit3ops5audio21ifft_butterfly_kernelEPfS2_iii)
        /*044c*/ 	.word	0x00000020


	//----- nvinfo : EIATTR_REGCOUNT
	.align		4
.L_185:
        /*0450*/ 	.byte	0x04, 0x2f
        /*0452*/ 	.short	(.L_187 - .L_186)
	.align		4
.L_186:
        /*0454*/ 	.word	index@(_ZN8pygpukit3ops5audio17ifft_scale_kernelEPfS2_ii)
        /*0458*/ 	.word	0x0000000e


	//----- nvinfo : EIATTR_FRAME_SIZE
	.align		4
.L_187:
        /*045c*/ 	.byte	0x04, 0x11
        /*045e*/ 	.short	(.L_189 - .L_188)
	.align		4
.L_188:
        /*0460*/ 	.word	index@($__internal_13_$__cuda_sm20_rcp_rn_f32_slowpath)
        /*0464*/ 	.word	0x00000000


	//----- nvinfo : EIATTR_FRAME_SIZE
	.align		4
.L_189:
        /*0468*/ 	.byte	0x04, 0x11
        /*046a*/ 	.short	(.L_191 - .L_190)
	.align		4
.L_190:
        /*046c*/ 	.word	index@(_ZN8pygpukit3ops5audio17ifft_scale_kernelEPfS2_ii)
        /*0470*/ 	.word	0x00000000


	//----- nvinfo : EIATTR_REGCOUNT
	.align		4
.L_191:
        /*0474*/ 	.byte	0x04, 0x2f
        /*0476*/ 	.short	(.L_193 - .L_192)
	.align		4
.L_192:
        /*0478*/ 	.word	index@(_ZN8pygpukit3ops5audio24istft_overlap_add_kernelEPKfPfiii)
        /*047c*/ 	.word	0x0000000a


	//----- nvinfo : EIATTR_FRAME_SIZE
	.align		4
.L_193:
        /*0480*/ 	.byte	0x04, 0x11
        /*0482*/ 	.short	(.L_195 - .L_194)
	.align		4
.L_194:
        /*0484*/ 	.word	index@(_ZN8pygpukit3ops5audio24istft_overlap_add_kernelEPKfPfiii)
        /*0488*/ 	.word	0x00000000


	//----- nvinfo : EIATTR_REGCOUNT
	.align		4
.L_195:
        /*048c*/ 	.byte	0x04, 0x2f
        /*048e*/ 	.short	(.L_197 - .L_196)
	.align		4
.L_196:
        /*0490*/ 	.word	index@(_ZN8pygpukit3ops5audio23istft_window_sum_kernelEPKfPfiiii)
        /*0494*/ 	.word	0x0000001b


	//----- nvinfo : EIATTR_FRAME_SIZE
	.align		4
.L_197:
        /*0498*/ 	.byte	0x04, 0x11
        /*049a*/ 	.short	(.L_199 - .L_198)
	.align		4
.L_198:
        /*049c*/ 	.word	index@(_ZN8pygpukit3ops5audio23istft_window_sum_kernelEPKfPfiiii)
        /*04a0*/ 	.word	0x00000000


	//----- nvinfo : EIATTR_REGCOUNT
	.align		4
.L_199:
        /*04a4*/ 	.byte	0x04, 0x2f
        /*04a6*/ 	.short	(.L_201 - .L_200)
	.align		4
.L_200:
        /*04a8*/ 	.word	index@(_ZN8pygpukit3ops5audio22istft_normalize_kernelEPfPKfif)
        /*04ac*/ 	.word	0x00000010


	//----- nvinfo : EIATTR_FRAME_SIZE
	.align		4
.L_201:
        /*04b0*/ 	.byte	0x04, 0x11
        /*04b2*/ 	.short	(.L_203 - .L_202)
	.align		4
.L_202:
        /*04b4*/ 	.word	index@($__internal_12_$__cuda_sm3x_div_rn_noftz_f32_slowpath)
        /*04b8*/ 	.word	0x00000000


	//----- nvinfo : EIATTR_FRAME_SIZE
	.align		4
.L_203:
        /*04bc*/ 	.byte	0x04, 0x11
        /*04be*/ 	.short	(.L_205 - .L_204)
	.align		4
.L_204:
        /*04c0*/ 	.word	index@(_ZN8pygpukit3ops5audio22istft_normalize_kernelEPfPKfif)
        /*04c4*/ 	.word	0x00000000


	//----- nvinfo : EIATTR_REGCOUNT
	.align		4
.L_205:
        /*04c8*/ 	.byte	0x04, 0x2f
        /*04ca*/ 	.short	(.L_207 - .L_206)
	.align		4
.L_206:
        /*04cc*/ 	.word	index@(_ZN8pygpukit3ops5audio20compute_phase_kernelEPKfS3_Pfi)
        /*04d0*/ 	.word	0x00000014


	//----- nvinfo : EIATTR_FRAME_SIZE
	.align		4
.L_207:
        /*04d4*/ 	.byte	0x04, 0x11
        /*04d6*/ 	.short	(.L_209 - .L_208)
	.align		4
.L_208:
        /*04d8*/ 	.word	index@($__internal_11_$__cuda_sm3x_div_rn_noftz_f32_slowpath)
        /*04dc*/ 	.word	0x00000000


	//----- nvinfo : EIATTR_FRAME_SIZE
	.align		4
.L_209:
        /*04e0*/ 	.byte	0x04, 0x11
        /*04e2*/ 	.short	(.L_211 - .L_210)
	.align		4
.L_210:
        /*04e4*/ 	.word	index@(_ZN8pygpukit3ops5audio20compute_phase_kernelEPKfS3_Pfi)
        /*04e8*/ 	.word	0x00000000


	//----- nvinfo : EIATTR_REGCOUNT
	.align		4
.L_211:
        /*04ec*/ 	.byte	0x04, 0x2f
        /*04ee*/ 	.short	(.L_213 - .L_212)
	.align		4
.L_212:
        /*04f0*/ 	.word	index@(_ZN8pygpukit3ops5audio28apply_magnitude_phase_kernelEPKfS3_PfS4_i)
        /*04f4*/ 	.word	0x00000017


	//----- nvinfo : EIATTR_FRAME_SIZE
	.align		4
.L_213:
        /*04f8*/ 	.byte	0x04, 0x11
        /*04fa*/ 	.short	(.L_215 - .L_214)
	.align		4
.L_214:
        /*04fc*/ 	.word	index@(_ZN8pygpukit3ops5audio28apply_magnitude_phase_kernelEPKfS3_PfS4_i)
        /*0500*/ 	.word	0x00000000


	//----- nvinfo : EIATTR_REGCOUNT
	.align		4
.L_215:
        /*0504*/ 	.byte	0x04, 0x2f
        /*0506*/ 	.short	(.L_217 - .L_216)
	.align		4
.L_216:
        /*0508*/ 	.word	index@(_ZN8pygpukit3ops5audio19random_phase_kernelEPfij)
        /*050c*/ 	.word	0x0000000a


	//----- nvinfo : EIATTR_FRAME_SIZE
	.align		4
.L_217:
        /*0510*/ 	.byte	0x04, 0x11
        /*0512*/ 	.short	(.L_219 - .L_218)
	.align		4
.L_218:
        /*0514*/ 	.word	index@(_ZN8pygpukit3ops5audio19random_phase_kernelEPfij)
        /*0518*/ 	.word	0x00000000


	//----- nvinfo : EIATTR_REGCOUNT
	.align		4
.L_219:
        /*051c*/ 	.byte	0x04, 0x2f
        /*051e*/ 	.short	(.L_221 - .L_220)
	.align		4
.L_220:
        /*0520*/ 	.word	index@(_ZN8pygpukit3ops5audio22autocorrelation_kernelEPKfPfii)
        /*0524*/ 	.word	0x00000010


	//----- nvinfo : EIATTR_FRAME_SIZE
	.align		4
.L_221:
        /*0528*/ 	.byte	0x04, 0x11
        /*052a*/ 	.short	(.L_223 - .L_222)
	.align		4
.L_222:
        /*052c*/ 	.word	index@(_ZN8pygpukit3ops5audio22autocorrelation_kernelEPKfPfii)
        /*0530*/ 	.word	0x00000000


	//----- nvinfo : EIATTR_REGCOUNT
	.align		4
.L_223:
        /*0534*/ 	.byte	0x04, 0x2f
        /*0536*/ 	.short	(.L_225 - .L_224)
	.align		4
.L_224:
        /*0538*/ 	.word	index@(_ZN8pygpukit3ops5audio21yin_difference_kernelEPKfPfii)
        /*053c*/ 	.word	0x00000012


	//----- nvinfo : EIATTR_FRAME_SIZE
	.align		4
.L_225:
        /*0540*/ 	.byte	0x04, 0x11
        /*0542*/ 	.short	(.L_227 - .L_226)
	.align		4
.L_226:
        /*0544*/ 	.word	index@(_ZN8pygpukit3ops5audio21yin_difference_kernelEPKfPfii)
        /*0548*/ 	.word	0x00000000


	//----- nvinfo : EIATTR_REGCOUNT
	.align		4
.L_227:
        /*054c*/ 	.byte	0x04, 0x2f
        /*054e*/ 	.short	(.L_229 - .L_228)
	.align		4
.L_228:
        /*0550*/ 	.word	index@(_ZN8pygpukit3ops5audio26yin_cumulative_mean_kernelEPfi)
        /*0554*/ 	.word	0x00000016


	//----- nvinfo : EIATTR_FRAME_SIZE
	.align		4
.L_229:
        /*0558*/ 	.byte	0x04, 0x11
        /*055a*/ 	.short	(.L_231 - .L_230)
	.align		4
.L_230:
        /*055c*/ 	.word	index@($__internal_10_$__cuda_sm3x_div_rn_noftz_f32_slowpath)
        /*0560*/ 	.word	0x00000000


	//----- nvinfo : EIATTR_FRAME_SIZE
	.align		4
.L_231:
        /*0564*/ 	.byte	0x04, 0x11
        /*0566*/ 	.short	(.L_233 - .L_232)
	.align		4
.L_232:
        /*0568*/ 	.word	index@(_ZN8pygpukit3ops5audio26yin_cumulative_mean_kernelEPfi)
        /*056c*/ 	.word	0x00000000


	//----- nvinfo : EIATTR_REGCOUNT
	.align		4
.L_233:
        /*0570*/ 	.byte	0x04, 0x2f
        /*0572*/ 	.short	(.L_235 - .L_234)
	.align		4
.L_234:
        /*0574*/ 	.word	index@(_ZN8pygpukit3ops5audio24spectral_centroid_kernelEPKfPfiif)
        /*0578*/ 	.word	0x00000011


	//----- nvinfo : EIATTR_FRAME_SIZE
	.align		4
.L_235:
        /*057c*/ 	.byte	0x04, 0x11
        /*057e*/ 	.short	(.L_237 - .L_236)
	.align		4
.L_236:
        /*0580*/ 	.word	index@($__internal_9_$__cuda_sm3x_div_rn_noftz_f32_slowpath)
        /*0584*/ 	.word	0x00000000


	//----- nvinfo : EIATTR_FRAME_SIZE
	.align		4
.L_237:
        /*0588*/ 	.byte	0x04, 0x11
        /*058a*/ 	.short	(.L_239 - .L_238)
	.align		4
.L_238:
        /*058c*/ 	.word	index@(_ZN8pygpukit3ops5audio24spectral_centroid_kernelEPKfPfiif)
        /*0590*/ 	.word	0x00000000


	//----- nvinfo : EIATTR_REGCOUNT
	.align		4
.L_239:
        /*0594*/ 	.byte	0x04, 0x2f
        /*0596*/ 	.short	(.L_241 - .L_240)
	.align		4
.L_240:
        /*0598*/ 	.word	index@(_ZN8pygpukit3ops5audio25spectral_bandwidth_kernelEPKfS3_Pfiifi)
        /*059c*/ 	.word	0x0000001c


	//----- nvinfo : EIATTR_FRAME_SIZE
	.align		4
.L_241:
        /*05a0*/ 	.byte	0x04, 0x11
        /*05a2*/ 	.short	(.L_243 - .L_242)
	.align		4
.L_242:
        /*05a4*/ 	.word	index@($__internal_8_$__cuda_sm3x_div_rn_noftz_f32_slowpath)
        /*05a8*/ 	.word	0x00000000


	//----- nvinfo : EIATTR_FRAME_SIZE
	.align		4
.L_243:
        /*05ac*/ 	.byte	0x04, 0x11
        /*05ae*/ 	.short	(.L_245 - .L_244)
	.align		4
.L_244:
        /*05b0*/ 	.word	index@($__internal_7_$__cuda_sm20_sqrt_rn_f32_slowpath)
        /*05b4*/ 	.word	0x00000000


	//----- nvinfo : EIATTR_FRAME_SIZE
	.align		4
.L_245:
        /*05b8*/ 	.byte	0x04, 0x11
        /*05ba*/ 	.short	(.L_247 - .L_246)
	.align		4
.L_246:
        /*05bc*/ 	.word	index@($__internal_6_$__cuda_sm20_rcp_rn_f32_slowpath)
        /*05c0*/ 	.word	0x00000000


	//----- nvinfo : EIATTR_FRAME_SIZE
	.align		4
.L_247:
        /*05c4*/ 	.byte	0x04, 0x11
        /*05c6*/ 	.short	(.L_249 - .L_248)
	.align		4
.L_248:
        /*05c8*/ 	.word	index@(_ZN8pygpukit3ops5audio25spectral_bandwidth_kernelEPKfS3_Pfiifi)
        /*05cc*/ 	.word	0x00000000


	//----- nvinfo : EIATTR_REGCOUNT
	.align		4
.L_249:
        /*05d0*/ 	.byte	0x04, 0x2f
        /*05d2*/ 	.short	(.L_251 - .L_250)
	.align		4
.L_250:
        /*05d4*/ 	.word	index@(_ZN8pygpukit3ops5audio23spectral_rolloff_kernelEPKfPfiiff)
        /*05d8*/ 	.word	0x0000000d


	//----- nvinfo : EIATTR_FRAME_SIZE
	.align		4
.L_251:
        /*05dc*/ 	.byte	0x04, 0x11
        /*05de*/ 	.short	(.L_253 - .L_252)
	.align		4
.L_252:
        /*05e0*/ 	.word	index@(_ZN8pygpukit3ops5audio23spectral_rolloff_kernelEPKfPfiiff)
        /*05e4*/ 	.word	0x00000000


	//----- nvinfo : EIATTR_REGCOUNT
	.align		4
.L_253:
        /*05e8*/ 	.byte	0x04, 0x2f
        /*05ea*/ 	.short	(.L_255 - .L_254)
	.align		4
.L_254:
        /*05ec*/ 	.word	index@(_ZN8pygpukit3ops5audio24spectral_flatness_kernelEPKfPfii)
        /*05f0*/ 	.word	0x00000015


	//----- nvinfo : EIATTR_FRAME_SIZE
	.align		4
.L_255:
        /*05f4*/ 	.byte	0x04, 0x11
        /*05f6*/ 	.short	(.L_257 - .L_256)
	.align		4
.L_256:
        /*05f8*/ 	.word	index@($__internal_5_$__cuda_sm3x_div_rn_noftz_f32_slowpath)
        /*05fc*/ 	.word	0x00000000


	//----- nvinfo : EIATTR_FRAME_SIZE
	.align		4
.L_257:
        /*0600*/ 	.byte	0x04, 0x11
        /*0602*/ 	.short	(.L_259 - .L_258)
	.align		4
.L_258:
        /*0604*/ 	.word	index@(_ZN8pygpukit3ops5audio24spectral_flatness_kernelEPKfPfii)
        /*0608*/ 	.word	0x00000000


	//----- nvinfo : EIATTR_REGCOUNT
	.align		4
.L_259:
        /*060c*/ 	.byte	0x04, 0x2f
        /*060e*/ 	.short	(.L_261 - .L_260)
	.align		4
.L_260:
        /*0610*/ 	.word	index@(_ZN8pygpukit3ops5audio25zero_crossing_rate_kernelEPKfPfiii)
        /*0614*/ 	.word	0x00000010


	//----- nvinfo : EIATTR_FRAME_SIZE
	.align		4
.L_261:
        /*0618*/ 	.byte	0x04, 0x11
        /*061a*/ 	.short	(.L_263 - .L_262)
	.align		4
.L_262:
        /*061c*/ 	.word	index@($__internal_4_$__cuda_sm3x_div_rn_noftz_f32_slowpath)
        /*0620*/ 	.word	0x00000000


	//----- nvinfo : EIATTR_FRAME_SIZE
	.align		4
.L_263:
        /*0624*/ 	.byte	0x04, 0x11
        /*0626*/ 	.short	(.L_265 - .L_264)
	.align		4
.L_264:
        /*0628*/ 	.word	index@(_ZN8pygpukit3ops5audio25zero_crossing_rate_kernelEPKfPfiii)
        /*062c*/ 	.word	0x00000000


	//----- nvinfo : EIATTR_REGCOUNT
	.align		4
.L_265:
        /*0630*/ 	.byte	0x04, 0x2f
        /*0632*/ 	.short	(.L_267 - .L_266)
	.align		4
.L_266:
        /*0634*/ 	.word	index@(_ZN8pygpukit3ops5audio10cqt_kernelEPKfS3_PfS4_S3_S3_PKiS6_iii)
        /*0638*/ 	.word	0x00000020


	//----- nvinfo : EIATTR_FRAME_SIZE
	.align		4
.L_267:
        /*063c*/ 	.byte	0x04, 0x11
        /*063e*/ 	.short	(.L_269 - .L_268)
	.align		4
.L_268:
        /*0640*/ 	.word	index@(_ZN8pygpukit3ops5audio10cqt_kernelEPKfS3_PfS4_S3_S3_PKiS6_iii)
        /*0644*/ 	.word	0x00000000


	//----- nvinfo : EIATTR_REGCOUNT
	.align		4
.L_269:
        /*0648*/ 	.byte	0x04, 0x2f
        /*064a*/ 	.short	(.L_271 - .L_270)
	.align		4
.L_270:
        /*064c*/ 	.word	index@(_ZN8pygpukit3ops5audio20cqt_to_chroma_kernelEPKfPfiiii)
        /*0650*/ 	.word	0x00000030


	//----- nvinfo : EIATTR_FRAME_SIZE
	.align		4
.L_271:
        /*0654*/ 	.byte	0x04, 0x11
        /*0656*/ 	.short	(.L_273 - .L_272)
	.align		4
.L_272:
        /*0658*/ 	.word	index@(_ZN8pygpukit3ops5audio20cqt_to_chroma_kernelEPKfPfiiii)
        /*065c*/ 	.word	0x00000000


	//----- nvinfo : EIATTR_REGCOUNT
	.align		4
.L_273:
        /*0660*/ 	.byte	0x04, 0x2f
        /*0662*/ 	.short	(.L_275 - .L_274)
	.align		4
.L_274:
        /*0664*/ 	.word	index@(_ZN8pygpukit3ops5audio23normalize_chroma_kernelEPfif)
        /*0668*/ 	.word	0x0000001c


	//----- nvinfo : EIATTR_FRAME_SIZE
	.align		4
.L_275:
        /*066c*/ 	.byte	0x04, 0x11
        /*066e*/ 	.short	(.L_277 - .L_276)
	.align		4
.L_276:
        /*0670*/ 	.word	index@($__internal_3_$__cuda_sm3x_div_rn_noftz_f32_slowpath)
        /*0674*/ 	.word	0x00000000


	//----- nvinfo : EIATTR_FRAME_SIZE
	.align		4
.L_277:
        /*0678*/ 	.byte	0x04, 0x11
        /*067a*/ 	.short	(.L_279 - .L_278)
	.align		4
.L_278:
        /*067c*/ 	.word	index@(_ZN8pygpukit3ops5audio23normalize_chroma_kernelEPfif)
        /*0680*/ 	.word	0x00000000


	//----- nvinfo : EIATTR_REGCOUNT
	.align		4
.L_279:
        /*0684*/ 	.byte	0x04, 0x2f
        /*0686*/ 	.short	(.L_281 - .L_280)
	.align		4
.L_280:
        /*0688*/ 	.word	index@(_ZN8pygpukit3ops5audio31median_filter_horizontal_kernelEPKfPfiii)
        /*068c*/ 	.word	0x0000001d


	//----- nvinfo : EIATTR_FRAME_SIZE
	.align		4
.L_281:
        /*0690*/ 	.byte	0x04, 0x11
        /*0692*/ 	.short	(.L_283 - .L_282)
	.align		4
.L_282:
        /*0694*/ 	.word	index@(_ZN8pygpukit3ops5audio31median_filter_horizontal_kernelEPKfPfiii)
        /*0698*/ 	.word	0x00000080


	//----- nvinfo : EIATTR_REGCOUNT
	.align		4
.L_283:
        /*069c*/ 	.byte	0x04, 0x2f
        /*069e*/ 	.short	(.L_285 - .L_284)
	.align		4
.L_284:
        /*06a0*/ 	.word	index@(_ZN8pygpukit3ops5audio29median_filter_vertical_kernelEPKfPfiii)
        /*06a4*/ 	.word	0x00000014


	//----- nvinfo : EIATTR_FRAME_SIZE
	.align		4
.L_285:
        /*06a8*/ 	.byte	0x04, 0x11
        /*06aa*/ 	.short	(.L_287 - .L_286)
	.align		4
.L_286:
        /*06ac*/ 	.word	index@(_ZN8pygpukit3ops5audio29median_filter_vertical_kernelEPKfPfiii)
        /*06b0*/ 	.word	0x00000080


	//----- nvinfo : EIATTR_REGCOUNT
	.align		4
.L_287:
        /*06b4*/ 	.byte	0x04, 0x2f
        /*06b6*/ 	.short	(.L_289 - .L_288)
	.align		4
.L_288:
        /*06b8*/ 	.word	index@(_ZN8pygpukit3ops5audio21hpss_soft_mask_kernelEPKfS3_PfS4_if)
        /*06bc*/ 	.word	0x00000013


	//----- nvinfo : EIATTR_FRAME_SIZE
	.align		4
.L_289:
        /*06c0*/ 	.byte	0x04, 0x11
        /*06c2*/ 	.short	(.L_291 - .L_290)
	.align		4
.L_290:
        /*06c4*/ 	.word	index@($__internal_2_$__cuda_sm3x_div_rn_noftz_f32_slowpath)
        /*06c8*/ 	.word	0x00000000


	//----- nvinfo : EIATTR_FRAME_SIZE
	.align		4
.L_291:
        /*06cc*/ 	.byte	0x04, 0x11
        /*06ce*/ 	.short	(.L_293 - .L_292)
	.align		4
.L_292:
        /*06d0*/ 	.word	index@(_ZN8pygpukit3ops5audio21hpss_soft_mask_kernelEPKfS3_PfS4_if)
        /*06d4*/ 	.word	0x00000000


	//----- nvinfo : EIATTR_REGCOUNT
	.align		4
.L_293:
        /*06d8*/ 	.byte	0x04, 0x2f
        /*06da*/ 	.short	(.L_295 - .L_294)
	.align		4
.L_294:
        /*06dc*/ 	.word	index@(_ZN8pygpukit3ops5audio17phase_diff_kernelEPKfS3_Pfif)
        /*06e0*/ 	.word	0x0000000e


	//----- nvinfo : EIATTR_FRAME_SIZE
	.align		4
.L_295:
        /*06e4*/ 	.byte	0x04, 0x11
        /*06e6*/ 	.short	(.L_297 - .L_296)
	.align		4
.L_296:
        /*06e8*/ 	.word	index@($__internal_1_$__cuda_sm3x_div_rn_noftz_f32_slowpath)
        /*06ec*/ 	.word	0x00000000


	//----- nvinfo : EIATTR_FRAME_SIZE
	.align		4
.L_297:
        /*06f0*/ 	.byte	0x04, 0x11
        /*06f2*/ 	.short	(.L_299 - .L_298)
	.align		4
.L_298:
        /*06f4*/ 	.word	index@(_ZN8pygpukit3ops5audio17phase_diff_kernelEPKfS3_Pfif)
        /*06f8*/ 	.word	0x00000000


	//----- nvinfo : EIATTR_REGCOUNT
	.align		4
.L_299:
        /*06fc*/ 	.byte	0x04, 0x2f
        /*06fe*/ 	.short	(.L_301 - .L_300)
	.align		4
.L_300:
        /*0700*/ 	.word	index@(_ZN8pygpukit3ops5audio23phase_accumulate_kernelEPfPKfif)
        /*0704*/ 	.word	0x0000000c


	//----- nvinfo : EIATTR_FRAME_SIZE
	.align		4
.L_301:
        /*0708*/ 	.byte	0x04, 0x11
        /*070a*/ 	.short	(.L_303 - .L_302)
	.align		4
.L_302:
        /*070c*/ 	.word	index@(_ZN8pygpukit3ops5audio23phase_accumulate_kernelEPfPKfif)
        /*0710*/ 	.word	0x00000000


	//----- nvinfo : EIATTR_REGCOUNT
	.align		4
.L_303:
        /*0714*/ 	.byte	0x04, 0x2f
        /*0716*/ 	.short	(.L_305 - .L_304)
	.align		4
.L_304:
        /*0718*/ 	.word	index@(_ZN8pygpukit3ops5audio28interpolate_magnitude_kernelEPKfS3_Pfif)
        /*071c*/ 	.word	0x00000010


	//----- nvinfo : EIATTR_FRAME_SIZE
	.align		4
.L_305:
        /*0720*/ 	.byte	0x04, 0x11
        /*0722*/ 	.short	(.L_307 - .L_306)
	.align		4
.L_306:
        /*0724*/ 	.word	index@(_ZN8pygpukit3ops5audio28interpolate_magnitude_kernelEPKfS3_Pfif)
        /*0728*/ 	.word	0x00000000


	//----- nvinfo : EIATTR_REGCOUNT
	.align		4
.L_307:
        /*072c*/ 	.byte	0x04, 0x2f
        /*072e*/ 	.short	(.L_309 - .L_308)
	.align		4
.L_308:
        /*0730*/ 	.word	index@(_ZN8pygpukit3ops5audio24spectral_contrast_kernelEPKfPfiiif)
        /*0734*/ 	.word	0x0000001e


	//----- nvinfo : EIATTR_FRAME_SIZE
	.align		4
.L_309:
        /*0738*/ 	.byte	0x04, 0x11
        /*073a*/ 	.short	(.L_311 - .L_310)
	.align		4
.L_310:
        /*073c*/ 	.word	index@($__internal_0_$__cuda_sm3x_div_rn_noftz_f32_slowpath)
        /*0740*/ 	.word	0x00000400


	//----- nvinfo : EIATTR_FRAME_SIZE
	.align		4
.L_311:
        /*0744*/ 	.byte	0x04, 0x11
        /*0746*/ 	.short	(.L_313 - .L_312)
	.align		4
.L_312:
        /*0748*/ 	.word	index@(_ZN8pygpukit3ops5audio24spectral_contrast_kernelEPKfPfiiif)
        /*074c*/ 	.word	0x00000400


	//----- nvinfo : EIATTR_REGCOUNT
	.align		4
.L_313:
        /*0750*/ 	.byte	0x04, 0x2f
        /*0752*/ 	.short	(.L_315 - .L_314)
	.align		4
.L_314:
        /*0754*/ 	.word	index@(_ZN8pygpukit3ops5audio17conv1d_f32_kernelEPKfS3_S3_Pfiiiiiii)
        /*0758*/ 	.word	0x0000001e


	//----- nvinfo : EIATTR_FRAME_SIZE
	.align		4
.L_315:
        /*075c*/ 	.byte	0x04, 0x11
        /*075e*/ 	.short	(.L_317 - .L_316)
	.align		4
.L_316:
        /*0760*/ 	.word	index@(_ZN8pygpukit3ops5audio17conv1d_f32_kernelEPKfS3_S3_Pfiiiiiii)
        /*0764*/ 	.word	0x00000000


	//----- nvinfo : EIATTR_REGCOUNT
	.align		4
.L_317:
        /*0768*/ 	.byte	0x04, 0x2f
        /*076a*/ 	.short	(.L_319 - .L_318)
	.align		4
.L_318:
        /*076c*/ 	.word	index@(_ZN8pygpukit3ops5audio17conv1d_f16_kernelEPK6__halfS4_S4_PS2_iiiiiii)
        /*0770*/ 	.word	0x0000001f


	//----- nvinfo : EIATTR_FRAME_SIZE
	.align		4
.L_319:
        /*0774*/ 	.byte	0x04, 0x11
        /*0776*/ 	.short	(.L_321 - .L_320)
	.align		4
.L_320:
        /*0778*/ 	.word	index@(_ZN8pygpukit3ops5audio17conv1d_f16_kernelEPK6__halfS4_S4_PS2_iiiiiii)
        /*077c*/ 	.word	0x00000000


	//----- nvinfo : EIATTR_MIN_STACK_SIZE
	.align		4
.L_321:
        /*0780*/ 	.byte	0x04, 0x12
        /*0782*/ 	.short	(.L_323 - .L_322)
	.align		4
.L_322:
        /*0784*/ 	.word	index@(_ZN8pygpukit3ops5audio17conv1d_f16_kernelEPK6__halfS4_S4_PS2_iiiiiii)
        /*0788*/ 	.word	0x00000000


	//----- nvinfo : EIATTR_MIN_STACK_SIZE
	.align		4
.L_323:
        /*078c*/ 	.byte	0x04, 0x12
        /*078e*/ 	.short	(.L_325 - .L_324)
	.align		4
.L_324:
        /*0790*/ 	.word	index@(_ZN8pygpukit3ops5audio17conv1d_f32_kernelEPKfS3_S3_Pfiiiiiii)
        /*0794*/ 	.word	0x00000000


	//----- nvinfo : EIATTR_MIN_STACK_SIZE
	.align		4
.L_325:
        /*0798*/ 	.byte	0x04, 0x12
        /*079a*/ 	.short	(.L_327 - .L_326)
	.align		4
.L_326:
        /*079c*/ 	.word	index@(_ZN8pygpukit3ops5audio24spectral_contrast_kernelEPKfPfiiif)
        /*07a0*/ 	.word	0x00000400


	//----- nvinfo : EIATTR_MIN_STACK_SIZE
	.align		4
.L_327:
        /*07a4*/ 	.byte	0x04, 0x12
        /*07a6*/ 	.short	(.L_329 - .L_328)
	.align		4
.L_328:
        /*07a8*/ 	.word	index@(_ZN8pygpukit3ops5audio28interpolate_magnitude_kernelEPKfS3_Pfif)
        /*07ac*/ 	.word	0x00000000


	//----- nvinfo : EIATTR_MIN_STACK_SIZE
	.align		4
.L_329:
        /*07b0*/ 	.byte	0x04, 0x12
        /*07b2*/ 	.short	(.L_331 - .L_330)
	.align		4
.L_330:
        /*07b4*/ 	.word	index@(_ZN8pygpukit3ops5audio23phase_accumulate_kernelEPfPKfif)
        /*07b8*/ 	.word	0x00000000


	//----- nvinfo : EIATTR_MIN_STACK_SIZE
	.align		4
.L_331:
        /*07bc*/ 	.byte	0x04, 0x12
        /*07be*/ 	.short	(.L_333 - .L_332)
	.align		4
.L_332:
        /*07c0*/ 	.word	index@(_ZN8pygpukit3ops5audio17phase_diff_kernelEPKfS3_Pfif)
        /*07c4*/ 	.word	0x00000000


	//----- nvinfo : EIATTR_MIN_STACK_SIZE
	.align		4
.L_333:
        /*07c8*/ 	.byte	0x04, 0x12
        /*07ca*/ 	.short	(.L_335 - .L_334)
	.align		4
.L_334:
        /*07cc*/ 	.word	index@(_ZN8pygpukit3ops5audio21hpss_soft_mask_kernelEPKfS3_PfS4_if)
        /*07d0*/ 	.word	0x00000000


	//----- nvinfo : EIATTR_MIN_STACK_SIZE
	.align		4
.L_335:
        /*07d4*/ 	.byte	0x04, 0x12
        /*07d6*/ 	.short	(.L_337 - .L_336)
	.align		4
.L_336:
        /*07d8*/ 	.word	index@(_ZN8pygpukit3ops5audio29median_filter_vertical_kernelEPKfPfiii)
        /*07dc*/ 	.word	0x00000080


	//----- nvinfo : EIATTR_MIN_STACK_SIZE
	.align		4
.L_337:
        /*07e0*/ 	.byte	0x04, 0x12
        /*07e2*/ 	.short	(.L_339 - .L_338)
	.align		4
.L_338:
        /*07e4*/ 	.word	index@(_ZN8pygpukit3ops5audio31median_filter_horizontal_kernelEPKfPfiii)
        /*07e8*/ 	.word	0x00000080


	//----- nvinfo : EIATTR_MIN_STACK_SIZE
	.align		4
.L_339:
        /*07ec*/ 	.byte	0x04, 0x12
        /*07ee*/ 	.short	(.L_341 - .L_340)
	.align		4
.L_340:
        /*07f0*/ 	.word	index@(_ZN8pygpukit3ops5audio23normalize_chroma_kernelEPfif)
        /*07f4*/ 	.word	0x00000000


	//----- nvinfo : EIATTR_MIN_STACK_SIZE
	.align		4
.L_341:
        /*07f8*/ 	.byte	0x04, 0x12
        /*07fa*/ 	.short	(.L_343 - .L_342)
	.align		4
.L_342:
        /*07fc*/ 	.word	index@(_ZN8pygpukit3ops5audio20cqt_to_chroma_kernelEPKfPfiiii)
        /*0800*/ 	.word	0x00000000


	//----- nvinfo : EIATTR_MIN_STACK_SIZE
	.align		4
.L_343:
        /*0804*/ 	.byte	0x04, 0x12
        /*0806*/ 	.short	(.L_345 - .L_344)
	.align		4
.L_344:
        /*0808*/ 	.word	index@(_ZN8pygpukit3ops5audio10cqt_kernelEPKfS3_PfS4_S3_S3_PKiS6_iii)
        /*080c*/ 	.word	0x00000000


	//----- nvinfo : EIATTR_MIN_STACK_SIZE
	.align		4
.L_345:
        /*0810*/ 	.byte	0x04, 0x12
        /*0812*/ 	.short	(.L_347 - .L_346)
	.align		4
.L_346:
        /*0814*/ 	.word	index@(_ZN8pygpukit3ops5audio25zero_crossing_rate_kernelEPKfPfiii)
        /*0818*/ 	.word	0x00000000


	//----- nvinfo : EIATTR_MIN_STACK_SIZE
	.align		4
.L_347:
        /*081c*/ 	.byte	0x04, 0x12
        /*081e*/ 	.short	(.L_349 - .L_348)
	.align		4
.L_348:
        /*0820*/ 	.word	index@(_ZN8pygpukit3ops5audio24spectral_flatness_kernelEPKfPfii)
        /*0824*/ 	.word	0x00000000


	//----- nvinfo : EIATTR_MIN_STACK_SIZE
	.align		4
.L_349:
        /*0828*/ 	.byte	0x04, 0x12
        /*082a*/ 	.short	(.L_351 - .L_350)
	.align		4
.L_350:
        /*082c*/ 	.word	index@(_ZN8pygpukit3ops5audio23spectral_rolloff_kernelEPKfPfiiff)
        /*0830*/ 	.word	0x00000000


	//----- nvinfo : EIATTR_MIN_STACK_SIZE
	.align		4
.L_351:
        /*0834*/ 	.byte	0x04, 0x12
        /*0836*/ 	.short	(.L_353 - .L_352)
	.align		4
.L_352:
        /*0838*/ 	.word	index@(_ZN8pygpukit3ops5audio25spectral_bandwidth_kernelEPKfS3_Pfiifi)
        /*083c*/ 	.word	0x00000000


	//----- nvinfo : EIATTR_MIN_STACK_SIZE
	.align		4
.L_353:
        /*0840*/ 	.byte	0x04, 0x12
        /*0842*/ 	.short	(.L_355 - .L_354)
	.align		4
.L_354:
        /*0844*/ 	.word	index@(_ZN8pygpukit3ops5audio24spectral_centroid_kernelEPKfPfiif)
        /*0848*/ 	.word	0x00000000


	//----- nvinfo : EIATTR_MIN_STACK_SIZE
	.align		4
.L_355:
        /*084c*/ 	.byte	0x04, 0x12
        /*084e*/ 	.short	(.L_357 - .L_356)
	.align		4
.L_356:
        /*0850*/ 	.word	index@(_ZN8pygpukit3ops5audio26yin_cumulative_mean_kernelEPfi)
        /*0854*/ 	.word	0x00000000


	//----- nvinfo : EIATTR_MIN_STACK_SIZE
	.align		4
.L_357:
        /*0858*/ 	.byte	0x04, 0x12
        /*085a*/ 	.short	(.L_359 - .L_358)
	.align		4
.L_358:
        /*085c*/ 	.word	index@(_ZN8pygpukit3ops5audio21yin_difference_kernelEPKfPfii)
        /*0860*/ 	.word	0x00000000


	//----- nvinfo : EIATTR_MIN_STACK_SIZE
	.align		4
.L_359:
        /*0864*/ 	.byte	0x04, 0x12
        /*0866*/ 	.short	(.L_361 - .L_360)
	.align		4
.L_360:
        /*0868*/ 	.word	index@(_ZN8pygpukit3ops5audio22autocorrelation_kernelEPKfPfii)
        /*086c*/ 	.word	0x00000000


	//----- nvinfo : EIATTR_MIN_STACK_SIZE
	.align		4
.L_361:
        /*0870*/ 	.byte	0x04, 0x12
        /*0872*/ 	.short	(.L_363 - .L_362)
	.align		4
.L_362:
        /*0874*/ 	.word	index@(_ZN8pygpukit3ops5audio19random_phase_kernelEPfij)
        /*0878*/ 	.word	0x00000000


	//----- nvinfo : EIATTR_MIN_STACK_SIZE
	.align		4
.L_363:
        /*087c*/ 	.byte	0x04, 0x12
        /*087e*/ 	.short	(.L_365 - .L_364)
	.align		4
.L_364:
        /*0880*/ 	.word	index@(_ZN8pygpukit3ops5audio28apply_magnitude_phase_kernelEPKfS3_PfS4_i)
        /*0884*/ 	.word	0x00000000


	//----- nvinfo : EIATTR_MIN_STACK_SIZE
	.align		4
.L_365:
        /*0888*/ 	.byte	0x04, 0x12
        /*088a*/ 	.short	(.L_367 - .L_366)
	.align		4
.L_366:
        /*088c*/ 	.word	index@(_ZN8pygpukit3ops5audio20compute_phase_kernelEPKfS3_Pfi)
        /*0890*/ 	.word	0x00000000


	//----- nvinfo : EIATTR_MIN_STACK_SIZE
	.align		4
.L_367:
        /*0894*/ 	.byte	0x04, 0x12
        /*0896*/ 	.short	(.L_369 - .L_368)
	.align		4
.L_368:
        /*0898*/ 	.word	index@(_ZN8pygpukit3ops5audio22istft_normalize_kernelEPfPKfif)
        /*089c*/ 	.word	0x00000000


	//----- nvinfo : EIATTR_MIN_STACK_SIZE
	.align		4
.L_369:
        /*08a0*/ 	.byte	0x04, 0x12
        /*08a2*/ 	.short	(.L_371 - .L_370)
	.align		4
.L_370:
        /*08a4*/ 	.word	index@(_ZN8pygpukit3ops5audio23istft_window_sum_kernelEPKfPfiiii)
        /*08a8*/ 	.word	0x00000000


	//----- nvinfo : EIATTR_MIN_STACK_SIZE
	.align		4
.L_371:
        /*08ac*/ 	.byte	0x04, 0x12
        /*08ae*/ 	.short	(.L_373 - .L_372)
	.align		4
.L_372:
        /*08b0*/ 	.word	index@(_ZN8pygpukit3ops5audio24istft_overlap_add_kernelEPKfPfiii)
        /*08b4*/ 	.word	0x00000000


	//----- nvinfo : EIATTR_MIN_STACK_SIZE
	.align		4
.L_373:
        /*08b8*/ 	.byte	0x04, 0x12
        /*08ba*/ 	.short	(.L_375 - .L_374)
	.align		4
.L_374:
        /*08bc*/ 	.word	index@(_ZN8pygpukit3ops5audio17ifft_scale_kernelEPfS2_ii)
        /*08c0*/ 	.word	0x00000000


	//----- nvinfo : EIATTR_MIN_STACK_SIZE
	.align		4
.L_375:
        /*08c4*/ 	.byte	0x04, 0x12
        /*08c6*/ 	.short	(.L_377 - .L_376)
	.align		4
.L_376:
        /*08c8*/ 	.word	index@(_ZN8pygpukit3ops5audio21ifft_butterfly_kernelEPfS2_iii)
        /*08cc*/ 	.word	0x00000020


	//----- nvinfo : EIATTR_MIN_STACK_SIZE
	.align		4
.L_377:
        /*08d0*/ 	.byte	0x04, 0x12
        /*08d2*/ 	.short	(.L_379 - .L_378)
	.align		4
.L_378:
        /*08d4*/ 	.word	index@(_ZN8pygpukit3ops5audio18pad_reflect_kernelEPKfPfiii)
        /*08d8*/ 	.word	0x00000000


	//----- nvinfo : EIATTR_MIN_STACK_SIZE
	.align		4
.L_379:
        /*08dc*/ 	.byte	0x04, 0x12
        /*08de*/ 	.short	(.L_381 - .L_380)
	.align		4
.L_380:
        /*08e0*/ 	.word	index@(_ZN8pygpukit3ops5audio27generate_hann_window_kernelEPfi)
        /*08e4*/ 	.word	0x00000020


	//----- nvinfo : EIATTR_MIN_STACK_SIZE
	.align		4
.L_381:
        /*08e8*/ 	.byte	0x04, 0x12
        /*08ea*/ 	.short	(.L_383 - .L_382)
	.align		4
.L_382:
        /*08ec*/ 	.word	index@(_ZN8pygpukit3ops5audio21delta_features_kernelEPKfPfiii)
        /*08f0*/ 	.word	0x00000000


	//----- nvinfo : EIATTR_MIN_STACK_SIZE
	.align		4
.L_383:
        /*08f4*/ 	.byte	0x04, 0x12
        /*08f6*/ 	.short	(.L_385 - .L_384)
	.align		4
.L_384:
        /*08f8*/ 	.word	index@(_ZN8pygpukit3ops5audio13dct_ii_kernelEPKfPfiii)
        /*08fc*/ 	.word	0x00000020


	//----- nvinfo : EIATTR_MIN_STACK_SIZE
	.align		4
.L_385:
        /*0900*/ 	.byte	0x04, 0x12
        /*0902*/ 	.short	(.L_387 - .L_386)
	.align		4
.L_386:
        /*0904*/ 	.word	index@(_ZN8pygpukit3ops5audio18to_decibels_kernelEPKfPfif)
        /*0908*/ 	.word	0x00000000


	//----- nvinfo : EIATTR_MIN_STACK_SIZE
	.align		4
.L_387:
        /*090c*/ 	.byte	0x04, 0x12
        /*090e*/ 	.short	(.L_389 - .L_388)
	.align		4
.L_388:
        /*0910*/ 	.word	index@(_ZN8pygpukit3ops5audio10log_kernelEPKfPfif)
        /*0914*/ 	.word	0x00000000


	//----- nvinfo : EIATTR_MIN_STACK_SIZE
	.align		4
.L_389:
        /*0918*/ 	.byte	0x04, 0x12
        /*091a*/ 	.short	(.L_391 - .L_390)
	.align		4
.L_390:
        /*091c*/ 	.word	index@(_ZN8pygpukit3ops5audio28create_mel_filterbank_kernelEPfiiiff)
        /*0920*/ 	.word	0x00000000


	//----- nvinfo : EIATTR_MIN_STACK_SIZE
	.align		4
.L_391:
        /*0924*/ 	.byte	0x04, 0x12
        /*0926*/ 	.short	(.L_393 - .L_392)
	.align		4
.L_392:
        /*0928*/ 	.word	index@(_ZN8pygpukit3ops5audio25magnitude_spectrum_kernelEPKfS3_Pfi)
        /*092c*/ 	.word	0x00000000


	//----- nvinfo : EIATTR_MIN_STACK_SIZE
	.align		4
.L_393:
        /*0930*/ 	.byte	0x04, 0x12
        /*0932*/ 	.short	(.L_395 - .L_394)
	.align		4
.L_394:
        /*0934*/ 	.word	index@(_ZN8pygpukit3ops5audio21power_spectrum_kernelEPKfS3_Pfi)
        /*0938*/ 	.word	0x00000000


	//----- nvinfo : EIATTR_MIN_STACK_SIZE
	.align		4
.L_395:
        /*093c*/ 	.byte	0x04, 0x12
        /*093e*/ 	.short	(.L_397 - .L_396)
	.align		4
.L_396:
        /*0940*/ 	.word	index@(_ZN8pygpukit3ops5audio21extract_frames_kernelEPKfPfiiii)
        /*0944*/ 	.word	0x00000000


	//----- nvinfo : EIATTR_MIN_STACK_SIZE
	.align		4
.L_397:
        /*0948*/ 	.byte	0x04, 0x12
        /*094a*/ 	.short	(.L_399 - .L_398)
	.align		4
.L_398:
        /*094c*/ 	.word	index@(_ZN8pygpukit3ops5audio29apply_window_to_frames_kernelEPfPKfii)
        /*0950*/ 	.word	0x00000000


	//----- nvinfo : EIATTR_MIN_STACK_SIZE
	.align		4
.L_399:
        /*0954*/ 	.byte	0x04, 0x12
        /*0956*/ 	.short	(.L_401 - .L_400)
	.align		4
.L_400:
        /*0958*/ 	.word	index@(_ZN8pygpukit3ops5audio26fft_real_to_complex_kernelEPKfS3_PfS4_iii)
        /*095c*/ 	.word	0x00000000


	//----- nvinfo : EIATTR_MIN_STACK_SIZE
	.align		4
.L_401:
        /*0960*/ 	.byte	0x04, 0x12
        /*0962*/ 	.short	(.L_403 - .L_402)
	.align		4
.L_402:
        /*0964*/ 	.word	index@(_ZN8pygpukit3ops5audio20fft_butterfly_kernelEPfS2_iii)
        /*0968*/ 	.word	0x00000020


	//----- nvinfo : EIATTR_MIN_STACK_SIZE
	.align		4
.L_403:
        /*096c*/ 	.byte	0x04, 0x12
        /*096e*/ 	.short	(.L_405 - .L_404)
	.align		4
.L_404:
        /*0970*/ 	.word	index@(_ZN8pygpukit3ops5audio22fft_bit_reverse_kernelEPKfS3_PfS4_iii)
        /*0974*/ 	.word	0x00000000


	//----- nvinfo : EIATTR_MIN_STACK_SIZE
	.align		4
.L_405:
        /*0978*/ 	.byte	0x04, 0x12
        /*097a*/ 	.short	(.L_407 - .L_406)
	.align		4
.L_406:
        /*097c*/ 	.word	index@(_ZN8pygpukit3ops5audio20spectral_gate_kernelEPfPKfiiif)
        /*0980*/ 	.word	0x00000000


	//----- nvinfo : EIATTR_MIN_STACK_SIZE
	.align		4
.L_407:
        /*0984*/ 	.byte	0x04, 0x12
        /*0986*/ 	.short	(.L_409 - .L_408)
	.align		4
.L_408:
        /*0988*/ 	.word	index@(_ZN8pygpukit3ops5audio24short_term_energy_kernelEPKfPfiii)
        /*098c*/ 	.word	0x00000000


	//----- nvinfo : EIATTR_MIN_STACK_SIZE
	.align		4
.L_409:
        /*0990*/ 	.byte	0x04, 0x12
        /*0992*/ 	.short	(.L_411 - .L_410)
	.align		4
.L_410:
        /*0994*/ 	.word	index@(_ZN8pygpukit3ops5audio17noise_gate_kernelEPfmf)
        /*0998*/ 	.word	0x00000000


	//----- nvinfo : EIATTR_MIN_STACK_SIZE
	.align		4
.L_411:
        /*099c*/ 	.byte	0x04, 0x12
        /*099e*/ 	.short	(.L_413 - .L_412)
	.align		4
.L_412:
        /*09a0*/ 	.word	index@(_ZN8pygpukit3ops5audio19highpass_iir_kernelEPfmf)
        /*09a4*/ 	.word	0x00000000


	//----- nvinfo : EIATTR_MIN_STACK_SIZE
	.align		4
.L_413:
        /*09a8*/ 	.byte	0x04, 0x12
        /*09aa*/ 	.short	(.L_415 - .L_414)
	.align		4
.L_414:
        /*09ac*/ 	.word	index@(_ZN8pygpukit3ops5audio20subtract_mean_kernelEPfmf)
        /*09b0*/ 	.word	0x00000000


	//----- nvinfo : EIATTR_MIN_STACK_SIZE
	.align		4
.L_415:
        /*09b4*/ 	.byte	0x04, 0x12
        /*09b6*/ 	.short	(.L_417 - .L_416)
	.align		4
.L_416:
        /*09b8*/ 	.word	index@(_ZN8pygpukit3ops5audio18compute_sum_kernelEPKfPfm)
        /*09bc*/ 	.word	0x00000000


	//----- nvinfo : EIATTR_MIN_STACK_SIZE
	.align		4
.L_417:
        /*09c0*/ 	.byte	0x04, 0x12
        /*09c2*/ 	.short	(.L_419 - .L_418)
	.align		4
.L_418:
        /*09c4*/ 	.word	index@(_ZN8pygpukit3ops5audio28deemphasis_sequential_kernelEPfmf)
        /*09c8*/ 	.word	0x00000000


	//----- nvinfo : EIATTR_MIN_STACK_SIZE
	.align		4
.L_419:
        /*09cc*/ 	.byte	0x04, 0x12
        /*09ce*/ 	.short	(.L_421 - .L_420)
	.align		4
.L_420:
        /*09d0*/ 	.word	index@(_ZN8pygpukit3ops5audio18preemphasis_kernelEPfmf)
        /*09d4*/ 	.word	0x00000000


	//----- nvinfo : EIATTR_MIN_STACK_SIZE
	.align		4
.L_421:
        /*09d8*/ 	.byte	0x04, 0x12
        /*09da*/ 	.short	(.L_423 - .L_422)
	.align		4
.L_422:
        /*09dc*/ 	.word	index@(_ZN8pygpukit3ops5audio30vad_compute_noise_floor_kernelEPKfPfi)
        /*09e0*/ 	.word	0x00000000


	//----- nvinfo : EIATTR_MIN_STACK_SIZE
	.align		4
.L_423:
        /*09e4*/ 	.byte	0x04, 0x12
        /*09e6*/ 	.short	(.L_425 - .L_424)
	.align		4
.L_424:
        /*09e8*/ 	.word	index@(_ZN8pygpukit3ops5audio19vad_hangover_kernelEPKiPiii)
        /*09ec*/ 	.word	0x00000000


	//----- nvinfo : EIATTR_MIN_STACK_SIZE
	.align		4
.L_425:
        /*09f0*/ 	.byte	0x04, 0x12
        /*09f2*/ 	.short	(.L_427 - .L_426)
	.align		4
.L_426:
        /*09f4*/ 	.word	index@(_ZN8pygpukit3ops5audio19vad_decision_kernelEPKfS3_Piifff)
        /*09f8*/ 	.word	0x00000000


	//----- nvinfo : EIATTR_MIN_STACK_SIZE
	.align		4
.L_427:
        /*09fc*/ 	.byte	0x04, 0x12
        /*09fe*/ 	.short	(.L_429 - .L_428)
	.align		4
.L_428:
        /*0a00*/ 	.word	index@(_ZN8pygpukit3ops5audio24vad_zero_crossing_kernelEPKfPfiiii)
        /*0a04*/ 	.word	0x00000000


	//----- nvinfo : EIATTR_MIN_STACK_SIZE
	.align		4
.L_429:
        /*0a08*/ 	.byte	0x04, 0x12
        /*0a0a*/ 	.short	(.L_431 - .L_430)
	.align		4
.L_430:
        /*0a0c*/ 	.word	index@(_ZN8pygpukit3ops5audio23vad_frame_energy_kernelEPKfPfiiii)
        /*0a10*/ 	.word	0x00000000


	//----- nvinfo : EIATTR_MIN_STACK_SIZE
	.align		4
.L_431:
        /*0a14*/ 	.byte	0x04, 0x12
        /*0a16*/ 	.short	(.L_433 - .L_432)
	.align		4
.L_432:
        /*0a18*/ 	.word	index@(_ZN8pygpukit3ops5audio18overlap_add_kernelEPKfPfii)
        /*0a1c*/ 	.word	0x00000000


	//----- nvinfo : EIATTR_MIN_STACK_SIZE
	.align		4
.L_433:
        /*0a20*/ 	.byte	0x04, 0x12
        /*0a22*/ 	.short	(.L_435 - .L_434)
	.align		4
.L_434:
        /*0a24*/ 	.word	index@(_ZN8pygpukit3ops5audio24apply_hann_window_kernelEPfi)
        /*0a28*/ 	.word	0x00000020


	//----- nvinfo : EIATTR_MIN_STACK_SIZE
	.align		4
.L_435:
        /*0a2c*/ 	.byte	0x04, 0x12
        /*0a2e*/ 	.short	(.L_437 - .L_436)
	.align		4
.L_436:
        /*0a30*/ 	.word	index@(_ZN8pygpukit3ops5audio23ring_buffer_read_kernelEPKfPfiii)
        /*0a34*/ 	.word	0x00000000


	//----- nvinfo : EIATTR_MIN_STACK_SIZE
	.align		4
.L_437:
        /*0a38*/ 	.byte	0x04, 0x12
        /*0a3a*/ 	.short	(.L_439 - .L_438)
	.align		4
.L_438:
        /*0a3c*/ 	.word	index@(_ZN8pygpukit3ops5audio24ring_buffer_write_kernelEPKfPfiii)
        /*0a40*/ 	.word	0x00000000


	//----- nvinfo : EIATTR_MIN_STACK_SIZE
	.align		4
.L_439:
        /*0a44*/ 	.byte	0x04, 0x12
        /*0a46*/ 	.short	(.L_441 - .L_440)
	.align		4
.L_440:
        /*0a48*/ 	.word	index@(_ZN8pygpukit3ops5audio22resample_linear_kernelEPKfPfiif)
        /*0a4c*/ 	.word	0x00000000


	//----- nvinfo : EIATTR_MIN_STACK_SIZE
	.align		4
.L_441:
        /*0a50*/ 	.byte	0x04, 0x12
        /*0a52*/ 	.short	(.L_443 - .L_442)
	.align		4
.L_442:
        /*0a54*/ 	.word	index@(_ZN8pygpukit3ops5audio25resample_polyphase_kernelEPKfPfii)
        /*0a58*/ 	.word	0x00000000


	//----- nvinfo : EIATTR_MIN_STACK_SIZE
	.align		4
.L_443:
        /*0a5c*/ 	.byte	0x04, 0x12
        /*0a5e*/ 	.short	(.L_445 - .L_444)
	.align		4
.L_444:
        /*0a60*/ 	.word	index@(_ZN8pygpukit3ops5audio21sum_of_squares_kernelEPKfPfm)
        /*0a64*/ 	.word	0x00000000


	//----- nvinfo : EIATTR_MIN_STACK_SIZE
	.align		4
.L_445:
        /*0a68*/ 	.byte	0x04, 0x12
        /*0a6a*/ 	.short	(.L_447 - .L_446)
	.align		4
.L_446:
        /*0a6c*/ 	.word	index@(_ZN8pygpukit3ops5audio18apply_scale_kernelEPfmf)
        /*0a70*/ 	.word	0x00000000


	//----- nvinfo : EIATTR_MIN_STACK_SIZE
	.align		4
.L_447:
        /*0a74*/ 	.byte	0x04, 0x12
        /*0a76*/ 	.short	(.L_449 - .L_448)
	.align		4
.L_448:
        /*0a78*/ 	.word	index@(_ZN8pygpukit3ops5audio19find_max_abs_kernelEPKfPfm)
        /*0a7c*/ 	.word	0x00000000


	//----- nvinfo : EIATTR_MIN_STACK_SIZE
	.align		4
.L_449:
        /*0a80*/ 	.byte	0x04, 0x12
        /*0a82*/ 	.short	(.L_451 - .L_450)
	.align		4
.L_450:
        /*0a84*/ 	.word	index@(_ZN8pygpukit3ops5audio21stereo_to_mono_kernelEPKfPfm)
        /*0a88*/ 	.word	0x00000000


	//----- nvinfo : EIATTR_MIN_STACK_SIZE
	.align		4
.L_451:
        /*0a8c*/ 	.byte	0x04, 0x12
        /*0a8e*/ 	.short	(.L_453 - .L_452)
	.align		4
.L_452:
        /*0a90*/ 	.word	index@(_ZN8pygpukit3ops5audio23pcm_int16_to_f32_kernelEPKsPfm)
        /*0a94*/ 	.word	0x00000000
.L_453:


//--------------------- .nv.compat                --------------------------
	.section	.nv.compat,"",@"SHT_CUDA_COMPAT_INFO"
	.align	4
        /*0000*/ 	.byte	0x02, 0x09, 0x00, 0x00, 0x02, 0x02, 0x01, 0x00, 0x02, 0x05, 0x05, 0x00, 0x03, 0x07, 0x01, 0x01
        /*0010*/ 	.byte	0x02, 0x03, 0x00, 0x00, 0x02, 0x06, 0x01, 0x00, 0x04, 0x0b, 0x08, 0x00, 0x01, 0x00, 0x00, 0x00
        /*0020*/ 	.byte	0x00, 0x00, 0x00, 0x00


//--------------------- .nv.info._ZN8pygpukit3ops5audio17conv1d_f16_kernelEPK6__halfS4_S4_PS2_iiiiiii --------------------------
	.section	.nv.info._ZN8pygpukit3ops5audio17conv1d_f16_kernelEPK6__halfS4_S4_PS2_iiiiiii,"",@"SHT_CUDA_INFO"
	.sectionflags	@""
	.align	4


	//----- nvinfo : EIATTR_CUDA_API_VERSION
	.align		4
        /*0000*/ 	.byte	0x04, 0x37
        /*0002*/ 	.short	(.L_455 - .L_454)
.L_454:
        /*0004*/ 	.word	0x00000082


	//----- nvinfo : EIATTR_KPARAM_INFO
	.align		4
.L_455:
        /*0008*/ 	.byte	0x04, 0x17
        /*000a*/ 	.short	(.L_457 - .L_456)
.L_456:
        /*000c*/ 	.word	0x00000000
        /*0010*/ 	.short	0x000a
        /*0012*/ 	.short	0x0038
        /*0014*/ 	.byte	0x00, 0xf0, 0x11, 0x00


	//----- nvinfo : EIATTR_KPARAM_INFO
	.align		4
.L_457:
        /*0018*/ 	.byte	0x04, 0x17
        /*001a*/ 	.short	(.L_459 - .L_458)
.L_458:
        /*001c*/ 	.word	0x00000000
        /*0020*/ 	.short	0x0009
        /*0022*/ 	.short	0x0034
        /*0024*/ 	.byte	0x00, 0xf0, 0x11, 0x00


	//----- nvinfo : EIATTR_KPARAM_INFO
	.align		4
.L_459:
        /*0028*/ 	.byte	0x04, 0x17
        /*002a*/ 	.short	(.L_461 - .L_460)
.L_460:
        /*002c*/ 	.word	0x00000000
        /*0030*/ 	.short	0x0008
        /*0032*/ 	.short	0x0030
        /*0034*/ 	.byte	0x00, 0xf0, 0x11, 0x00


	//----- nvinfo : EIATTR_KPARAM_INFO
	.align		4
.L_461:
        /*0038*/ 	.byte	0x04, 0x17
        /*003a*/ 	.short	(.L_463 - .L_462)
.L_462:
        /*003c*/ 	.word	0x00000000
        /*0040*/ 	.short	0x0007
        /*0042*/ 	.short	0x002c
        /*0044*/ 	.byte	0x00, 0xf0, 0x11, 0x00


	//----- nvinfo : EIATTR_KPARAM_INFO
	.align		4
.L_463:
        /*0048*/ 	.byte	0x04, 0x17
        /*004a*/ 	.short	(.L_465 - .L_464)
.L_464:
        /*004c*/ 	.word	0x00000000
        /*0050*/ 	.short	0x0006
        /*0052*/ 	.short	0x0028
        /*0054*/ 	.byte	0x00, 0xf0, 0x11, 0x00


	//----- nvinfo : EIATTR_KPARAM_INFO
	.align		4
.L_465:
        /*0058*/ 	.byte	0x04, 0x17
        /*005a*/ 	.short	(.L_467 - .L_466)
.L_466:
        /*005c*/ 	.word	0x00000000
        /*0060*/ 	.short	0x0005
        /*0062*/ 	.short	0x0024
        /*0064*/ 	.byte	0x00, 0xf0, 0x11, 0x00


	//----- nvinfo : EIATTR_KPARAM_INFO
	.align		4
.L_467:
        /*0068*/ 	.byte	0x04, 0x17
        /*006a*/ 	.short	(.L_469 - .L_468)
.L_468:
        /*006c*/ 	.word	0x00000000
        /*0070*/ 	.short	0x0004
        /*0072*/ 	.short	0x0020
        /*0074*/ 	.byte	0x00, 0xf0, 0x11, 0x00


	//----- nvinfo : EIATTR_KPARAM_INFO
	.align		4
.L_469:
        /*0078*/ 	.byte	0x04, 0x17
        /*007a*/ 	.short	(.L_471 - .L_470)
.L_470:
        /*007c*/ 	.word	0x00000000
        /*0080*/ 	.short	0x0003
        /*0082*/ 	.short	0x0018
        /*0084*/ 	.byte	0x00, 0xf5, 0x21, 0x00


	//----- nvinfo : EIATTR_KPARAM_INFO
	.align		4
.L_471:
        /*0088*/ 	.byte	0x04, 0x17
        /*008a*/ 	.short	(.L_473 - .L_472)
.L_472:
        /*008c*/ 	.word	0x00000000
        /*0090*/ 	.short	0x0002
        /*0092*/ 	.short	0x0010
        /*0094*/ 	.byte	0x00, 0xf5, 0x21, 0x00


	//----- nvinfo : EIATTR_KPARAM_INFO
	.align		4
.L_473:
        /*0098*/ 	.byte	0x04, 0x17
        /*009a*/ 	.short	(.L_475 - .L_474)
.L_474:
        /*009c*/ 	.word	0x00000000
        /*00a0*/ 	.short	0x0001
        /*00a2*/ 	.short	0x0008
        /*00a4*/ 	.byte	0x00, 0xf5, 0x21, 0x00


	//----- nvinfo : EIATTR_KPARAM_INFO
	.align		4
.L_475:
        /*00a8*/ 	.byte	0x04, 0x17
        /*00aa*/ 	.short	(.L_477 - .L_476)
.L_476:
        /*00ac*/ 	.word	0x00000000
        /*00b0*/ 	.short	0x0000
        /*00b2*/ 	.short	0x0000
        /*00b4*/ 	.byte	0x00, 0xf5, 0x21, 0x00


	//----- nvinfo : EIATTR_SPARSE_MMA_MASK
	.align		4
.L_477:
        /*00b8*/ 	.byte	0x03, 0x50
        /*00ba*/ 	.short	0x0000


	//----- nvinfo : EIATTR_MAXREG_COUNT
	.align		4
        /*00bc*/ 	.byte	0x03, 0x1b
        /*00be*/ 	.short	0x00ff


	//----- nvinfo : EIATTR_MERCURY_ISA_VERSION
	.align		4
        /*00c0*/ 	.byte	0x03, 0x5f
        /*00c2*/ 	.short	0x0101


	//----- nvinfo : EIATTR_VRC_CTA_INIT_COUNT
	.align		4
        /*00c4*/ 	.byte	0x02, 0x4a
	.zero		1
	.zero		1


	//----- nvinfo : EIATTR_EXIT_INSTR_OFFSETS
	.align		4
        /*00c8*/ 	.byte	0x04, 0x1c
        /*00ca*/ 	.short	(.L_479 - .L_478)


	//   ....[0]....
.L_478:
        /*00cc*/ 	.word	0x00000260


	//   ....[1]....
        /*00d0*/ 	.word	0x000012e0


	//----- nvinfo : EIATTR_CRS_STACK_SIZE
	.align		4
.L_479:
        /*00d4*/ 	.byte	0x04, 0x1e
        /*00d6*/ 	.short	(.L_481 - .L_480)
.L_480:
        /*00d8*/ 	.word	0x00000000


	//----- nvinfo : EIATTR_CBANK_PARAM_SIZE
	.align		4
.L_481:
        /*00dc*/ 	.byte	0x03, 0x19
        /*00de*/ 	.short	0x003c


	//----- nvinfo : EIATTR_PARAM_CBANK
	.align		4
        /*00e0*/ 	.byte	0x04, 0x0a
        /*00e2*/ 	.short	(.L_483 - .L_482)
	.align		4
.L_482:
        /*00e4*/ 	.word	index@(.nv.constant0._ZN8pygpukit3ops5audio17conv1d_f16_kernelEPK6__halfS4_S4_PS2_iiiiiii)
        /*00e8*/ 	.short	0x0380
        /*00ea*/ 	.short	0x003c


	//----- nvinfo : EIATTR_SW_WAR
	.align		4
.L_483:
        /*00ec*/ 	.byte	0x04, 0x36
        /*00ee*/ 	.short	(.L_485 - .L_484)
.L_484:
        /*00f0*/ 	.word	0x00000008
.L_485:


//--------------------- .nv.info._ZN8pygpukit3ops5audio17conv1d_f32_kernelEPKfS3_S3_Pfiiiiiii --------------------------
	.section	.nv.info._ZN8pygpukit3ops5audio17conv1d_f32_kernelEPKfS3_S3_Pfiiiiiii,"",@"SHT_CUDA_INFO"
	.sectionflags	@""
	.align	4


	//----- nvinfo : EIATTR_CUDA_API_VERSION
	.align		4
        /*0000*/ 	.byte	0x04, 0x37
        /*0002*/ 	.short	(.L_487 - .L_486)
.L_486:
        /*0004*/ 	.word	0x00000082


	//----- nvinfo : EIATTR_KPARAM_INFO
	.align		4
.L_487:
        /*0008*/ 	.byte	0x04, 0x17
        /*000a*/ 	.short	(.L_489 - .L_488)
.L_488:
        /*000c*/ 	.word	0x00000000
        /*0010*/ 	.short	0x000a
        /*0012*/ 	.short	0x0038
        /*0014*/ 	.byte	0x00, 0xf0, 0x11, 0x00


	//----- nvinfo : EIATTR_KPARAM_INFO
	.align		4
.L_489:
        /*0018*/ 	.byte	0x04, 0x17
        /*001a*/ 	.short	(.L_491 - .L_490)
.L_490:
        /*001c*/ 	.word	0x00000000
        /*0020*/ 	.short	0x0009
        /*0022*/ 	.short	0x0034
        /*0024*/ 	.byte	0x00, 0xf0, 0x11, 0x00


	//----- nvinfo : EIATTR_KPARAM_INFO
	.align		4
.L_491:
        /*0028*/ 	.byte	0x04, 0x17
        /*002a*/ 	.short	(.L_493 - .L_492)
.L_492:
        /*002c*/ 	.word	0x00000000
        /*0030*/ 	.short	0x0008
        /*0032*/ 	.short	0x0030
        /*0034*/ 	.byte	0x00, 0xf0, 0x11, 0x00


	//----- nvinfo : EIATTR_KPARAM_INFO
	.align		4
.L_493:
        /*0038*/ 	.byte	0x04, 0x17
        /*003a*/ 	.short	(.L_495 - .L_494)
.L_494:
        /*003c*/ 	.word	0x00000000
        /*0040*/ 	.short	0x0007
        /*0042*/ 	.short	0x002c
        /*0044*/ 	.byte	0x00, 0xf0, 0x11, 0x00


	//----- nvinfo : EIATTR_KPARAM_INFO
	.align		4
.L_495:
        /*0048*/ 	.byte	0x04, 0x17
        /*004a*/ 	.short	(.L_497 - .L_496)
.L_496:
        /*004c*/ 	.word	0x00000000
        /*0050*/ 	.short	0x0006
        /*0052*/ 	.short	0x0028
        /*0054*/ 	.byte	0x00, 0xf0, 0x11, 0x00


	//----- nvinfo : EIATTR_KPARAM_INFO
	.align		4
.L_497:
        /*0058*/ 	.byte	0x04, 0x17
        /*005a*/ 	.short	(.L_499 - .L_498)
.L_498:
        /*005c*/ 	.word	0x00000000
        /*0060*/ 	.short	0x0005
        /*0062*/ 	.short	0x0024
        /*0064*/ 	.byte	0x00, 0xf0, 0x11, 0x00


	//----- nvinfo : EIATTR_KPARAM_INFO
	.align		4
.L_499:
        /*0068*/ 	.byte	0x04, 0x17
        /*006a*/ 	.short	(.L_501 - .L_500)
.L_500:
        /*006c*/ 	.word	0x00000000
        /*0070*/ 	.short	0x0004
        /*0072*/ 	.short	0x0020
        /*0074*/ 	.byte	0x00, 0xf0, 0x11, 0x00


	//----- nvinfo : EIATTR_KPARAM_INFO
	.align		4
.L_501:
        /*0078*/ 	.byte	0x04, 0x17
        /*007a*/ 	.short	(.L_503 - .L_502)
.L_502:
        /*007c*/ 	.word	0x00000000
        /*0080*/ 	.short	0x0003
        /*0082*/ 	.short	0x0018
        /*0084*/ 	.byte	0x00, 0xf5, 0x21, 0x00


	//----- nvinfo : EIATTR_KPARAM_INFO
	.align		4
.L_503:
        /*0088*/ 	.byte	0x04, 0x17
        /*008a*/ 	.short	(.L_505 - .L_504)
.L_504:
        /*008c*/ 	.word	0x00000000
        /*0090*/ 	.short	0x0002
        /*0092*/ 	.short	0x0010
        /*0094*/ 	.byte	0x00, 0xf5, 0x21, 0x00


	//----- nvinfo : EIATTR_KPARAM_INFO
	.align		4
.L_505:
        /*0098*/ 	.byte	0x04, 0x17
        /*009a*/ 	.short	(.L_507 - .L_506)
.L_506:
        /*009c*/ 	.word	0x00000000
        /*00a0*/ 	.short	0x0001
        /*00a2*/ 	.short	0x0008
        /*00a4*/ 	.byte	0x00, 0xf5, 0x21, 0x00


	//----- nvinfo : EIATTR_KPARAM_INFO
	.align		4
.L_507:
        /*00a8*/ 	.byte	0x04, 0x17
        /*00aa*/ 	.short	(.L_509 - .L_508)
.L_508:
        /*00ac*/ 	.word	0x00000000
        /*00b0*/ 	.short	0x0000
        /*00b2*/ 	.short	0x0000
        /*00b4*/ 	.byte	0x00, 0xf5, 0x21, 0x00


	//----- nvinfo : EIATTR_SPARSE_MMA_MASK
	.align		4
.L_509:
        /*00b8*/ 	.byte	0x03, 0x50
        /*00ba*/ 	.short	0x0000


	//----- nvinfo : EIATTR_MAXREG_COUNT
	.align		4
        /*00bc*/ 	.byte	0x03, 0x1b
        /*00be*/ 	.short	0x00ff


	//----- nvinfo : EIATTR_MERCURY_ISA_VERSION
	.align		4
        /*00c0*/ 	.byte	0x03, 0x5f
        /*00c2*/ 	.short	0x0101


	//----- nvinfo : EIATTR_VRC_CTA_INIT_COUNT
	.align		4
        /*00c4*/ 	.byte	0x02, 0x4a
	.zero		1
	.zero		1


	//----- nvinfo : EIATTR_EXIT_INSTR_OFFSETS
	.align		4
        /*00c8*/ 	.byte	0x04, 0x1c
        /*00ca*/ 	.short	(.L_511 - .L_510)


	//   ....[0]....
.L_510:
        /*00cc*/ 	.word	0x00000260


	//   ....[1]....
        /*00d0*/ 	.word	0x000010f0


	//----- nvinfo : EIATTR_CRS_STACK_SIZE
	.align		4
.L_511:
        /*00d4*/ 	.byte	0x04, 0x1e
        /*00d6*/ 	.short	(.L_513 - .L_512)
.L_512:
        /*00d8*/ 	.word	0x00000000


	//----- nvinfo : EIATTR_CBANK_PARAM_SIZE
	.align		4
.L_513:
        /*00dc*/ 	.byte	0x03, 0x19
        /*00de*/ 	.short	0x003c


	//----- nvinfo : EIATTR_PARAM_CBANK
	.align		4
        /*00e0*/ 	.byte	0x04, 0x0a
        /*00e2*/ 	.short	(.L_515 - .L_514)
	.align		4
.L_514:
        /*00e4*/ 	.word	index@(.nv.constant0._ZN8pygpukit3ops5audio17conv1d_f32_kernelEPKfS3_S3_Pfiiiiiii)
        /*00e8*/ 	.short	0x0380
        /*00ea*/ 	.short	0x003c


	//----- nvinfo : EIATTR_SW_WAR
	.align		4
.L_515:
        /*00ec*/ 	.byte	0x04, 0x36
        /*00ee*/ 	.short	(.L_517 - .L_516)
.L_516:
        /*00f0*/ 	.word	0x00000008
.L_517:


//--------------------- .nv.info._ZN8pygpukit3ops5audio24spectral_contrast_kernelEPKfPfiiif --------------------------
	.section	.nv.info._ZN8pygpukit3ops5audio24spectral_contrast_kernelEPKfPfiiif,"",@"SHT_CUDA_INFO"
	.sectionflags	@""
	.align	4


	//----- nvinfo : EIATTR_CUDA_API_VERSION
	.align		4
        /*0000*/ 	.byte	0x04, 0x37
        /*0002*/ 	.short	(.L_519 - .L_518)
.L_518:
        /*0004*/ 	.word	0x00000082


	//----- nvinfo : EIATTR_KPARAM_INFO
	.align		4
.L_519:
        /*0008*/ 	.byte	0x04, 0x17
        /*000a*/ 	.short	(.L_521 - .L_520)
.L_520:
        /*000c*/ 	.word	0x00000000
        /*0010*/ 	.short	0x0005
        /*0012*/ 	.short	0x001c
        /*0014*/ 	.byte	0x00, 0xf0, 0x11, 0x00


	//----- nvinfo : EIATTR_KPARAM_INFO
	.align		4
.L_521:
        /*0018*/ 	.byte	0x04, 0x17
        /*001a*/ 	.short	(.L_523 - .L_522)
.L_522:
        /*001c*/ 	.word	0x00000000
        /*0020*/ 	.short	0x0004
        /*0022*/ 	.short	0x0018
        /*0024*/ 	.byte	0x00, 0xf0, 0x11, 0x00


	//----- nvinfo : EIATTR_KPARAM_INFO
	.align		4
.L_523:
        /*0028*/ 	.byte	0x04, 0x17
        /*002a*/ 	.short	(.L_525 - .L_524)
.L_524:
        /*002c*/ 	.word	0x00000000
        /*0030*/ 	.short	0x0003
        /*0032*/ 	.short	0x0014
        /*0034*/ 	.byte	0x00, 0xf0, 0x11, 0x00


	//----- nvinfo : EIATTR_KPARAM_INFO
	.align		4
.L_525:
        /*0038*/ 	.byte	0x04, 0x17
        /*003a*/ 	.short	(.L_527 - .L_526)
.L_526:
        /*003c*/ 	.word	0x00000000
        /*0040*/ 	.short	0x0002
        /*0042*/ 	.short	0x0010
        /*0044*/ 	.byte	0x00, 0xf0, 0x11, 0x00


	//----- nvinfo : EIATTR_KPARAM_INFO
	.align		4
.L_527:
        /*0048*/ 	.byte	0x04, 0x17
        /*004a*/ 	.short	(.L_529 - .L_528)
.L_528:
        /*004c*/ 	.word	0x00000000
        /*0050*/ 	.short	0x0001
        /*0052*/ 	.short	0x0008
        /*0054*/ 	.byte	0x00, 0xf5, 0x21, 0x00


	//----- nvinfo : EIATTR_KPARAM_INFO
	.align		4
.L_529:
        /*0058*/ 	.byte	0x04, 0x17
        /*005a*/ 	.short	(.L_531 - .L_530)
.L_530:
        /*005c*/ 	.word	0x00000000
        /*0060*/ 	.short	0x0000
        /*0062*/ 	.short	0x0000
        /*0064*/ 	.byte	0x00, 0xf5, 0x21, 0x00


	//----- nvinfo : EIATTR_SPARSE_MMA_MASK
	.align		4
.L_531:
        /*0068*/ 	.byte	0x03, 0x50
        /*006a*/ 	.short	0x0000


	//----- nvinfo : EIATTR_MAXREG_COUNT
	.align		4
        /*006c*/ 	.byte	0x03, 0x1b
        /*006e*/ 	.short	0x00ff


	//----- nvinfo : EIATTR_MERCURY_ISA_VERSION
	.align		4
        /*0070*/ 	.byte	0x03, 0x5f
        /*0072*/ 	.short	0x0101


	//----- nvinfo : EIATTR_VRC_CTA_INIT_COUNT
	.align		4
        /*0074*/ 	.byte	0x02, 0x4a
	.zero		1
	.zero		1


	//----- nvinfo : EIATTR_EXIT_INSTR_OFFSETS
	.align		4
        /*0078*/ 	.byte	0x04, 0x1c
        /*007a*/ 	.short	(.L_533 - .L_532)


	//   ....[0]....
.L_532:
        /*007c*/ 	.word	0x00000080


	//   ....[1]....
        /*0080*/ 	.word	0x00001990


	//----- nvinfo : EIATTR_CRS_STACK_SIZE
	.align		4
.L_533:
        /*0084*/ 	.byte	0x04, 0x1e
        /*0086*/ 	.short	(.L_535 - .L_534)
.L_534:
        /*0088*/ 	.word	0x00000000


	//----- nvinfo : EIATTR_CBANK_PARAM_SIZE
	.align		4
.L_535:
        /*008c*/ 	.byte	0x03, 0x19
        /*008e*/ 	.short	0x0020


	//----- nvinfo : EIATTR_PARAM_CBANK
	.align		4
        /*0090*/ 	.byte	0x04, 0x0a
        /*0092*/ 	.short	(.L_537 - .L_536)
	.align		4
.L_536:
        /*0094*/ 	.word	index@(.nv.constant0._ZN8pygpukit3ops5audio24spectral_contrast_kernelEPKfPfiiif)
        /*0098*/ 	.short	0x0380
        /*009a*/ 	.short	0x0020


	//----- nvinfo : EIATTR_SW_WAR
	.align		4
.L_537:
        /*009c*/ 	.byte	0x04, 0x36
        /*009e*/ 	.short	(.L_539 - .L_538)
.L_538:
        /*00a0*/ 	.word	0x00000008
.L_539:


//--------------------- .nv.info._ZN8pygpukit3ops5audio28interpolate_magnitude_kernelEPKfS3_Pfif --------------------------
	.section	.nv.info._ZN8pygpukit3ops5audio28interpolate_magnitude_kernelEPKfS3_Pfif,"",@"SHT_CUDA_INFO"
	.sectionflags	@""
	.align	4


	//----- nvinfo : EIATTR_CUDA_API_VERSION
	.align		4
        /*0000*/ 	.byte	0x04, 0x37
        /*0002*/ 	.short	(.L_541 - .L_540)
.L_540:
        /*0004*/ 	.word	0x00000082


	//----- nvinfo : EIATTR_KPARAM_INFO
	.align		4
.L_541:
        /*0008*/ 	.byte	0x04, 0x17
        /*000a*/ 	.short	(.L_543 - .L_542)
.L_542:
        /*000c*/ 	.word	0x00000000
        /*0010*/ 	.short	0x0004
        /*0012*/ 	.short	0x001c
        /*0014*/ 	.byte	0x00, 0xf0, 0x11, 0x00


	//----- nvinfo : EIATTR_KPARAM_INFO
	.align		4
.L_543:
        /*0018*/ 	.byte	0x04, 0x17
        /*001a*/ 	.short	(.L_545 - .L_544)
.L_544:
        /*001c*/ 	.word	0x00000000
        /*0020*/ 	.short	0x0003
        /*0022*/ 	.short	0x0018
        /*0024*/ 	.byte	0x00, 0xf0, 0x11, 0x00


	//----- nvinfo : EIATTR_KPARAM_INFO
	.align		4
.L_545:
        /*0028*/ 	.byte	0x04, 0x17
        /*002a*/ 	.short	(.L_547 - .L_546)
.L_546:
        /*002c*/ 	.word	0x00000000
        /*0030*/ 	.short	0x0002
        /*0032*/ 	.short	0x0010
        /*0034*/ 	.byte	0x00, 0xf5, 0x21, 0x00


	//----- nvinfo : EIATTR_KPARAM_INFO
	.align		4
.L_547:
        /*0038*/ 	.byte	0x04, 0x17
        /*003a*/ 	.short	(.L_549 - .L_548)
.L_548:
        /*003c*/ 	.word	0x00000000
        /*0040*/ 	.short	0x0001
        /*0042*/ 	.short	0x0008
        /*0044*/ 	.byte	0x00, 0xf5, 0x21, 0x00


	//----- nvinfo : EIATTR_KPARAM_INFO
	.align		4
.L_549:
        /*0048*/ 	.byte	0x04, 0x17
        /*004a*/ 	.short	(.L_551 - .L_550)
.L_550:
        /*004c*/ 	.word	0x00000000
        /*0050*/ 	.short	0x0000
        /*0052*/ 	.short	0x0000
        /*0054*/ 	.byte	0x00, 0xf5, 0x21, 0x00


	//----- nvinfo : EIATTR_SPARSE_MMA_MASK
	.align		4
.L_551:
        /*0058*/ 	.byte	0x03, 0x50
        /*005a*/ 	.short	0x0000


	//----- nvinfo : EIATTR_MAXREG_COUNT
	.align		4
        /*005c*/ 	.byte	0x03, 0x1b
        /*005e*/ 	.short	0x00ff


	//----- nvinfo : EIATTR_MERCURY_ISA_VERSION
	.align		4
        /*0060*/ 	.byte	0x03, 0x5f
        /*0062*/ 	.short	0x0101


	//----- nvinfo : EIATTR_VRC_CTA_INIT_COUNT
	.align		4
        /*0064*/ 	.byte	0x02, 0x4a
	.zero		1
	.zero		1


	//----- nvinfo : EIATTR_EXIT_INSTR_OFFSETS
	.align		4
        /*0068*/ 	.byte	0x04, 0x1c
        /*006a*/ 	.short	(.L_553 - .L_552)


	//   ....[0]....
.L_552:
        /*006c*/ 	.word	0x00000070


	//   ....[1]....
        /*0070*/ 	.word	0x00000160


	//----- nvinfo : EIATTR_CBANK_PARAM_SIZE
	.align		4
.L_553:
        /*0074*/ 	.byte	0x03, 0x19
        /*0076*/ 	.short	0x0020


	//----- nvinfo : EIATTR_PARAM_CBANK
	.align		4
        /*0078*/ 	.byte	0x04, 0x0a
        /*007a*/ 	.short	(.L_555 - .L_554)
	.align		4
.L_554:
        /*007c*/ 	.word	index@(.nv.constant0._ZN8pygpukit3ops5audio28interpolate_magnitude_kernelEPKfS3_Pfif)
        /*0080*/ 	.short	0x0380
        /*0082*/ 	.short	0x0020


	//----- nvinfo : EIATTR_SW_WAR
	.align		4
.L_555:
        /*0084*/ 	.byte	0x04, 0x36
        /*0086*/ 	.short	(.L_557 - .L_556)
.L_556:
        /*0088*/ 	.word	0x00000008
.L_557:


//--------------------- .nv.info._ZN8pygpukit3ops5audio23phase_accumulate_kernelEPfPKfif --------------------------
	.section	.nv.info._ZN8pygpukit3ops5audio23phase_accumulate_kernelEPfPKfif,"",@"SHT_CUDA_INFO"
	.sectionflags	@""
	.align	4


	//----- nvinfo : EIATTR_CUDA_API_VERSION
	.align		4
        /*0000*/ 	.byte	0x04, 0x37
        /*0002*/ 	.short	(.L_559 - .L_558)
.L_558:
        /*0004*/ 	.word	0x00000082


	//----- nvinfo : EIATTR_KPARAM_INFO
	.align		4
.L_559:
        /*0008*/ 	.byte	0x04, 0x17
        /*000a*/ 	.short	(.L_561 - .L_560)
.L_560:
        /*000c*/ 	.word	0x00000000
        /*0010*/ 	.short	0x0003
        /*0012*/ 	.short	0x0014
        /*0014*/ 	.byte	0x00, 0xf0, 0x11, 0x00


	//----- nvinfo : EIATTR_KPARAM_INFO
	.align		4
.L_561:
        /*0018*/ 	.byte	0x04, 0x17
        /*001a*/ 	.short	(.L_563 - .L_562)
.L_562:
        /*001c*/ 	.word	0x00000000
        /*0020*/ 	.short	0x0002
        /*0022*/ 	.short	0x0010
        /*0024*/ 	.byte	0x00, 0xf0, 0x11, 0x00


	//----- nvinfo : EIATTR_KPARAM_INFO
	.align		4
.L_563:
        /*0028*/ 	.byte	0x04, 0x17
        /*002a*/ 	.short	(.L_565 - .L_564)
.L_564:
        /*002c*/ 	.word	0x00000000
        /*0030*/ 	.short	0x0001
        /*0032*/ 	.short	0x0008
        /*0034*/ 	.byte	0x00, 0xf5, 0x21, 0x00


	//----- nvinfo : EIATTR_KPARAM_INFO
	.align		4
.L_565:
        /*0038*/ 	.byte	0x04, 0x17
        /*003a*/ 	.short	(.L_567 - .L_566)
.L_566:
        /*003c*/ 	.word	0x00000000
        /*0040*/ 	.short	0x0000
        /*0042*/ 	.short	0x0000
        /*0044*/ 	.byte	0x00, 0xf5, 0x21, 0x00


	//----- nvinfo : EIATTR_SPARSE_MMA_MASK
	.align		4
.L_567:
        /*0048*/ 	.byte	0x03, 0x50
        /*004a*/ 	.short	0x0000


	//----- nvinfo : EIATTR_MAXREG_COUNT
	.align		4
        /*004c*/ 	.byte	0x03, 0x1b
        /*004e*/ 	.short	0x00ff


	//----- nvinfo : EIATTR_MERCURY_ISA_VERSION
	.align		4
        /*0050*/ 	.byte	0x03, 0x5f
        /*0052*/ 	.short	0x0101


	//----- nvinfo : EIATTR_VRC_CTA_INIT_COUNT
	.align		4
        /*0054*/ 	.byte	0x02, 0x4a
	.zero		1
	.zero		1


	//----- nvinfo : EIATTR_EXIT_INSTR_OFFSETS
	.align		4
        /*0058*/ 	.byte	0x04, 0x1c
        /*005a*/ 	.short	(.L_569 - .L_568)


	//   ....[0]....
.L_568:
        /*005c*/ 	.word	0x00000070


	//   ....[1]....
        /*0060*/ 	.word	0x000004f0


	//----- nvinfo : EIATTR_CRS_STACK_SIZE
	.align		4
.L_569:
        /*0064*/ 	.byte	0x04, 0x1e
        /*0066*/ 	.short	(.L_571 - .L_570)
.L_570:
        /*0068*/ 	.word	0x00000000


	//----- nvinfo : EIATTR_CBANK_PARAM_SIZE
	.align		4
.L_571:
        /*006c*/ 	.byte	0x03, 0x19
        /*006e*/ 	.short	0x0018


	//----- nvinfo : EIATTR_PARAM_CBANK
	.align		4
        /*0070*/ 	.byte	0x04, 0x0a
        /*0072*/ 	.short	(.L_573 - .L_572)
	.align		4
.L_572:
        /*0074*/ 	.word	index@(.nv.constant0._ZN8pygpukit3ops5audio23phase_accumulate_kernelEPfPKfif)
        /*0078*/ 	.short	0x0380
        /*007a*/ 	.short	0x0018


	//----- nvinfo : EIATTR_SW_WAR
	.align		4
.L_573:
        /*007c*/ 	.byte	0x04, 0x36
        /*007e*/ 	.short	(.L_575 - .L_574)
.L_574:
        /*0080*/ 	.word	0x00000008
.L_575:


//--------------------- .nv.info._ZN8pygpukit3ops5audio17phase_diff_kernelEPKfS3_Pfif --------------------------
	.section	.nv.info._ZN8pygpukit3ops5audio17phase_diff_kernelEPKfS3_Pfif,"",@"SHT_CUDA_INFO"
	.sectionflags	@""
	.align	4


	//----- nvinfo : EIATTR_CUDA_API_VERSION
	.align		4
        /*0000*/ 	.byte	0x04, 0x37
        /*0002*/ 	.short	(.L_577 - .L_576)
.L_576:
        /*0004*/ 	.word	0x00000082


	//----- nvinfo : EIATTR_KPARAM_INFO
	.align		4
.L_577:
        /*0008*/ 	.byte	0x04, 0x17
        /*000a*/ 	.short	(.L_579 - .L_578)
.L_578:
        /*000c*/ 	.word	0x00000000
        /*0010*/ 	.short	0x0004
        /*0012*/ 	.short	0x001c
        /*0014*/ 	.byte	0x00, 0xf0, 0x11, 0x00


	//----- nvinfo : EIATTR_KPARAM_INFO
	.align		4
.L_579:
        /*0018*/ 	.byte	0x04, 0x17
        /*001a*/ 	.short	(.L_581 - .L_580)
.L_580:
        /*001c*/ 	.word	0x00000000
        /*0020*/ 	.short	0x0003
        /*0022*/ 	.short	0x0018
        /*0024*/ 	.byte	0x00, 0xf0, 0x11, 0x00


	//----- nvinfo : EIATTR_KPARAM_INFO
	.align		4
.L_581:
        /*0028*/ 	.byte	0x04, 0x17
        /*002a*/ 	.short	(.L_583 - .L_582)
.L_582:
        /*002c*/ 	.word	0x00000000
        /*0030*/ 	.short	0x0002
        /*0032*/ 	.short	0x0010
        /*0034*/ 	.byte	0x00, 0xf5, 0x21, 0x00


	//----- nvinfo : EIATTR_KPARAM_INFO
	.align		4
.L_583:
        /*0038*/ 	.byte	0x04, 0x17
        /*003a*/ 	.short	(.L_585 - .L_584)
.L_584:
        /*003c*/ 	.word	0x00000000
        /*0040*/ 	.short	0x0001
        /*0042*/ 	.short	0x0008
        /*0044*/ 	.byte	0x00, 0xf5, 0x21, 0x00


	//----- nvinfo : EIATTR_KPARAM_INFO
	.align		4
.L_585:
        /*0048*/ 	.byte	0x04, 0x17
        /*004a*/ 	.short	(.L_587 - .L_586)
.L_586:
        /*004c*/ 	.word	0x00000000
        /*0050*/ 	.short	0x0000
        /*0052*/ 	.short	0x0000
        /*0054*/ 	.byte	0x00, 0xf5, 0x21, 0x00


	//----- nvinfo : EIATTR_SPARSE_MMA_MASK
	.align		4
.L_587:
        /*0058*/ 	.byte	0x03, 0x50
        /*005a*/ 	.short	0x0000


	//----- nvinfo : EIATTR_MAXREG_COUNT
	.align		4
        /*005c*/ 	.byte	0x03, 0x1b
        /*005e*/ 	.short	0x00ff


	//----- nvinfo : EIATTR_MERCURY_ISA_VERSION
	.align		4
        /*0060*/ 	.byte	0x03, 0x5f
        /*0062*/ 	.short	0x0101


	//----- nvinfo : EIATTR_VRC_CTA_INIT_COUNT
	.align		4
        /*0064*/ 	.byte	0x02, 0x4a
	.zero		1
	.zero		1


	//----- nvinfo : EIATTR_EXIT_INSTR_OFFSETS
	.align		4
        /*0068*/ 	.byte	0x04, 0x1c
        /*006a*/ 	.short	(.L_589 - .L_588)


	//   ....[0]....
.L_588:
        /*006c*/ 	.word	0x00000070


	//   ....[1]....
        /*0070*/ 	.word	0x00000290


	//----- nvinfo : EIATTR_CRS_STACK_SIZE
	.align		4
.L_589:
        /*0074*/ 	.byte	0x04, 0x1e
        /*0076*/ 	.short	(.L_591 - .L_590)
.L_590:
        /*0078*/ 	.word	0x00000000


	//----- nvinfo : EIATTR_CBANK_PARAM_SIZE
	.align		4
.L_591:
        /*007c*/ 	.byte	0x03, 0x19
        /*007e*/ 	.short	0x0020


	//----- nvinfo : EIATTR_PARAM_CBANK
	.align		4
        /*0080*/ 	.byte	0x04, 0x0a
        /*0082*/ 	.short	(.L_593 - .L_592)
	.align		4
.L_592:
        /*0084*/ 	.word	index@(.nv.constant0._ZN8pygpukit3ops5audio17phase_diff_kernelEPKfS3_Pfif)
        /*0088*/ 	.short	0x0380
        /*008a*/ 	.short	0x0020


	//----- nvinfo : EIATTR_SW_WAR
	.align		4
.L_593:
        /*008c*/ 	.byte	0x04, 0x36
        /*008e*/ 	.short	(.L_595 - .L_594)
.L_594:
        /*0090*/ 	.word	0x00000008
.L_595:


//--------------------- .nv.info._ZN8pygpukit3ops5audio21hpss_soft_mask_kernelEPKfS3_PfS4_if --------------------------
	.section	.nv.info._ZN8pygpukit3ops5audio21hpss_soft_mask_kernelEPKfS3_PfS4_if,"",@"SHT_CUDA_INFO"
	.sectionflags	@""
	.align	4


	//----- nvinfo : EIATTR_CUDA_API_VERSION
	.align		4
        /*0000*/ 	.byte	0x04, 0x37
        /*0002*/ 	.short	(.L_597 - .L_596)
.L_596:
        /*0004*/ 	.word	0x00000082


	//----- nvinfo : EIATTR_KPARAM_INFO
	.align		4
.L_597:
        /*0008*/ 	.byte	0x04, 0x17
        /*000a*/ 	.short	(.L_599 - .L_598)
.L_598:
        /*000c*/ 	.word	0x00000000
        /*0010*/ 	.short	0x0005
        /*0012*/ 	.short	0x0024
        /*0014*/ 	.byte	0x00, 0xf0, 0x11, 0x00


	//----- nvinfo : EIATTR_KPARAM_INFO
	.align		4
.L_599:
        /*0018*/ 	.byte	0x04, 0x17
        /*001a*/ 	.short	(.L_601 - .L_600)
.L_600:
        /*001c*/ 	.word	0x00000000
        /*0020*/ 	.short	0x0004
        /*0022*/ 	.short	0x0020
        /*0024*/ 	.byte	0x00, 0xf0, 0x11, 0x00


	//----- nvinfo : EIATTR_KPARAM_INFO
	.align		4
.L_601:
        /*0028*/ 	.byte	0x04, 0x17
        /*002a*/ 	.short	(.L_603 - .L_602)
.L_602:
        /*002c*/ 	.word	0x00000000
        /*0030*/ 	.short	0x0003
        /*0032*/ 	.short	0x0018
        /*0034*/ 	.byte	0x00, 0xf5, 0x21, 0x00


	//----- nvinfo : EIATTR_KPARAM_INFO
	.align		4
.L_603:
        /*0038*/ 	.byte	0x04, 0x17
        /*003a*/ 	.short	(.L_605 - .L_604)
.L_604:
        /*003c*/ 	.word	0x00000000
        /*0040*/ 	.short	0x0002
        /*0042*/ 	.short	0x0010
        /*0044*/ 	.byte	0x00, 0xf5, 0x21, 0x00


	//----- nvinfo : EIATTR_KPARAM_INFO
	.align		4
.L_605:
        /*0048*/ 	.byte	0x04, 0x17
        /*004a*/ 	.short	(.L_607 - .L_606)
.L_606:
        /*004c*/ 	.word	0x00000000
        /*0050*/ 	.short	0x0001
        /*0052*/ 	.short	0x0008
        /*0054*/ 	.byte	0x00, 0xf5, 0x21, 0x00


	//----- nvinfo : EIATTR_KPARAM_INFO
	.align		4
.L_607:
        /*0058*/ 	.byte	0x04, 0x17
        /*005a*/ 	.short	(.L_609 - .L_608)
.L_608:
        /*005c*/ 	.word	0x00000000
        /*0060*/ 	.short	0x0000
        /*0062*/ 	.short	0x0000
        /*0064*/ 	.byte	0x00, 0xf5, 0x21, 0x00


	//----- nvinfo : EIATTR_SPARSE_MMA_MASK
	.align		4
.L_609:
        /*0068*/ 	.byte	0x03, 0x50
        /*006a*/ 	.short	0x0000


	//----- nvinfo : EIATTR_MAXREG_COUNT
	.align		4
        /*006c*/ 	.byte	0x03, 0x1b
        /*006e*/ 	.short	0x00ff


	//----- nvinfo : EIATTR_MERCURY_ISA_VERSION
	.align		4
        /*0070*/ 	.byte	0x03, 0x5f
        /*0072*/ 	.short	0x0101


	//----- nvinfo : EIATTR_VRC_CTA_INIT_COUNT
	.align		4
        /*0074*/ 	.byte	0x02, 0x4a
	.zero		1
	.zero		1


	//----- nvinfo : EIATTR_EXIT_INSTR_OFFSETS
	.align		4
        /*0078*/ 	.byte	0x04, 0x1c
        /*007a*/ 	.short	(.L_611 - .L_610)


	//   ....[0]....
.L_610:
        /*007c*/ 	.word	0x00000070


	//   ....[1]....
        /*0080*/ 	.word	0x00000e50


	//----- nvinfo : EIATTR_CRS_STACK_SIZE
	.align		4
.L_611:
        /*0084*/ 	.byte	0x04, 0x1e
        /*0086*/ 	.short	(.L_613 - .L_612)
.L_612:
        /*0088*/ 	.word	0x00000000


	//----- nvinfo : EIATTR_CBANK_PARAM_SIZE
	.align		4
.L_613:
        /*008c*/ 	.byte	0x03, 0x19
        /*008e*/ 	.short	0x0028


	//----- nvinfo : EIATTR_PARAM_CBANK
	.align		4
        /*0090*/ 	.byte	0x04, 0x0a
        /*0092*/ 	.short	(.L_615 - .L_614)
	.align		4
.L_614:
        /*0094*/ 	.word	index@(.nv.constant0._ZN8pygpukit3ops5audio21hpss_soft_mask_kernelEPKfS3_PfS4_if)
        /*0098*/ 	.short	0x0380
        /*009a*/ 	.short	0x0028


	//----- nvinfo : EIATTR_SW_WAR
	.align		4
.L_615:
        /*009c*/ 	.byte	0x04, 0x36
        /*009e*/ 	.short	(.L_617 - .L_616)
.L_616:
        /*00a0*/ 	.word	0x00000008
.L_617:


//--------------------- .nv.info._ZN8pygpukit3ops5audio29median_filter_vertical_kernelEPKfPfiii --------------------------
	.section	.nv.info._ZN8pygpukit3ops5audio29median_filter_vertical_kernelEPKfPfiii,"",@"SHT_CUDA_INFO"
	.sectionflags	@""
	.align	4


	//----- nvinfo : EIATTR_CUDA_API_VERSION
	.align		4
        /*0000*/ 	.byte	0x04, 0x37
        /*0002*/ 	.short	(.L_619 - .L_618)
.L_618:
        /*0004*/ 	.word	0x00000082


	//----- nvinfo : EIATTR_KPARAM_INFO
	.align		4
.L_619:
        /*0008*/ 	.byte	0x04, 0x17
        /*000a*/ 	.short	(.L_621 - .L_620)
.L_620:
        /*000c*/ 	.word	0x00000000
        /*0010*/ 	.short	0x0004
        /*0012*/ 	.short	0x0018
        /*0014*/ 	.byte	0x00, 0xf0, 0x11, 0x00


	//----- nvinfo : EIATTR_KPARAM_INFO
	.align		4
.L_621:
        /*0018*/ 	.byte	0x04, 0x17
        /*001a*/ 	.short	(.L_623 - .L_622)
.L_622:
        /*001c*/ 	.word	0x00000000
        /*0020*/ 	.short	0x0003
        /*0022*/ 	.short	0x0014
        /*0024*/ 	.byte	0x00, 0xf0, 0x11, 0x00


	//----- nvinfo : EIATTR_KPARAM_INFO
	.align		4
.L_623:
        /*0028*/ 	.byte	0x04, 0x17
        /*002a*/ 	.short	(.L_625 - .L_624)
.L_624:
        /*002c*/ 	.word	0x00000000
        /*0030*/ 	.short	0x0002
        /*0032*/ 	.short	0x0010
        /*0034*/ 	.byte	0x00, 0xf0, 0x11, 0x00


	//----- nvinfo : EIATTR_KPARAM_INFO
	.align		4
.L_625:
        /*0038*/ 	.byte	0x04, 0x17
        /*003a*/ 	.short	(.L_627 - .L_626)
.L_626:
        /*003c*/ 	.word	0x00000000
        /*0040*/ 	.short	0x0001
        /*0042*/ 	.short	0x0008
        /*0044*/ 	.byte	0x00, 0xf5, 0x21, 0x00


	//----- nvinfo : EIATTR_KPARAM_INFO
	.align		4
.L_627:
        /*0048*/ 	.byte	0x04, 0x17
        /*004a*/ 	.short	(.L_629 - .L_628)
.L_628:
        /*004c*/ 	.word	0x00000000
        /*0050*/ 	.short	0x0000
        /*0052*/ 	.short	0x0000
        /*0054*/ 	.byte	0x00, 0xf5, 0x21, 0x00


	//----- nvinfo : EIATTR_SPARSE_MMA_MASK
	.align		4
.L_629:
        /*0058*/ 	.byte	0x03, 0x50
        /*005a*/ 	.short	0x0000


	//----- nvinfo : EIATTR_MAXREG_COUNT
	.align		4
        /*005c*/ 	.byte	0x03, 0x1b
        /*005e*/ 	.short	0x00ff


	//----- nvinfo : EIATTR_MERCURY_ISA_VERSION
	.align		4
        /*0060*/ 	.byte	0x03, 0x5f
        /*0062*/ 	.short	0x0101


	//----- nvinfo : EIATTR_VRC_CTA_INIT_COUNT
	.align		4
        /*0064*/ 	.byte	0x02, 0x4a
	.zero		1
	.zero		1


	//----- nvinfo : EIATTR_EXIT_INSTR_OFFSETS
	.align		4
        /*0068*/ 	.byte	0x04, 0x1c
        /*006a*/ 	.short	(.L_631 - .L_630)


	//   ....[0]....
.L_630:
        /*006c*/ 	.word	0x000000a0


	//   ....[1]....
        /*0070*/ 	.word	0x00000c90


	//----- nvinfo : EIATTR_CRS_STACK_SIZE
	.align		4
.L_631:
        /*0074*/ 	.byte	0x04, 0x1e
        /*0076*/ 	.short	(.L_633 - .L_632)
.L_632:
        /*0078*/ 	.word	0x00000000


	//----- nvinfo : EIATTR_CBANK_PARAM_SIZE
	.align		4
.L_633:
        /*007c*/ 	.byte	0x03, 0x19
        /*007e*/ 	.short	0x001c


	//----- nvinfo : EIATTR_PARAM_CBANK
	.align		4
        /*0080*/ 	.byte	0x04, 0x0a
        /*0082*/ 	.short	(.L_635 - .L_634)
	.align		4
.L_634:
        /*0084*/ 	.word	index@(.nv.constant0._ZN8pygpukit3ops5audio29median_filter_vertical_kernelEPKfPfiii)
        /*0088*/ 	.short	0x0380
        /*008a*/ 	.short	0x001c


	//----- nvinfo : EIATTR_SW_WAR
	.align		4
.L_635:
        /*008c*/ 	.byte	0x04, 0x36
        /*008e*/ 	.short	(.L_637 - .L_636)
.L_636:
        /*0090*/ 	.word	0x00000008
.L_637:


//--------------------- .nv.info._ZN8pygpukit3ops5audio31median_filter_horizontal_kernelEPKfPfiii --------------------------
	.section	.nv.info._ZN8pygpukit3ops5audio31median_filter_horizontal_kernelEPKfPfiii,"",@"SHT_CUDA_INFO"
	.sectionflags	@""
	.align	4


	//----- nvinfo : EIATTR_CUDA_API_VERSION
	.align		4
        /*0000*/ 	.byte	0x04, 0x37
        /*0002*/ 	.short	(.L_639 - .L_638)
.L_638:
        /*0004*/ 	.word	0x00000082


	//----- nvinfo : EIATTR_KPARAM_INFO
	.align		4
.L_639:
        /*0008*/ 	.byte	0x04, 0x17
        /*000a*/ 	.short	(.L_641 - .L_640)
.L_640:
        /*000c*/ 	.word	0x00000000
        /*0010*/ 	.short	0x0004
        /*0012*/ 	.short	0x0018
        /*0014*/ 	.byte	0x00, 0xf0, 0x11, 0x00


	//----- nvinfo : EIATTR_KPARAM_INFO
	.align		4
.L_641:
        /*0018*/ 	.byte	0x04, 0x17
        /*001a*/ 	.short	(.L_643 - .L_642)
.L_642:
        /*001c*/ 	.word	0x00000000
        /*0020*/ 	.short	0x0003
        /*0022*/ 	.short	0x0014
        /*0024*/ 	.byte	0x00, 0xf0, 0x11, 0x00


	//----- nvinfo : EIATTR_KPARAM_INFO
	.align		4
.L_643:
        /*0028*/ 	.byte	0x04, 0x17
        /*002a*/ 	.short	(.L_645 - .L_644)
.L_644:
        /*002c*/ 	.word	0x00000000
        /*0030*/ 	.short	0x0002
        /*0032*/ 	.short	0x0010
        /*0034*/ 	.byte	0x00, 0xf0, 0x11, 0x00


	//----- nvinfo : EIATTR_KPARAM_INFO
	.align		4
.L_645:
        /*0038*/ 	.byte	0x04, 0x17
        /*003a*/ 	.short	(.L_647 - .L_646)
.L_646:
        /*003c*/ 	.word	0x00000000
        /*0040*/ 	.short	0x0001
        /*0042*/ 	.short	0x0008
        /*0044*/ 	.byte	0x00, 0xf5, 0x21, 0x00


	//----- nvinfo : EIATTR_KPARAM_INFO
	.align		4
.L_647:
        /*0048*/ 	.byte	0x04, 0x17
        /*004a*/ 	.short	(.L_649 - .L_648)
.L_648:
        /*004c*/ 	.word	0x00000000
        /*0050*/ 	.short	0x0000
        /*0052*/ 	.short	0x0000
        /*0054*/ 	.byte	0x00, 0xf5, 0x21, 0x00


	//----- nvinfo : EIATTR_SPARSE_MMA_MASK
	.align		4
.L_649:
        /*0058*/ 	.byte	0x03, 0x50
        /*005a*/ 	.short	0x0000


	//----- nvinfo : EIATTR_MAXREG_COUNT
	.align		4
        /*005c*/ 	.byte	0x03, 0x1b
        /*005e*/ 	.short	0x00ff


	//----- nvinfo : EIATTR_MERCURY_ISA_VERSION
	.align		4
        /*0060*/ 	.byte	0x03, 0x5f
        /*0062*/ 	.short	0x0101


	//----- nvinfo : EIATTR_VRC_CTA_INIT_COUNT
	.align		4
        /*0064*/ 	.byte	0x02, 0x4a
	.zero		1
	.zero		1


	//----- nvinfo : EIATTR_EXIT_INSTR_OFFSETS
	.align		4
        /*0068*/ 	.byte	0x04, 0x1c
        /*006a*/ 	.short	(.L_651 - .L_650)


	//   ....[0]....
.L_650:
        /*006c*/ 	.word	0x000000a0


	//   ....[1]....
        /*0070*/ 	.word	0x000015c0


	//----- nvinfo : EIATTR_CBANK_PARAM_SIZE
	.align		4
.L_651:
        /*0074*/ 	.byte	0x03, 0x19
        /*0076*/ 	.short	0x001c


	//----- nvinfo : EIATTR_PARAM_CBANK
	.align		4
        /*0078*/ 	.byte	0x04, 0x0a
        /*007a*/ 	.short	(.L_653 - .L_652)
	.align		4
.L_652:
        /*007c*/ 	.word	index@(.nv.constant0._ZN8pygpukit3ops5audio31median_filter_horizontal_kernelEPKfPfiii)
        /*0080*/ 	.short	0x0380
        /*0082*/ 	.short	0x001c


	//----- nvinfo : EIATTR_SW_WAR
	.align		4
.L_653:
        /*0084*/ 	.byte	0x04, 0x36
        /*0086*/ 	.short	(.L_655 - .L_654)
.L_654:
        /*0088*/ 	.word	0x00000008
.L_655:


//--------------------- .nv.info._ZN8pygpukit3ops5audio23normalize_chroma_kernelEPfif --------------------------
	.section	.nv.info._ZN8pygpukit3ops5audio23normalize_chroma_kernelEPfif,"",@"SHT_CUDA_INFO"
	.sectionflags	@""
	.align	4


	//----- nvinfo : EIATTR_CUDA_API_VERSION
	.align		4
        /*0000*/ 	.byte	0x04, 0x37
        /*0002*/ 	.short	(.L_657 - .L_656)
.L_656:
        /*0004*/ 	.word	0x00000082


	//----- nvinfo : EIATTR_KPARAM_INFO
	.align		4
.L_657:
        /*0008*/ 	.byte	0x04, 0x17
        /*000a*/ 	.short	(.L_659 - .L_658)
.L_658:
        /*000c*/ 	.word	0x00000000
        /*0010*/ 	.short	0x0002
        /*0012*/ 	.short	0x000c
        /*0014*/ 	.byte	0x00, 0xf0, 0x11, 0x00


	//----- nvinfo : EIATTR_KPARAM_INFO
	.align		4
.L_659:
        /*0018*/ 	.byte	0x04, 0x17
        /*001a*/ 	.short	(.L_661 - .L_660)
.L_660:
        /*001c*/ 	.word	0x00000000
        /*0020*/ 	.short	0x0001
        /*0022*/ 	.short	0x0008
        /*0024*/ 	.byte	0x00, 0xf0, 0x11, 0x00


	//----- nvinfo : EIATTR_KPARAM_INFO
	.align		4
.L_661:
        /*0028*/ 	.byte	0x04, 0x17
        /*002a*/ 	.short	(.L_663 - .L_662)
.L_662:
        /*002c*/ 	.word	0x00000000
        /*0030*/ 	.short	0x0000
        /*0032*/ 	.short	0x0000
        /*0034*/ 	.byte	0x00, 0xf5, 0x21, 0x00


	//----- nvinfo : EIATTR_SPARSE_MMA_MASK
	.align		4
.L_663:
        /*0038*/ 	.byte	0x03, 0x50
        /*003a*/ 	.short	0x0000


	//----- nvinfo : EIATTR_MAXREG_COUNT
	.align		4
        /*003c*/ 	.byte	0x03, 0x1b
        /*003e*/ 	.short	0x00ff


	//----- nvinfo : EIATTR_MERCURY_ISA_VERSION
	.align		4
        /*0040*/ 	.byte	0x03, 0x5f
        /*0042*/ 	.short	0x0101


	//----- nvinfo : EIATTR_VRC_CTA_INIT_COUNT
	.align		4
        /*0044*/ 	.byte	0x02, 0x4a
	.zero		1
	.zero		1


	//----- nvinfo : EIATTR_EXIT_INSTR_OFFSETS
	.align		4
        /*0048*/ 	.byte	0x04, 0x1c
        /*004a*/ 	.short	(.L_665 - .L_664)


	//   ....[0]....
.L_664:
        /*004c*/ 	.word	0x00000040


	//   ....[1]....
        /*0050*/ 	.word	0x000001d0


	//   ....[2]....
        /*0054*/ 	.word	0x00000c20


	//----- nvinfo : EIATTR_CRS_STACK_SIZE
	.align		4
.L_665:
        /*0058*/ 	.byte	0x04, 0x1e
        /*005a*/ 	.short	(.L_667 - .L_666)
.L_666:
        /*005c*/ 	.word	0x00000000


	//----- nvinfo : EIATTR_CBANK_PARAM_SIZE
	.align		4
.L_667:
        /*0060*/ 	.byte	0x03, 0x19
        /*0062*/ 	.short	0x0010


	//----- nvinfo : EIATTR_PARAM_CBANK
	.align		4
        /*0064*/ 	.byte	0x04, 0x0a
        /*0066*/ 	.short	(.L_669 - .L_668)
	.align		4
.L_668:
        /*0068*/ 	.word	index@(.nv.constant0._ZN8pygpukit3ops5audio23normalize_chroma_kernelEPfif)
        /*006c*/ 	.short	0x0380
        /*006e*/ 	.short	0x0010


	//----- nvinfo : EIATTR_SW_WAR
	.align		4
.L_669:
        /*0070*/ 	.byte	0x04, 0x36
        /*0072*/ 	.short	(.L_671 - .L_670)
.L_670:
        /*0074*/ 	.word	0x00000008
.L_671:


//--------------------- .nv.info._ZN8pygpukit3ops5audio20cqt_to_chroma_kernelEPKfPfiiii --------------------------
	.section	.nv.info._ZN8pygpukit3ops5audio20cqt_to_chroma_kernelEPKfPfiiii,"",@"SHT_CUDA_INFO"
	.sectionflags	@""
	.align	4


	//----- nvinfo : EIATTR_CUDA_API_VERSION
	.align		4
        /*0000*/ 	.byte	0x04, 0x37
        /*0002*/ 	.short	(.L_673 - .L_672)
.L_672:
        /*0004*/ 	.word	0x00000082


	//----- nvinfo : EIATTR_KPARAM_INFO
	.align		4
.L_673:
        /*0008*/ 	.byte	0x04, 0x17
        /*000a*/ 	.short	(.L_675 - .L_674)
.L_674:
        /*000c*/ 	.word	0x00000000
        /*0010*/ 	.short	0x0005
        /*0012*/ 	.short	0x001c
        /*0014*/ 	.byte	0x00, 0xf0, 0x11, 0x00


	//----- nvinfo : EIATTR_KPARAM_INFO
	.align		4
.L_675:
        /*0018*/ 	.byte	0x04, 0x17
        /*001a*/ 	.short	(.L_677 - .L_676)
.L_676:
        /*001c*/ 	.word	0x00000000
        /*0020*/ 	.short	0x0004
        /*0022*/ 	.short	0x0018
        /*0024*/ 	.byte	0x00, 0xf0, 0x11, 0x00


	//----- nvinfo : EIATTR_KPARAM_INFO
	.align		4
.L_677:
        /*0028*/ 	.byte	0x04, 0x17
        /*002a*/ 	.short	(.L_679 - .L_678)
.L_678:
        /*002c*/ 	.word	0x00000000
        /*0030*/ 	.short	0x0003
        /*0032*/ 	.short	0x0014
        /*0034*/ 	.byte	0x00, 0xf0, 0x11, 0x00


	//----- nvinfo : EIATTR_KPARAM_INFO
	.align		4
.L_679:
        /*0038*/ 	.byte	0x04, 0x17
        /*003a*/ 	.short	(.L_681 - .L_680)
.L_680:
        /*003c*/ 	.word	0x00000000
        /*0040*/ 	.short	0x0002
        /*0042*/ 	.short	0x0010
        /*0044*/ 	.byte	0x00, 0xf0, 0x11, 0x00


	//----- nvinfo : EIATTR_KPARAM_INFO
	.align		4
.L_681:
        /*0048*/ 	.byte	0x04, 0x17
        /*004a*/ 	.short	(.L_683 - .L_682)
.L_682:
        /*004c*/ 	.word	0x00000000
        /*0050*/ 	.short	0x0001
        /*0052*/ 	.short	0x0008
        /*0054*/ 	.byte	0x00, 0xf5, 0x21, 0x00


	//----- nvinfo : EIATTR_KPARAM_INFO
	.align		4
.L_683:
        /*0058*/ 	.byte	0x04, 0x17
        /*005a*/ 	.short	(.L_685 - .L_684)
.L_684:
        /*005c*/ 	.word	0x00000000
        /*0060*/ 	.short	0x0000
        /*0062*/ 	.short	0x0000
        /*0064*/ 	.byte	0x00, 0xf5, 0x21, 0x00


	//----- nvinfo : EIATTR_SPARSE_MMA_MASK
	.align		4
.L_685:
        /*0068*/ 	.byte	0x03, 0x50
        /*006a*/ 	.short	0x0000


	//----- nvinfo : EIATTR_MAXREG_COUNT
	.align		4
        /*006c*/ 	.byte	0x03, 0x1b
        /*006e*/ 	.short	0x00ff


	//----- nvinfo : EIATTR_MERCURY_ISA_VERSION
	.align		4
        /*0070*/ 	.byte	0x03, 0x5f
        /*0072*/ 	.short	0x0101


	//----- nvinfo : EIATTR_VRC_CTA_INIT_COUNT
	.align		4
        /*0074*/ 	.byte	0x02, 0x4a
	.zero		1
	.zero		1


	//----- nvinfo : EIATTR_EXIT_INSTR_OFFSETS
	.align		4
        /*0078*/ 	.byte	0x04, 0x1c
        /*007a*/ 	.short	(.L_687 - .L_686)


	//   ....[0]....
.L_686:
        /*007c*/ 	.word	0x00000060


	//   ....[1]....
        /*0080*/ 	.word	0x000012a0


	//----- nvinfo : EIATTR_CBANK_PARAM_SIZE
	.align		4
.L_687:
        /*0084*/ 	.byte	0x03, 0x19
        /*0086*/ 	.short	0x0020


	//----- nvinfo : EIATTR_PARAM_CBANK
	.align		4
        /*0088*/ 	.byte	0x04, 0x0a
        /*008a*/ 	.short	(.L_689 - .L_688)
	.align		4
.L_688:
        /*008c*/ 	.word	index@(.nv.constant0._ZN8pygpukit3ops5audio20cqt_to_chroma_kernelEPKfPfiiii)
        /*0090*/ 	.short	0x0380
        /*0092*/ 	.short	0x0020


	//----- nvinfo : EIATTR_SW_WAR
	.align		4
.L_689:
        /*0094*/ 	.byte	0x04, 0x36
        /*0096*/ 	.short	(.L_691 - .L_690)
.L_690:
        /*0098*/ 	.word	0x00000008
.L_691:


//--------------------- .nv.info._ZN8pygpukit3ops5audio10cqt_kernelEPKfS3_PfS4_S3_S3_PKiS6_iii --------------------------
	.section	.nv.info._ZN8pygpukit3ops5audio10cqt_kernelEPKfS3_PfS4_S3_S3_PKiS6_iii,"",@"SHT_CUDA_INFO"
	.sectionflags	@""
	.align	4


	//----- nvinfo : EIATTR_CUDA_API_VERSION
	.align		4
        /*0000*/ 	.byte	0x04, 0x37
        /*0002*/ 	.short	(.L_693 - .L_692)
.L_692:
        /*0004*/ 	.word	0x00000082


	//----- nvinfo : EIATTR_KPARAM_INFO
	.align		4
.L_693:
        /*0008*/ 	.byte	0x04, 0x17
        /*000a*/ 	.short	(.L_695 - .L_694)
.L_694:
        /*000c*/ 	.word	0x00000000
        /*0010*/ 	.short	0x000a
        /*0012*/ 	.short	0x0048
        /*0014*/ 	.byte	0x00, 0xf0, 0x11, 0x00


	//----- nvinfo : EIATTR_KPARAM_INFO
	.align		4
.L_695:
        /*0018*/ 	.byte	0x04, 0x17
        /*001a*/ 	.short	(.L_697 - .L_696)
.L_696:
        /*001c*/ 	.word	0x00000000
        /*0020*/ 	.short	0x0009
        /*0022*/ 	.short	0x0044
        /*0024*/ 	.byte	0x00, 0xf0, 0x11, 0x00


	//----- nvinfo : EIATTR_KPARAM_INFO
	.align		4
.L_697:
        /*0028*/ 	.byte	0x04, 0x17
        /*002a*/ 	.short	(.L_699 - .L_698)
.L_698:
        /*002c*/ 	.word	0x00000000
        /*0030*/ 	.short	0x0008
        /*0032*/ 	.short	0x0040
        /*0034*/ 	.byte	0x00, 0xf0, 0x11, 0x00


	//----- nvinfo : EIATTR_KPARAM_INFO
	.align		4
.L_699:
        /*0038*/ 	.byte	0x04, 0x17
        /*003a*/ 	.short	(.L_701 - .L_700)
.L_700:
        /*003c*/ 	.word	0x00000000
        /*0040*/ 	.short	0x0007
        /*0042*/ 	.short	0x0038
        /*0044*/ 	.byte	0x00, 0xf5, 0x21, 0x00


	//----- nvinfo : EIATTR_KPARAM_INFO
	.align		4
.L_701:
        /*0048*/ 	.byte	0x04, 0x17
        /*004a*/ 	.short	(.L_703 - .L_702)
.L_702:
        /*004c*/ 	.word	0x00000000
        /*0050*/ 	.short	0x0006
        /*0052*/ 	.short	0x0030
        /*0054*/ 	.byte	0x00, 0xf5, 0x21, 0x00


	//----- nvinfo : EIATTR_KPARAM_INFO
	.align		4
.L_703:
        /*0058*/ 	.byte	0x04, 0x17
        /*005a*/ 	.short	(.L_705 - .L_704)
.L_704:
        /*005c*/ 	.word	0x00000000
        /*0060*/ 	.short	0x0005
        /*0062*/ 	.short	0x0028
        /*0064*/ 	.byte	0x00, 0xf5, 0x21, 0x00


	//----- nvinfo : EIATTR_KPARAM_INFO
	.align		4
.L_705:
        /*0068*/ 	.byte	0x04, 0x17
        /*006a*/ 	.short	(.L_707 - .L_706)
.L_706:
        /*006c*/ 	.word	0x00000000
        /*0070*/ 	.short	0x0004
        /*0072*/ 	.short	0x0020
        /*0074*/ 	.byte	0x00, 0xf5, 0x21, 0x00


	//----- nvinfo : EIATTR_KPARAM_INFO
	.align		4
.L_707:
        /*0078*/ 	.byte	0x04, 0x17
        /*007a*/ 	.short	(.L_709 - .L_708)
.L_708:
        /*007c*/ 	.word	0x00000000
        /*0080*/ 	.short	0x0003
        /*0082*/ 	.short	0x0018
        /*0084*/ 	.byte	0x00, 0xf5, 0x21, 0x00


	//----- nvinfo : EIATTR_KPARAM_INFO
	.align		4
.L_709:
        /*0088*/ 	.byte	0x04, 0x17
        /*008a*/ 	.short	(.L_711 - .L_710)
.L_710:
        /*008c*/ 	.word	0x00000000
        /*0090*/ 	.short	0x0002
        /*0092*/ 	.short	0x0010
        /*0094*/ 	.byte	0x00, 0xf5, 0x21, 0x00


	//----- nvinfo : EIATTR_KPARAM_INFO
	.align		4
.L_711:
        /*0098*/ 	.byte	0x04, 0x17
        /*009a*/ 	.short	(.L_713 - .L_712)
.L_712:
        /*009c*/ 	.word	0x00000000
        /*00a0*/ 	.short	0x0001
        /*00a2*/ 	.short	0x0008
        /*00a4*/ 	.byte	0x00, 0xf5, 0x21, 0x00


	//----- nvinfo : EIATTR_KPARAM_INFO
	.align		4
.L_713:
        /*00a8*/ 	.byte	0x04, 0x17
        /*00aa*/ 	.short	(.L_715 - .L_714)
.L_714:
        /*00ac*/ 	.word	0x00000000
        /*00b0*/ 	.short	0x0000
        /*00b2*/ 	.short	0x0000
        /*00b4*/ 	.byte	0x00, 0xf5, 0x21, 0x00


	//----- nvinfo : EIATTR_SPARSE_MMA_MASK
	.align		4
.L_715:
        /*00b8*/ 	.byte	0x03, 0x50
        /*00ba*/ 	.short	0x0000


	//----- nvinfo : EIATTR_MAXREG_COUNT
	.align		4
        /*00bc*/ 	.byte	0x03, 0x1b
        /*00be*/ 	.short	0x00ff


	//----- nvinfo : EIATTR_NUM_BARRIERS
	.align		4
        /*00c0*/ 	.byte	0x02, 0x4c
        /*00c2*/ 	.byte	0x01
	.zero		1


	//----- nvinfo : EIATTR_MERCURY_ISA_VERSION
	.align		4
        /*00c4*/ 	.byte	0x03, 0x5f
        /*00c6*/ 	.short	0x0101


	//----- nvinfo : EIATTR_VRC_CTA_INIT_COUNT
	.align		4
        /*00c8*/ 	.byte	0x02, 0x4a
	.zero		1
	.zero		1


	//----- nvinfo : EIATTR_EXIT_INSTR_OFFSETS
	.align		4
        /*00cc*/ 	.byte	0x04, 0x1c
        /*00ce*/ 	.short	(.L_717 - .L_716)


	//   ....[0]....
.L_716:
        /*00d0*/ 	.word	0x00000070


	//   ....[1]....
        /*00d4*/ 	.word	0x00000570


	//   ....[2]....
        /*00d8*/ 	.word	0x00000650


	//----- nvinfo : EIATTR_CRS_STACK_SIZE
	.align		4
.L_717:
        /*00dc*/ 	.byte	0x04, 0x1e
        /*00de*/ 	.short	(.L_719 - .L_718)
.L_718:
        /*00e0*/ 	.word	0x00000000


	//----- nvinfo : EIATTR_CBANK_PARAM_SIZE
	.align		4
.L_719:
        /*00e4*/ 	.byte	0x03, 0x19
        /*00e6*/ 	.short	0x004c


	//----- nvinfo : EIATTR_PARAM_CBANK
	.align		4
        /*00e8*/ 	.byte	0x04, 0x0a
        /*00ea*/ 	.short	(.L_721 - .L_720)
	.align		4
.L_720:
        /*00ec*/ 	.word	index@(.nv.constant0._ZN8pygpukit3ops5audio10cqt_kernelEPKfS3_PfS4_S3_S3_PKiS6_iii)
        /*00f0*/ 	.short	0x0380
        /*00f2*/ 	.short	0x004c


	//----- nvinfo : EIATTR_SW_WAR
	.align		4
.L_721:
        /*00f4*/ 	.byte	0x04, 0x36
        /*00f6*/ 	.short	(.L_723 - .L_722)
.L_722:
        /*00f8*/ 	.word	0x00000008
.L_723:


//--------------------- .nv.info._ZN8pygpukit3ops5audio25zero_crossing_rate_kernelEPKfPfiii --------------------------
	.section	.nv.info._ZN8pygpukit3ops5audio25zero_crossing_rate_kernelEPKfPfiii,"",@"SHT_CUDA_INFO"
	.sectionflags	@""
	.align	4


	//----- nvinfo : EIATTR_CUDA_API_VERSION
	.align		4
        /*0000*/ 	.byte	0x04, 0x37
        /*0002*/ 	.short	(.L_725 - .L_724)
.L_724:
        /*0004*/ 	.word	0x00000082


	//----- nvinfo : EIATTR_KPARAM_INFO
	.align		4
.L_725:
        /*0008*/ 	.byte	0x04, 0x17
        /*000a*/ 	.short	(.L_727 - .L_726)
.L_726:
        /*000c*/ 	.word	0x00000000
        /*0010*/ 	.short	0x0004
        /*0012*/ 	.short	0x0018
        /*0014*/ 	.byte	0x00, 0xf0, 0x11, 0x00


	//----- nvinfo : EIATTR_KPARAM_INFO
	.align		4
.L_727:
        /*0018*/ 	.byte	0x04, 0x17
        /*001a*/ 	.short	(.L_729 - .L_728)
.L_728:
        /*001c*/ 	.word	0x00000000
        /*0020*/ 	.short	0x0003
        /*0022*/ 	.short	0x0014
        /*0024*/ 	.byte	0x00, 0xf0, 0x11, 0x00


	//----- nvinfo : EIATTR_KPARAM_INFO
	.align		4
.L_729:
        /*0028*/ 	.byte	0x04, 0x17
        /*002a*/ 	.short	(.L_731 - .L_730)
.L_730:
        /*002c*/ 	.word	0x00000000
        /*0030*/ 	.short	0x0002
        /*0032*/ 	.short	0x0010
        /*0034*/ 	.byte	0x00, 0xf0, 0x11, 0x00


	//----- nvinfo : EIATTR_KPARAM_INFO
	.align		4
.L_731:
        /*0038*/ 	.byte	0x04, 0x17
        /*003a*/ 	.short	(.L_733 - .L_732)
.L_732:
        /*003c*/ 	.word	0x00000000
        /*0040*/ 	.short	0x0001
        /*0042*/ 	.short	0x0008
        /*0044*/ 	.byte	0x00, 0xf5, 0x21, 0x00


	//----- nvinfo : EIATTR_KPARAM_INFO
	.align		4
.L_733:
        /*0048*/ 	.byte	0x04, 0x17
        /*004a*/ 	.short	(.L_735 - .L_734)
.L_734:
        /*004c*/ 	.word	0x00000000
        /*0050*/ 	.short	0x0000
        /*0052*/ 	.short	0x0000
        /*0054*/ 	.byte	0x00, 0xf5, 0x21, 0x00


	//----- nvinfo : EIATTR_SPARSE_MMA_MASK
	.align		4
.L_735:
        /*0058*/ 	.byte	0x03, 0x50
        /*005a*/ 	.short	0x0000


	//----- nvinfo : EIATTR_MAXREG_COUNT
	.align		4
        /*005c*/ 	.byte	0x03, 0x1b
        /*005e*/ 	.short	0x00ff


	//----- nvinfo : EIATTR_NUM_BARRIERS
	.align		4
        /*0060*/ 	.byte	0x02, 0x4c
        /*0062*/ 	.byte	0x01
	.zero		1


	//----- nvinfo : EIATTR_MERCURY_ISA_VERSION
	.align		4
        /*0064*/ 	.byte	0x03, 0x5f
        /*0066*/ 	.short	0x0101


	//----- nvinfo : EIATTR_VRC_CTA_INIT_COUNT
	.align		4
        /*0068*/ 	.byte	0x02, 0x4a
	.zero		1
	.zero		1


	//----- nvinfo : EIATTR_EXIT_INSTR_OFFSETS
	.align		4
        /*006c*/ 	.byte	0x04, 0x1c
        /*006e*/ 	.short	(.L_737 - .L_736)


	//   ....[0]....
.L_736:
        /*0070*/ 	.word	0x00000040


	//   ....[1]....
        /*0074*/ 	.word	0x00000380


	//   ....[2]....
        /*0078*/ 	.word	0x000004d0


	//----- nvinfo : EIATTR_CRS_STACK_SIZE
	.align		4
.L_737:
        /*007c*/ 	.byte	0x04, 0x1e
        /*007e*/ 	.short	(.L_739 - .L_738)
.L_738:
        /*0080*/ 	.word	0x00000000


	//----- nvinfo : EIATTR_CBANK_PARAM_SIZE
	.align		4
.L_739:
        /*0084*/ 	.byte	0x03, 0x19
        /*0086*/ 	.short	0x001c


	//----- nvinfo : EIATTR_PARAM_CBANK
	.align		4
        /*0088*/ 	.byte	0x04, 0x0a
        /*008a*/ 	.short	(.L_741 - .L_740)
	.align		4
.L_740:
        /*008c*/ 	.word	index@(.nv.constant0._ZN8pygpukit3ops5audio25zero_crossing_rate_kernelEPKfPfiii)
        /*0090*/ 	.short	0x0380
        /*0092*/ 	.short	0x001c


	//----- nvinfo : EIATTR_SW_WAR
	.align		4
.L_741:
        /*0094*/ 	.byte	0x04, 0x36
        /*0096*/ 	.short	(.L_743 - .L_742)
.L_742:
        /*0098*/ 	.word	0x00000008
.L_743:


//--------------------- .nv.info._ZN8pygpukit3ops5audio24spectral_flatness_kernelEPKfPfii --------------------------
	.section	.nv.info._ZN8pygpukit3ops5audio24spectral_flatness_kernelEPKfPfii,"",@"SHT_CUDA_INFO"
	.sectionflags	@""
	.align	4


	//----- nvinfo : EIATTR_CUDA_API_VERSION
	.align		4
        /*0000*/ 	.byte	0x04, 0x37
        /*0002*/ 	.short	(.L_745 - .L_744)
.L_744:
        /*0004*/ 	.word	0x00000082


	//----- nvinfo : EIATTR_KPARAM_INFO
	.align		4
.L_745:
        /*0008*/ 	.byte	0x04, 0x17
        /*000a*/ 	.short	(.L_747 - .L_746)
.L_746:
        /*000c*/ 	.word	0x00000000
        /*0010*/ 	.short	0x0003
        /*0012*/ 	.short	0x0014
        /*0014*/ 	.byte	0x00, 0xf0, 0x11, 0x00


	//----- nvinfo : EIATTR_KPARAM_INFO
	.align		4
.L_747:
        /*0018*/ 	.byte	0x04, 0x17
        /*001a*/ 	.short	(.L_749 - .L_748)
.L_748:
        /*001c*/ 	.word	0x00000000
        /*0020*/ 	.short	0x0002
        /*0022*/ 	.short	0x0010
        /*0024*/ 	.byte	0x00, 0xf0, 0x11, 0x00


	//----- nvinfo : EIATTR_KPARAM_INFO
	.align		4
.L_749:
        /*0028*/ 	.byte	0x04, 0x17
        /*002a*/ 	.short	(.L_751 - .L_750)
.L_750:
        /*002c*/ 	.word	0x00000000
        /*0030*/ 	.short	0x0001
        /*0032*/ 	.short	0x0008
        /*0034*/ 	.byte	0x00, 0xf5, 0x21, 0x00


	//----- nvinfo : EIATTR_KPARAM_INFO
	.align		4
.L_751:
        /*0038*/ 	.byte	0x04, 0x17
        /*003a*/ 	.short	(.L_753 - .L_752)
.L_752:
        /*003c*/ 	.word	0x00000000
        /*0040*/ 	.short	0x0000
        /*0042*/ 	.short	0x0000
        /*0044*/ 	.byte	0x00, 0xf5, 0x21, 0x00


	//----- nvinfo : EIATTR_SPARSE_MMA_MASK
	.align		4
.L_753:
        /*0048*/ 	.byte	0x03, 0x50
        /*004a*/ 	.short	0x0000


	//----- nvinfo : EIATTR_MAXREG_COUNT
	.align		4
        /*004c*/ 	.byte	0x03, 0x1b
        /*004e*/ 	.short	0x00ff


	//----- nvinfo : EIATTR_NUM_BARRIERS
	.align		4
        /*0050*/ 	.byte	0x02, 0x4c
        /*0052*/ 	.byte	0x01
	.zero		1


	//----- nvinfo : EIATTR_MERCURY_ISA_VERSION
	.align		4
        /*0054*/ 	.byte	0x03, 0x5f
        /*0056*/ 	.short	0x0101


	//----- nvinfo : EIATTR_VRC_CTA_INIT_COUNT
	.align		4
        /*0058*/ 	.byte	0x02, 0x4a
	.zero		1
	.zero		1


	//----- nvinfo : EIATTR_EXIT_INSTR_OFFSETS
	.align		4
        /*005c*/ 	.byte	0x04, 0x1c
        /*005e*/ 	.short	(.L_755 - .L_754)


	//   ....[0]....
.L_754:
        /*0060*/ 	.word	0x00000050


	//   ....[1]....
        /*0064*/ 	.word	0x00000570


	//   ....[2]....
        /*0068*/ 	.word	0x00000920


	//----- nvinfo : EIATTR_CRS_STACK_SIZE
	.align		4
.L_755:
        /*006c*/ 	.byte	0x04, 0x1e
        /*006e*/ 	.short	(.L_757 - .L_756)
.L_756:
        /*0070*/ 	.word	0x00000000


	//----- nvinfo : EIATTR_CBANK_PARAM_SIZE
	.align		4
.L_757:
        /*0074*/ 	.byte	0x03, 0x19
        /*0076*/ 	.short	0x0018


	//----- nvinfo : EIATTR_PARAM_CBANK
	.align		4
        /*0078*/ 	.byte	0x04, 0x0a
        /*007a*/ 	.short	(.L_759 - .L_758)
	.align		4
.L_758:
        /*007c*/ 	.word	index@(.nv.constant0._ZN8pygpukit3ops5audio24spectral_flatness_kernelEPKfPfii)
        /*0080*/ 	.short	0x0380
        /*0082*/ 	.short	0x0018


	//----- nvinfo : EIATTR_SW_WAR
	.align		4
.L_759:
        /*0084*/ 	.byte	0x04, 0x36
        /*0086*/ 	.short	(.L_761 - .L_760)
.L_760:
        /*0088*/ 	.word	0x00000008
.L_761:


//--------------------- .nv.info._ZN8pygpukit3ops5audio23spectral_rolloff_kernelEPKfPfiiff --------------------------
	.section	.nv.info._ZN8pygpukit3ops5audio23spectral_rolloff_kernelEPKfPfiiff,"",@"SHT_CUDA_INFO"
	.sectionflags	@""
	.align	4


	//----- nvinfo : EIATTR_CUDA_API_VERSION
	.align		4
        /*0000*/ 	.byte	0x04, 0x37
        /*0002*/ 	.short	(.L_763 - .L_762)
.L_762:
        /*0004*/ 	.word	0x00000082


	//----- nvinfo : EIATTR_KPARAM_INFO
	.align		4
.L_763:
        /*0008*/ 	.byte	0x04, 0x17
        /*000a*/ 	.short	(.L_765 - .L_764)
.L_764:
        /*000c*/ 	.word	0x00000000
        /*0010*/ 	.short	0x0005
        /*0012*/ 	.short	0x001c
        /*0014*/ 	.byte	0x00, 0xf0, 0x11, 0x00


	//----- nvinfo : EIATTR_KPARAM_INFO
	.align		4
.L_765:
        /*0018*/ 	.byte	0x04, 0x17
        /*001a*/ 	.short	(.L_767 - .L_766)
.L_766:
        /*001c*/ 	.word	0x00000000
        /*0020*/ 	.short	0x0004
        /*0022*/ 	.short	0x0018
        /*0024*/ 	.byte	0x00, 0xf0, 0x11, 0x00


	//----- nvinfo : EIATTR_KPARAM_INFO
	.align		4
.L_767:
        /*0028*/ 	.byte	0x04, 0x17
        /*002a*/ 	.short	(.L_769 - .L_768)
.L_768:
        /*002c*/ 	.word	0x00000000
        /*0030*/ 	.short	0x0003
        /*0032*/ 	.short	0x0014
        /*0034*/ 	.byte	0x00, 0xf0, 0x11, 0x00


	//----- nvinfo : EIATTR_KPARAM_INFO
	.align		4
.L_769:
        /*0038*/ 	.byte	0x04, 0x17
        /*003a*/ 	.short	(.L_771 - .L_770)
.L_770:
        /*003c*/ 	.word	0x00000000
        /*0040*/ 	.short	0x0002
        /*0042*/ 	.short	0x0010
        /*0044*/ 	.byte	0x00, 0xf0, 0x11, 0x00


	//----- nvinfo : EIATTR_KPARAM_INFO
	.align		4
.L_771:
        /*0048*/ 	.byte	0x04, 0x17
        /*004a*/ 	.short	(.L_773 - .L_772)
.L_772:
        /*004c*/ 	.word	0x00000000
        /*0050*/ 	.short	0x0001
        /*0052*/ 	.short	0x0008
        /*0054*/ 	.byte	0x00, 0xf5, 0x21, 0x00


	//----- nvinfo : EIATTR_KPARAM_INFO
	.align		4
.L_773:
        /*0058*/ 	.byte	0x04, 0x17
        /*005a*/ 	.short	(.L_775 - .L_774)
.L_774:
        /*005c*/ 	.word	0x00000000
        /*0060*/ 	.short	0x0000
        /*0062*/ 	.short	0x0000
        /*0064*/ 	.byte	0x00, 0xf5, 0x21, 0x00


	//----- nvinfo : EIATTR_SPARSE_MMA_MASK
	.align		4
.L_775:
        /*0068*/ 	.byte	0x03, 0x50
        /*006a*/ 	.short	0x0000


	//----- nvinfo : EIATTR_MAXREG_COUNT
	.align		4
        /*006c*/ 	.byte	0x03, 0x1b
        /*006e*/ 	.short	0x00ff


	//----- nvinfo : EIATTR_NUM_BARRIERS
	.align		4
        /*0070*/ 	.byte	0x02, 0x4c
        /*0072*/ 	.byte	0x01
	.zero		1


	//----- nvinfo : EIATTR_MERCURY_ISA_VERSION
	.align		4
        /*0074*/ 	.byte	0x03, 0x5f
        /*0076*/ 	.short	0x0101


	//----- nvinfo : EIATTR_VRC_CTA_INIT_COUNT
	.align		4
        /*0078*/ 	.byte	0x02, 0x4a
	.zero		1
	.zero		1


	//----- nvinfo : EIATTR_EXIT_INSTR_OFFSETS
	.align		4
        /*007c*/ 	.byte	0x04, 0x1c
        /*007e*/ 	.short	(.L_777 - .L_776)


	//   ....[0]....
.L_776:
        /*0080*/ 	.word	0x00000040


	//   ....[1]....
        /*0084*/ 	.word	0x000002e0


	//   ....[2]....
        /*0088*/ 	.word	0x000004e0


	//----- nvinfo : EIATTR_CRS_STACK_SIZE
	.align		4
.L_777:
        /*008c*/ 	.byte	0x04, 0x1e
        /*008e*/ 	.short	(.L_779 - .L_778)
.L_778:
        /*0090*/ 	.word	0x00000000


	//----- nvinfo : EIATTR_CBANK_PARAM_SIZE
	.align		4
.L_779:
        /*0094*/ 	.byte	0x03, 0x19
        /*0096*/ 	.short	0x0020


	//----- nvinfo : EIATTR_PARAM_CBANK
	.align		4
        /*0098*/ 	.byte	0x04, 0x0a
        /*009a*/ 	.short	(.L_781 - .L_780)
	.align		4
.L_780:
        /*009c*/ 	.word	index@(.nv.constant0._ZN8pygpukit3ops5audio23spectral_rolloff_kernelEPKfPfiiff)
        /*00a0*/ 	.short	0x0380
        /*00a2*/ 	.short	0x0020


	//----- nvinfo : EIATTR_SW_WAR
	.align		4
.L_781:
        /*00a4*/ 	.byte	0x04, 0x36
        /*00a6*/ 	.short	(.L_783 - .L_782)
.L_782:
        /*00a8*/ 	.word	0x00000008
.L_783:


//--------------------- .nv.info._ZN8pygpukit3ops5audio25spectral_bandwidth_kernelEPKfS3_Pfiifi --------------------------
	.section	.nv.info._ZN8pygpukit3ops5audio25spectral_bandwidth_kernelEPKfS3_Pfiifi,"",@"SHT_CUDA_INFO"
	.sectionflags	@""
	.align	4


	//----- nvinfo : EIATTR_CUDA_API_VERSION
	.align		4
        /*0000*/ 	.byte	0x04, 0x37
        /*0002*/ 	.short	(.L_785 - .L_784)
.L_784:
        /*0004*/ 	.word	0x00000082


	//----- nvinfo : EIATTR_KPARAM_INFO
	.align		4
.L_785:
        /*0008*/ 	.byte	0x04, 0x17
        /*000a*/ 	.short	(.L_787 - .L_786)
.L_786:
        /*000c*/ 	.word	0x00000000
        /*0010*/ 	.short	0x0006
        /*0012*/ 	.short	0x0024
        /*0014*/ 	.byte	0x00, 0xf0, 0x11, 0x00


	//----- nvinfo : EIATTR_KPARAM_INFO
	.align		4
.L_787:
        /*0018*/ 	.byte	0x04, 0x17
        /*001a*/ 	.short	(.L_789 - .L_788)
.L_788:
        /*001c*/ 	.word	0x00000000
        /*0020*/ 	.short	0x0005
        /*0022*/ 	.short	0x0020
        /*0024*/ 	.byte	0x00, 0xf0, 0x11, 0x00


	//----- nvinfo : EIATTR_KPARAM_INFO
	.align		4
.L_789:
        /*0028*/ 	.byte	0x04, 0x17
        /*002a*/ 	.short	(.L_791 - .L_790)
.L_790:
        /*002c*/ 	.word	0x00000000
        /*0030*/ 	.short	0x0004
        /*0032*/ 	.short	0x001c
        /*0034*/ 	.byte	0x00, 0xf0, 0x11, 0x00


	//----- nvinfo : EIATTR_KPARAM_INFO
	.align		4
.L_791:
        /*0038*/ 	.byte	0x04, 0x17
        /*003a*/ 	.short	(.L_793 - .L_792)
.L_792:
        /*003c*/ 	.word	0x00000000
        /*0040*/ 	.short	0x0003
        /*0042*/ 	.short	0x0018
        /*0044*/ 	.byte	0x00, 0xf0, 0x11, 0x00


	//----- nvinfo : EIATTR_KPARAM_INFO
	.align		4
.L_793:
        /*0048*/ 	.byte	0x04, 0x17
        /*004a*/ 	.short	(.L_795 - .L_794)
.L_794:
        /*004c*/ 	.word	0x00000000
        /*0050*/ 	.short	0x0002
        /*0052*/ 	.short	0x0010
        /*0054*/ 	.byte	0x00, 0xf5, 0x21, 0x00


	//----- nvinfo : EIATTR_KPARAM_INFO
	.align		4
.L_795:
        /*0058*/ 	.byte	0x04, 0x17
        /*005a*/ 	.short	(.L_797 - .L_796)
.L_796:
        /*005c*/ 	.word	0x00000000
        /*0060*/ 	.short	0x0001
        /*0062*/ 	.short	0x0008
        /*0064*/ 	.byte	0x00, 0xf5, 0x21, 0x00


	//----- nvinfo : EIATTR_KPARAM_INFO
	.align		4
.L_797:
        /*0068*/ 	.byte	0x04, 0x17
        /*006a*/ 	.short	(.L_799 - .L_798)
.L_798:
        /*006c*/ 	.word	0x00000000
        /*0070*/ 	.short	0x0000
        /*0072*/ 	.short	0x0000
        /*0074*/ 	.byte	0x00, 0xf5, 0x21, 0x00


	//----- nvinfo : EIATTR_SPARSE_MMA_MASK
	.align		4
.L_799:
        /*0078*/ 	.byte	0x03, 0x50
        /*007a*/ 	.short	0x0000


	//----- nvinfo : EIATTR_MAXREG_COUNT
	.align		4
        /*007c*/ 	.byte	0x03, 0x1b
        /*007e*/ 	.short	0x00ff


	//----- nvinfo : EIATTR_NUM_BARRIERS
	.align		4
        /*0080*/ 	.byte	0x02, 0x4c
        /*0082*/ 	.byte	0x01
	.zero		1


	//----- nvinfo : EIATTR_MERCURY_ISA_VERSION
	.align		4
        /*0084*/ 	.byte	0x03, 0x5f
        /*0086*/ 	.short	0x0101


	//----- nvinfo : EIATTR_VRC_CTA_INIT_COUNT
	.align		4
        /*0088*/ 	.byte	0x02, 0x4a
	.zero		1
	.zero		1


	//----- nvinfo : EIATTR_EXIT_INSTR_OFFSETS
	.align		4
        /*008c*/ 	.byte	0x04, 0x1c
        /*008e*/ 	.short	(.L_801 - .L_800)


	//   ....[0]....
.L_800:
        /*0090*/ 	.word	0x00000040


	//   ....[1]....
        /*0094*/ 	.word	0x00000af0


	//   ....[2]....
        /*0098*/ 	.word	0x000013c0


	//----- nvinfo : EIATTR_CRS_STACK_SIZE
	.align		4
.L_801:
        /*009c*/ 	.byte	0x04, 0x1e
        /*009e*/ 	.short	(.L_803 - .L_802)
.L_802:
        /*00a0*/ 	.word	0x00000000


	//----- nvinfo : EIATTR_CBANK_PARAM_SIZE
	.align		4
.L_803:
        /*00a4*/ 	.byte	0x03, 0x19
        /*00a6*/ 	.short	0x0028


	//----- nvinfo : EIATTR_PARAM_CBANK
	.align		4
        /*00a8*/ 	.byte	0x04, 0x0a
        /*00aa*/ 	.short	(.L_805 - .L_804)
	.align		4
.L_804:
        /*00ac*/ 	.word	index@(.nv.constant0._ZN8pygpukit3ops5audio25spectral_bandwidth_kernelEPKfS3_Pfiifi)
        /*00b0*/ 	.short	0x0380
        /*00b2*/ 	.short	0x0028


	//----- nvinfo : EIATTR_SW_WAR
	.align		4
.L_805:
        /*00b4*/ 	.byte	0x04, 0x36
        /*00b6*/ 	.short	(.L_807 - .L_806)
.L_806:
        /*00b8*/ 	.word	0x00000008
.L_807:


//--------------------- .nv.info._ZN8pygpukit3ops5audio24spectral_centroid_kernelEPKfPfiif --------------------------
	.section	.nv.info._ZN8pygpukit3ops5audio24spectral_centroid_kernelEPKfPfiif,"",@"SHT_CUDA_INFO"
	.sectionflags	@""
	.align	4


	//----- nvinfo : EIATTR_CUDA_API_VERSION
	.align		4
        /*0000*/ 	.byte	0x04, 0x37
        /*0002*/ 	.short	(.L_809 - .L_808)
.L_808:
        /*0004*/ 	.word	0x00000082


	//----- nvinfo : EIATTR_KPARAM_INFO
	.align		4
.L_809:
        /*0008*/ 	.byte	0x04, 0x17
        /*000a*/ 	.short	(.L_811 - .L_810)
.L_810:
        /*000c*/ 	.word	0x00000000
        /*0010*/ 	.short	0x0004
        /*0012*/ 	.short	0x0018
        /*0014*/ 	.byte	0x00, 0xf0, 0x11, 0x00


	//----- nvinfo : EIATTR_KPARAM_INFO
	.align		4
.L_811:
        /*0018*/ 	.byte	0x04, 0x17
        /*001a*/ 	.short	(.L_813 - .L_812)
.L_812:
        /*001c*/ 	.word	0x00000000
        /*0020*/ 	.short	0x0003
        /*0022*/ 	.short	0x0014
        /*0024*/ 	.byte	0x00, 0xf0, 0x11, 0x00


	//----- nvinfo : EIATTR_KPARAM_INFO
	.align		4
.L_813:
        /*0028*/ 	.byte	0x04, 0x17
        /*002a*/ 	.short	(.L_815 - .L_814)
.L_814:
        /*002c*/ 	.word	0x00000000
        /*0030*/ 	.short	0x0002
        /*0032*/ 	.short	0x0010
        /*0034*/ 	.byte	0x00, 0xf0, 0x11, 0x00


	//----- nvinfo : EIATTR_KPARAM_INFO
	.align		4
.L_815:
        /*0038*/ 	.byte	0x04, 0x17
        /*003a*/ 	.short	(.L_817 - .L_816)
.L_816:
        /*003c*/ 	.word	0x00000000
        /*0040*/ 	.short	0x0001
        /*0042*/ 	.short	0x0008
        /*0044*/ 	.byte	0x00, 0xf5, 0x21, 0x00


	//----- nvinfo : EIATTR_KPARAM_INFO
	.align		4
.L_817:
        /*0048*/ 	.byte	0x04, 0x17
        /*004a*/ 	.short	(.L_819 - .L_818)
.L_818:
        /*004c*/ 	.word	0x00000000
        /*0050*/ 	.short	0x0000
        /*0052*/ 	.short	0x0000
        /*0054*/ 	.byte	0x00, 0xf5, 0x21, 0x00


	//----- nvinfo : EIATTR_SPARSE_MMA_MASK
	.align		4
.L_819:
        /*0058*/ 	.byte	0x03, 0x50
        /*005a*/ 	.short	0x0000


	//----- nvinfo : EIATTR_MAXREG_COUNT
	.align		4
        /*005c*/ 	.byte	0x03, 0x1b
        /*005e*/ 	.short	0x00ff


	//----- nvinfo : EIATTR_NUM_BARRIERS
	.align		4
        /*0060*/ 	.byte	0x02, 0x4c
        /*0062*/ 	.byte	0x01
	.zero		1


	//----- nvinfo : EIATTR_MERCURY_ISA_VERSION
	.align		4
        /*0064*/ 	.byte	0x03, 0x5f
        /*0066*/ 	.short	0x0101


	//----- nvinfo : EIATTR_VRC_CTA_INIT_COUNT
	.align		4
        /*0068*/ 	.byte	0x02, 0x4a
	.zero		1
	.zero		1


	//----- nvinfo : EIATTR_EXIT_INSTR_OFFSETS
	.align		4
        /*006c*/ 	.byte	0x04, 0x1c
        /*006e*/ 	.short	(.L_821 - .L_820)


	//   ....[0]....
.L_820:
        /*0070*/ 	.word	0x00000050


	//   ....[1]....
        /*0074*/ 	.word	0x000003e0


	//   ....[2]....
        /*0078*/ 	.word	0x00000550


	//----- nvinfo : EIATTR_CRS_STACK_SIZE
	.align		4
.L_821:
        /*007c*/ 	.byte	0x04, 0x1e
        /*007e*/ 	.short	(.L_823 - .L_822)
.L_822:
        /*0080*/ 	.word	0x00000000


	//----- nvinfo : EIATTR_CBANK_PARAM_SIZE
	.align		4
.L_823:
        /*0084*/ 	.byte	0x03, 0x19
        /*0086*/ 	.short	0x001c


	//----- nvinfo : EIATTR_PARAM_CBANK
	.align		4
        /*0088*/ 	.byte	0x04, 0x0a
        /*008a*/ 	.short	(.L_825 - .L_824)
	.align		4
.L_824:
        /*008c*/ 	.word	index@(.nv.constant0._ZN8pygpukit3ops5audio24spectral_centroid_kernelEPKfPfiif)
        /*0090*/ 	.short	0x0380
        /*0092*/ 	.short	0x001c


	//----- nvinfo : EIATTR_SW_WAR
	.align		4
.L_825:
        /*0094*/ 	.byte	0x04, 0x36
        /*0096*/ 	.short	(.L_827 - .L_826)
.L_826:
        /*0098*/ 	.word	0x00000008
.L_827:


//--------------------- .nv.info._ZN8pygpukit3ops5audio26yin_cumulative_mean_kernelEPfi --------------------------
	.section	.nv.info._ZN8pygpukit3ops5audio26yin_cumulative_mean_kernelEPfi,"",@"SHT_CUDA_INFO"
	.sectionflags	@""
	.align	4


	//----- nvinfo : EIATTR_CUDA_API_VERSION
	.align		4
        /*0000*/ 	.byte	0x04, 0x37
        /*0002*/ 	.short	(.L_829 - .L_828)
.L_828:
        /*0004*/ 	.word	0x00000082


	//----- nvinfo : EIATTR_KPARAM_INFO
	.align		4
.L_829:
        /*0008*/ 	.byte	0x04, 0x17
        /*000a*/ 	.short	(.L_831 - .L_830)
.L_830:
        /*000c*/ 	.word	0x00000000
        /*0010*/ 	.short	0x0001
        /*0012*/ 	.short	0x0008
        /*0014*/ 	.byte	0x00, 0xf0, 0x11, 0x00


	//----- nvinfo : EIATTR_KPARAM_INFO
	.align		4
.L_831:
        /*0018*/ 	.byte	0x04, 0x17
        /*001a*/ 	.short	(.L_833 - .L_832)
.L_832:
        /*001c*/ 	.word	0x00000000
        /*0020*/ 	.short	0x0000
        /*0022*/ 	.short	0x0000
        /*0024*/ 	.byte	0x00, 0xf5, 0x21, 0x00


	//----- nvinfo : EIATTR_SPARSE_MMA_MASK
	.align		4
.L_833:
        /*0028*/ 	.byte	0x03, 0x50
        /*002a*/ 	.short	0x0000


	//----- nvinfo : EIATTR_MAXREG_COUNT
	.align		4
        /*002c*/ 	.byte	0x03, 0x1b
        /*002e*/ 	.short	0x00ff


	//----- nvinfo : EIATTR_MERCURY_ISA_VERSION
	.align		4
        /*0030*/ 	.byte	0x03, 0x5f
        /*0032*/ 	.short	0x0101


	//----- nvinfo : EIATTR_VRC_CTA_INIT_COUNT
	.align		4
        /*0034*/ 	.byte	0x02, 0x4a
	.zero		1
	.zero		1


	//----- nvinfo : EIATTR_EXIT_INSTR_OFFSETS
	.align		4
        /*0038*/ 	.byte	0x04, 0x1c
        /*003a*/ 	.short	(.L_835 - .L_834)


	//   ....[0]....
.L_834:
        /*003c*/ 	.word	0x00000040


	//   ....[1]....
        /*0040*/ 	.word	0x000000b0


	//   ....[2]....
        /*0044*/ 	.word	0x00000bd0


	//   ....[3]....
        /*0048*/ 	.word	0x00001150


	//   ....[4]....
        /*004c*/ 	.word	0x00001450


	//   ....[5]....
        /*0050*/ 	.word	0x000015b0


	//----- nvinfo : EIATTR_CRS_STACK_SIZE
	.align		4
.L_835:
        /*0054*/ 	.byte	0x04, 0x1e
        /*0056*/ 	.short	(.L_837 - .L_836)
.L_836:
        /*0058*/ 	.word	0x00000000


	//----- nvinfo : EIATTR_CBANK_PARAM_SIZE
	.align		4
.L_837:
        /*005c*/ 	.byte	0x03, 0x19
        /*005e*/ 	.short	0x000c


	//----- nvinfo : EIATTR_PARAM_CBANK
	.align		4
        /*0060*/ 	.byte	0x04, 0x0a
        /*0062*/ 	.short	(.L_839 - .L_838)
	.align		4
.L_838:
        /*0064*/ 	.word	index@(.nv.constant0._ZN8pygpukit3ops5audio26yin_cumulative_mean_kernelEPfi)
        /*0068*/ 	.short	0x0380
        /*006a*/ 	.short	0x000c


	//----- nvinfo : EIATTR_SW_WAR
	.align		4
.L_839:
        /*006c*/ 	.byte	0x04, 0x36
        /*006e*/ 	.short	(.L_841 - .L_840)
.L_840:
        /*0070*/ 	.word	0x00000008
.L_841:


//--------------------- .nv.info._ZN8pygpukit3ops5audio21yin_difference_kernelEPKfPfii --------------------------
	.section	.nv.info._ZN8pygpukit3ops5audio21yin_difference_kernelEPKfPfii,"",@"SHT_CUDA_INFO"
	.sectionflags	@""
	.align	4


	//----- nvinfo : EIATTR_CUDA_API_VERSION
	.align		4
        /*0000*/ 	.byte	0x04, 0x37
        /*0002*/ 	.short	(.L_843 - .L_842)
.L_842:
        /*0004*/ 	.word	0x00000082


	//----- nvinfo : EIATTR_KPARAM_INFO
	.align		4
.L_843:
        /*0008*/ 	.byte	0x04, 0x17
        /*000a*/ 	.short	(.L_845 - .L_844)
.L_844:
        /*000c*/ 	.word	0x00000000
        /*0010*/ 	.short	0x0003
        /*0012*/ 	.short	0x0014
        /*0014*/ 	.byte	0x00, 0xf0, 0x11, 0x00


	//----- nvinfo : EIATTR_KPARAM_INFO
	.align		4
.L_845:
        /*0018*/ 	.byte	0x04, 0x17
        /*001a*/ 	.short	(.L_847 - .L_846)
.L_846:
        /*001c*/ 	.word	0x00000000
        /*0020*/ 	.short	0x0002
        /*0022*/ 	.short	0x0010
        /*0024*/ 	.byte	0x00, 0xf0, 0x11, 0x00


	//----- nvinfo : EIATTR_KPARAM_INFO
	.align		4
.L_847:
        /*0028*/ 	.byte	0x04, 0x17
        /*002a*/ 	.short	(.L_849 - .L_848)
.L_848:
        /*002c*/ 	.word	0x00000000
        /*0030*/ 	.short	0x0001
        /*0032*/ 	.short	0x0008
        /*0034*/ 	.byte	0x00, 0xf5, 0x21, 0x00


	//----- nvinfo : EIATTR_KPARAM_INFO
	.align		4
.L_849:
        /*0038*/ 	.byte	0x04, 0x17
        /*003a*/ 	.short	(.L_851 - .L_850)
.L_850:
        /*003c*/ 	.word	0x00000000
        /*0040*/ 	.short	0x0000
        /*0042*/ 	.short	0x0000
        /*0044*/ 	.byte	0x00, 0xf5, 0x21, 0x00


	//----- nvinfo : EIATTR_SPARSE_MMA_MASK
	.align		4
.L_851:
        /*0048*/ 	.byte	0x03, 0x50
        /*004a*/ 	.short	0x0000


	//----- nvinfo : EIATTR_MAXREG_COUNT
	.align		4
        /*004c*/ 	.byte	0x03, 0x1b
        /*004e*/ 	.short	0x00ff


	//----- nvinfo : EIATTR_NUM_BARRIERS
	.align		4
        /*0050*/ 	.byte	0x02, 0x4c
        /*0052*/ 	.byte	0x01
	.zero		1


	//----- nvinfo : EIATTR_MERCURY_ISA_VERSION
	.align		4
        /*0054*/ 	.byte	0x03, 0x5f
        /*0056*/ 	.short	0x0101


	//----- nvinfo : EIATTR_VRC_CTA_INIT_COUNT
	.align		4
        /*0058*/ 	.byte	0x02, 0x4a
	.zero		1
	.zero		1


	//----- nvinfo : EIATTR_EXIT_INSTR_OFFSETS
	.align		4
        /*005c*/ 	.byte	0x04, 0x1c
        /*005e*/ 	.short	(.L_853 - .L_852)


	//   ....[0]....
.L_852:
        /*0060*/ 	.word	0x00000040


	//   ....[1]....
        /*0064*/ 	.word	0x00000310


	//   ....[2]....
        /*0068*/ 	.word	0x00000390


	//----- nvinfo : EIATTR_CRS_STACK_SIZE
	.align		4
.L_853:
        /*006c*/ 	.byte	0x04, 0x1e
        /*006e*/ 	.short	(.L_855 - .L_854)
.L_854:
        /*0070*/ 	.word	0x00000000


	//----- nvinfo : EIATTR_CBANK_PARAM_SIZE
	.align		4
.L_855:
        /*0074*/ 	.byte	0x03, 0x19
        /*0076*/ 	.short	0x0018


	//----- nvinfo : EIATTR_PARAM_CBANK
	.align		4
        /*0078*/ 	.byte	0x04, 0x0a
        /*007a*/ 	.short	(.L_857 - .L_856)
	.align		4
.L_856:
        /*007c*/ 	.word	index@(.nv.constant0._ZN8pygpukit3ops5audio21yin_difference_kernelEPKfPfii)
        /*0080*/ 	.short	0x0380
        /*0082*/ 	.short	0x0018


	//----- nvinfo : EIATTR_SW_WAR
	.align		4
.L_857:
        /*0084*/ 	.byte	0x04, 0x36
        /*0086*/ 	.short	(.L_859 - .L_858)
.L_858:
        /*0088*/ 	.word	0x00000008
.L_859:


//--------------------- .nv.info._ZN8pygpukit3ops5audio22autocorrelation_kernelEPKfPfii --------------------------
	.section	.nv.info._ZN8pygpukit3ops5audio22autocorrelation_kernelEPKfPfii,"",@"SHT_CUDA_INFO"
	.sectionflags	@""
	.align	4


	//----- nvinfo : EIATTR_CUDA_API_VERSION
	.align		4
        /*0000*/ 	.byte	0x04, 0x37
        /*0002*/ 	.short	(.L_861 - .L_860)
.L_860:
        /*0004*/ 	.word	0x00000082


	//----- nvinfo : EIATTR_KPARAM_INFO
	.align		4
.L_861:
        /*0008*/ 	.byte	0x04, 0x17
        /*000a*/ 	.short	(.L_863 - .L_862)
.L_862:
        /*000c*/ 	.word	0x00000000
        /*0010*/ 	.short	0x0003
        /*0012*/ 	.short	0x0014
        /*0014*/ 	.byte	0x00, 0xf0, 0x11, 0x00


	//----- nvinfo : EIATTR_KPARAM_INFO
	.align		4
.L_863:
        /*0018*/ 	.byte	0x04, 0x17
        /*001a*/ 	.short	(.L_865 - .L_864)
.L_864:
        /*001c*/ 	.word	0x00000000
        /*0020*/ 	.short	0x0002
        /*0022*/ 	.short	0x0010
        /*0024*/ 	.byte	0x00, 0xf0, 0x11, 0x00


	//----- nvinfo : EIATTR_KPARAM_INFO
	.align		4
.L_865:
        /*0028*/ 	.byte	0x04, 0x17
        /*002a*/ 	.short	(.L_867 - .L_866)
.L_866:
        /*002c*/ 	.word	0x00000000
        /*0030*/ 	.short	0x0001
        /*0032*/ 	.short	0x0008
        /*0034*/ 	.byte	0x00, 0xf5, 0x21, 0x00


	//----- nvinfo : EIATTR_KPARAM_INFO
	.align		4
.L_867:
        /*0038*/ 	.byte	0x04, 0x17
        /*003a*/ 	.short	(.L_869 - .L_868)
.L_868:
        /*003c*/ 	.word	0x00000000
        /*0040*/ 	.short	0x0000
        /*0042*/ 	.short	0x0000
        /*0044*/ 	.byte	0x00, 0xf5, 0x21, 0x00


	//----- nvinfo : EIATTR_SPARSE_MMA_MASK
	.align		4
.L_869:
        /*0048*/ 	.byte	0x03, 0x50
        /*004a*/ 	.short	0x0000


	//----- nvinfo : EIATTR_MAXREG_COUNT
	.align		4
        /*004c*/ 	.byte	0x03, 0x1b
        /*004e*/ 	.short	0x00ff


	//----- nvinfo : EIATTR_NUM_BARRIERS
	.align		4
        /*0050*/ 	.byte	0x02, 0x4c
        /*0052*/ 	.byte	0x01
	.zero		1


	//----- nvinfo : EIATTR_MERCURY_ISA_VERSION
	.align		4
        /*0054*/ 	.byte	0x03, 0x5f
        /*0056*/ 	.short	0x0101


	//----- nvinfo : EIATTR_VRC_CTA_INIT_COUNT
	.align		4
        /*0058*/ 	.byte	0x02, 0x4a
	.zero		1
	.zero		1


	//----- nvinfo : EIATTR_EXIT_INSTR_OFFSETS
	.align		4
        /*005c*/ 	.byte	0x04, 0x1c
        /*005e*/ 	.short	(.L_871 - .L_870)


	//   ....[0]....
.L_870:
        /*0060*/ 	.word	0x00000040


	//   ....[1]....
        /*0064*/ 	.word	0x00000300


	//   ....[2]....
        /*0068*/ 	.word	0x00000380


	//----- nvinfo : EIATTR_CRS_STACK_SIZE
	.align		4
.L_871:
        /*006c*/ 	.byte	0x04, 0x1e
        /*006e*/ 	.short	(.L_873 - .L_872)
.L_872:
        /*0070*/ 	.word	0x00000000


	//----- nvinfo : EIATTR_CBANK_PARAM_SIZE
	.align		4
.L_873:
        /*0074*/ 	.byte	0x03, 0x19
        /*0076*/ 	.short	0x0018


	//----- nvinfo : EIATTR_PARAM_CBANK
	.align		4
        /*0078*/ 	.byte	0x04, 0x0a
        /*007a*/ 	.short	(.L_875 - .L_874)
	.align		4
.L_874:
        /*007c*/ 	.word	index@(.nv.constant0._ZN8pygpukit3ops5audio22autocorrelation_kernelEPKfPfii)
        /*0080*/ 	.short	0x0380
        /*0082*/ 	.short	0x0018


	//----- nvinfo : EIATTR_SW_WAR
	.align		4
.L_875:
        /*0084*/ 	.byte	0x04, 0x36
        /*0086*/ 	.short	(.L_877 - .L_876)
.L_876:
        /*0088*/ 	.word	0x00000008
.L_877:


//--------------------- .nv.info._ZN8pygpukit3ops5audio19random_phase_kernelEPfij --------------------------
	.section	.nv.info._ZN8pygpukit3ops5audio19random_phase_kernelEPfij,"",@"SHT_CUDA_INFO"
	.sectionflags	@""
	.align	4


	//----- nvinfo : EIATTR_CUDA_API_VERSION
	.align		4
        /*0000*/ 	.byte	0x04, 0x37
        /*0002*/ 	.short	(.L_879 - .L_878)
.L_878:
        /*0004*/ 	.word	0x00000082


	//----- nvinfo : EIATTR_KPARAM_INFO
	.align		4
.L_879:
        /*0008*/ 	.byte	0x04, 0x17
        /*000a*/ 	.short	(.L_881 - .L_880)
.L_880:
        /*000c*/ 	.word	0x00000000
        /*0010*/ 	.short	0x0002
        /*0012*/ 	.short	0x000c
        /*0014*/ 	.byte	0x00, 0xf0, 0x11, 0x00


	//----- nvinfo : EIATTR_KPARAM_INFO
	.align		4
.L_881:
        /*0018*/ 	.byte	0x04, 0x17
        /*001a*/ 	.short	(.L_883 - .L_882)
.L_882:
        /*001c*/ 	.word	0x00000000
        /*0020*/ 	.short	0x0001
        /*0022*/ 	.short	0x0008
        /*0024*/ 	.byte	0x00, 0xf0, 0x11, 0x00


	//----- nvinfo : EIATTR_KPARAM_INFO
	.align		4
.L_883:
        /*0028*/ 	.byte	0x04, 0x17
        /*002a*/ 	.short	(.L_885 - .L_884)
.L_884:
        /*002c*/ 	.word	0x00000000
        /*0030*/ 	.short	0x0000
        /*0032*/ 	.short	0x0000
        /*0034*/ 	.byte	0x00, 0xf5, 0x21, 0x00


	//----- nvinfo : EIATTR_SPARSE_MMA_MASK
	.align		4
.L_885:
        /*0038*/ 	.byte	0x03, 0x50
        /*003a*/ 	.short	0x0000


	//----- nvinfo : EIATTR_MAXREG_COUNT
	.align		4
        /*003c*/ 	.byte	0x03, 0x1b
        /*003e*/ 	.short	0x00ff


	//----- nvinfo : EIATTR_MERCURY_ISA_VERSION
	.align		4
        /*0040*/ 	.byte	0x03, 0x5f
        /*0042*/ 	.short	0x0101


	//----- nvinfo : EIATTR_VRC_CTA_INIT_COUNT
	.align		4
        /*0044*/ 	.byte	0x02, 0x4a
	.zero		1
	.zero		1


	//----- nvinfo : EIATTR_EXIT_INSTR_OFFSETS
	.align		4
        /*0048*/ 	.byte	0x04, 0x1c
        /*004a*/ 	.short	(.L_887 - .L_886)


	//   ....[0]....
.L_886:
        /*004c*/ 	.word	0x00000070


	//   ....[1]....
        /*0050*/ 	.word	0x00000160


	//----- nvinfo : EIATTR_CBANK_PARAM_SIZE
	.align		4
.L_887:
        /*0054*/ 	.byte	0x03, 0x19
        /*0056*/ 	.short	0x0010


	//----- nvinfo : EIATTR_PARAM_CBANK
	.align		4
        /*0058*/ 	.byte	0x04, 0x0a
        /*005a*/ 	.short	(.L_889 - .L_888)
	.align		4
.L_888:
        /*005c*/ 	.word	index@(.nv.constant0._ZN8pygpukit3ops5audio19random_phase_kernelEPfij)
        /*0060*/ 	.short	0x0380
        /*0062*/ 	.short	0x0010


	//----- nvinfo : EIATTR_SW_WAR
	.align		4
.L_889:
        /*0064*/ 	.byte	0x04, 0x36
        /*0066*/ 	.short	(.L_891 - .L_890)
.L_890:
        /*0068*/ 	.word	0x00000008
.L_891:


//--------------------- .nv.info._ZN8pygpukit3ops5audio28apply_magnitude_phase_kernelEPKfS3_PfS4_i --------------------------
	.section	.nv.info._ZN8pygpukit3ops5audio28apply_magnitude_phase_kernelEPKfS3_PfS4_i,"",@"SHT_CUDA_INFO"
	.sectionflags	@""
	.align	4


	//----- nvinfo : EIATTR_CUDA_API_VERSION
	.align		4
        /*0000*/ 	.byte	0x04, 0x37
        /*0002*/ 	.short	(.L_893 - .L_892)
.L_892:
        /*0004*/ 	.word	0x00000082


	//----- nvinfo : EIATTR_KPARAM_INFO
	.align		4
.L_893:
        /*0008*/ 	.byte	0x04, 0x17
        /*000a*/ 	.short	(.L_895 - .L_894)
.L_894:
        /*000c*/ 	.word	0x00000000
        /*0010*/ 	.short	0x0004
        /*0012*/ 	.short	0x0020
        /*0014*/ 	.byte	0x00, 0xf0, 0x11, 0x00


	//----- nvinfo : EIATTR_KPARAM_INFO
	.align		4
.L_895:
        /*0018*/ 	.byte	0x04, 0x17
        /*001a*/ 	.short	(.L_897 - .L_896)
.L_896:
        /*001c*/ 	.word	0x00000000
        /*0020*/ 	.short	0x0003
        /*0022*/ 	.short	0x0018
        /*0024*/ 	.byte	0x00, 0xf5, 0x21, 0x00


	//----- nvinfo : EIATTR_KPARAM_INFO
	.align		4
.L_897:
        /*0028*/ 	.byte	0x04, 0x17
        /*002a*/ 	.short	(.L_899 - .L_898)
.L_898:
        /*002c*/ 	.word	0x00000000
        /*0030*/ 	.short	0x0002
        /*0032*/ 	.short	0x0010
        /*0034*/ 	.byte	0x00, 0xf5, 0x21, 0x00


	//----- nvinfo : EIATTR_KPARAM_INFO
	.align		4
.L_899:
        /*0038*/ 	.byte	0x04, 0x17
        /*003a*/ 	.short	(.L_901 - .L_900)
.L_900:
        /*003c*/ 	.word	0x00000000
        /*0040*/ 	.short	0x0001
        /*0042*/ 	.short	0x0008
        /*0044*/ 	.byte	0x00, 0xf5, 0x21, 0x00


	//----- nvinfo : EIATTR_KPARAM_INFO
	.align		4
.L_901:
        /*0048*/ 	.byte	0x04, 0x17
        /*004a*/ 	.short	(.L_903 - .L_902)
.L_902:
        /*004c*/ 	.word	0x00000000
        /*0050*/ 	.short	0x0000
        /*0052*/ 	.short	0x0000
        /*0054*/ 	.byte	0x00, 0xf5, 0x21, 0x00


	//----- nvinfo : EIATTR_SPARSE_MMA_MASK
	.align		4
.L_903:
        /*0058*/ 	.byte	0x03, 0x50
        /*005a*/ 	.short	0x0000


	//----- nvinfo : EIATTR_MAXREG_COUNT
	.align		4
        /*005c*/ 	.byte	0x03, 0x1b
        /*005e*/ 	.short	0x00ff


	//----- nvinfo : EIATTR_MERCURY_ISA_VERSION
	.align		4
        /*0060*/ 	.byte	0x03, 0x5f
        /*0062*/ 	.short	0x0101


	//----- nvinfo : EIATTR_VRC_CTA_INIT_COUNT
	.align		4
        /*0064*/ 	.byte	0x02, 0x4a
	.zero		1
	.zero		1


	//----- nvinfo : EIATTR_EXIT_INSTR_OFFSETS
	.align		4
        /*0068*/ 	.byte	0x04, 0x1c
        /*006a*/ 	.short	(.L_905 - .L_904)


	//   ....[0]....
.L_904:
        /*006c*/ 	.word	0x00000070


	//   ....[1]....
        /*0070*/ 	.word	0x00001080


	//----- nvinfo : EIATTR_CRS_STACK_SIZE
	.align		4
.L_905:
        /*0074*/ 	.byte	0x04, 0x1e
        /*0076*/ 	.short	(.L_907 - .L_906)
.L_906:
        /*0078*/ 	.word	0x00000000


	//----- nvinfo : EIATTR_CBANK_PARAM_SIZE
	.align		4
.L_907:
        /*007c*/ 	.byte	0x03, 0x19
        /*007e*/ 	.short	0x0024


	//----- nvinfo : EIATTR_PARAM_CBANK
	.align		4
        /*0080*/ 	.byte	0x04, 0x0a
        /*0082*/ 	.short	(.L_909 - .L_908)
	.align		4
.L_908:
        /*0084*/ 	.word	index@(.nv.constant0._ZN8pygpukit3ops5audio28apply_magnitude_phase_kernelEPKfS3_PfS4_i)
        /*0088*/ 	.short	0x0380
        /*008a*/ 	.short	0x0024


	//----- nvinfo : EIATTR_SW_WAR
	.align		4
.L_909:
        /*008c*/ 	.byte	0x04, 0x36
        /*008e*/ 	.short	(.L_911 - .L_910)
.L_910:
        /*0090*/ 	.word	0x00000008
.L_911:


//--------------------- .nv.info._ZN8pygpukit3ops5audio20compute_phase_kernelEPKfS3_Pfi --------------------------
	.section	.nv.info._ZN8pygpukit3ops5audio20compute_phase_kernelEPKfS3_Pfi,"",@"SHT_CUDA_INFO"
	.sectionflags	@""
	.align	4


	//----- nvinfo : EIATTR_CUDA_API_VERSION
	.align		4
        /*0000*/ 	.byte	0x04, 0x37
        /*0002*/ 	.short	(.L_913 - .L_912)
.L_912:
        /*0004*/ 	.word	0x00000082


	//----- nvinfo : EIATTR_KPARAM_INFO
	.align		4
.L_913:
        /*0008*/ 	.byte	0x04, 0x17
        /*000a*/ 	.short	(.L_915 - .L_914)
.L_914:
        /*000c*/ 	.word	0x00000000
        /*0010*/ 	.short	0x0003
        /*0012*/ 	.short	0x0018
        /*0014*/ 	.byte	0x00, 0xf0, 0x11, 0x00


	//----- nvinfo : EIATTR_KPARAM_INFO
	.align		4
.L_915:
        /*0018*/ 	.byte	0x04, 0x17
        /*001a*/ 	.short	(.L_917 - .L_916)
.L_916:
        /*001c*/ 	.word	0x00000000
        /*0020*/ 	.short	0x0002
        /*0022*/ 	.short	0x0010
        /*0024*/ 	.byte	0x00, 0xf5, 0x21, 0x00


	//----- nvinfo : EIATTR_KPARAM_INFO
	.align		4
.L_917:
        /*0028*/ 	.byte	0x04, 0x17
        /*002a*/ 	.short	(.L_919 - .L_918)
.L_918:
        /*002c*/ 	.word	0x00000000
        /*0030*/ 	.short	0x0001
        /*0032*/ 	.short	0x0008
        /*0034*/ 	.byte	0x00, 0xf5, 0x21, 0x00


	//----- nvinfo : EIATTR_KPARAM_INFO
	.align		4
.L_919:
        /*0038*/ 	.byte	0x04, 0x17
        /*003a*/ 	.short	(.L_921 - .L_920)
.L_920:
        /*003c*/ 	.word	0x00000000
        /*0040*/ 	.short	0x0000
        /*0042*/ 	.short	0x0000
        /*0044*/ 	.byte	0x00, 0xf5, 0x21, 0x00


	//----- nvinfo : EIATTR_SPARSE_MMA_MASK
	.align		4
.L_921:
        /*0048*/ 	.byte	0x03, 0x50
        /*004a*/ 	.short	0x0000


	//----- nvinfo : EIATTR_MAXREG_COUNT
	.align		4
        /*004c*/ 	.byte	0x03, 0x1b
        /*004e*/ 	.short	0x00ff


	//----- nvinfo : EIATTR_MERCURY_ISA_VERSION
	.align		4
        /*0050*/ 	.byte	0x03, 0x5f
        /*0052*/ 	.short	0x0101


	//----- nvinfo : EIATTR_VRC_CTA_INIT_COUNT
	.align		4
        /*0054*/ 	.byte	0x02, 0x4a
	.zero		1
	.zero		1


	//----- nvinfo : EIATTR_EXIT_INSTR_OFFSETS
	.align		4
        /*0058*/ 	.byte	0x04, 0x1c
        /*005a*/ 	.short	(.L_923 - .L_922)


	//   ....[0]....
.L_922:
        /*005c*/ 	.word	0x00000070


	//   ....[1]....
        /*0060*/ 	.word	0x000003d0


	//----- nvinfo : EIATTR_CRS_STACK_SIZE
	.align		4
.L_923:
        /*0064*/ 	.byte	0x04, 0x1e
        /*0066*/ 	.short	(.L_925 - .L_924)
.L_924:
        /*0068*/ 	.word	0x00000000


	//----- nvinfo : EIATTR_CBANK_PARAM_SIZE
	.align		4
.L_925:
        /*006c*/ 	.byte	0x03, 0x19
        /*006e*/ 	.short	0x001c


	//----- nvinfo : EIATTR_PARAM_CBANK
	.align		4
        /*0070*/ 	.byte	0x04, 0x0a
        /*0072*/ 	.short	(.L_927 - .L_926)
	.align		4
.L_926:
        /*0074*/ 	.word	index@(.nv.constant0._ZN8pygpukit3ops5audio20compute_phase_kernelEPKfS3_Pfi)
        /*0078*/ 	.short	0x0380
        /*007a*/ 	.short	0x001c


	//----- nvinfo : EIATTR_SW_WAR
	.align		4
.L_927:
        /*007c*/ 	.byte	0x04, 0x36
        /*007e*/ 	.short	(.L_929 - .L_928)
.L_928:
        /*0080*/ 	.word	0x00000008
.L_929:


//--------------------- .nv.info._ZN8pygpukit3ops5audio22istft_normalize_kernelEPfPKfif --------------------------
	.section	.nv.info._ZN8pygpukit3ops5audio22istft_normalize_kernelEPfPKfif,"",@"SHT_CUDA_INFO"
	.sectionflags	@""
	.align	4


	//----- nvinfo : EIATTR_CUDA_API_VERSION
	.align		4
        /*0000*/ 	.byte	0x04, 0x37
        /*0002*/ 	.short	(.L_931 - .L_930)
.L_930:
        /*0004*/ 	.word	0x00000082


	//----- nvinfo : EIATTR_KPARAM_INFO
	.align		4
.L_931:
        /*0008*/ 	.byte	0x04, 0x17
        /*000a*/ 	.short	(.L_933 - .L_932)
.L_932:
        /*000c*/ 	.word	0x00000000
        /*0010*/ 	.short	0x0003
        /*0012*/ 	.short	0x0014
        /*0014*/ 	.byte	0x00, 0xf0, 0x11, 0x00


	//----- nvinfo : EIATTR_KPARAM_INFO
	.align		4
.L_933:
        /*0018*/ 	.byte	0x04, 0x17
        /*001a*/ 	.short	(.L_935 - .L_934)
.L_934:
        /*001c*/ 	.word	0x00000000
        /*0020*/ 	.short	0x0002
        /*0022*/ 	.short	0x0010
        /*0024*/ 	.byte	0x00, 0xf0, 0x11, 0x00


	//----- nvinfo : EIATTR_KPARAM_INFO
	.align		4
.L_935:
        /*0028*/ 	.byte	0x04, 0x17
        /*002a*/ 	.short	(.L_937 - .L_936)
.L_936:
        /*002c*/ 	.word	0x00000000
        /*0030*/ 	.short	0x0001
        /*0032*/ 	.short	0x0008
        /*0034*/ 	.byte	0x00, 0xf5, 0x21, 0x00


	//----- nvinfo : EIATTR_KPARAM_INFO
	.align		4
.L_937:
        /*0038*/ 	.byte	0x04, 0x17
        /*003a*/ 	.short	(.L_939 - .L_938)
.L_938:
        /*003c*/ 	.word	0x00000000
        /*0040*/ 	.short	0x0000
        /*0042*/ 	.short	0x0000
        /*0044*/ 	.byte	0x00, 0xf5, 0x21, 0x00


	//----- nvinfo : EIATTR_SPARSE_MMA_MASK
	.align		4
.L_939:
        /*0048*/ 	.byte	0x03, 0x50
        /*004a*/ 	.short	0x0000


	//----- nvinfo : EIATTR_MAXREG_COUNT
	.align		4
        /*004c*/ 	.byte	0x03, 0x1b
        /*004e*/ 	.short	0x00ff


	//----- nvinfo : EIATTR_MERCURY_ISA_VERSION
	.align		4
        /*0050*/ 	.byte	0x03, 0x5f
        /*0052*/ 	.short	0x0101


	//----- nvinfo : EIATTR_VRC_CTA_INIT_COUNT
	.align		4
        /*0054*/ 	.byte	0x02, 0x4a
	.zero		1
	.zero		1


	//----- nvinfo : EIATTR_EXIT_INSTR_OFFSETS
	.align		4
        /*0058*/ 	.byte	0x04, 0x1c
        /*005a*/ 	.short	(.L_941 - .L_940)


	//   ....[0]....
.L_940:
        /*005c*/ 	.word	0x00000070


	//   ....[1]....
        /*0060*/ 	.word	0x000000e0


	//   ....[2]....
        /*0064*/ 	.word	0x00000200


	//----- nvinfo : EIATTR_CRS_STACK_SIZE
	.align		4
.L_941:
        /*0068*/ 	.byte	0x04, 0x1e
        /*006a*/ 	.short	(.L_943 - .L_942)
.L_942:
        /*006c*/ 	.word	0x00000000


	//----- nvinfo : EIATTR_CBANK_PARAM_SIZE
	.align		4
.L_943:
        /*0070*/ 	.byte	0x03, 0x19
        /*0072*/ 	.short	0x0018


	//----- nvinfo : EIATTR_PARAM_CBANK
	.align		4
        /*0074*/ 	.byte	0x04, 0x0a
        /*0076*/ 	.short	(.L_945 - .L_944)
	.align		4
.L_944:
        /*0078*/ 	.word	index@(.nv.constant0._ZN8pygpukit3ops5audio22istft_normalize_kernelEPfPKfif)
        /*007c*/ 	.short	0x0380
        /*007e*/ 	.short	0x0018


	//----- nvinfo : EIATTR_SW_WAR
	.align		4
.L_945:
        /*0080*/ 	.byte	0x04, 0x36
        /*0082*/ 	.short	(.L_947 - .L_946)
.L_946:
        /*0084*/ 	.word	0x00000008
.L_947:


//--------------------- .nv.info._ZN8pygpukit3ops5audio23istft_window_sum_kernelEPKfPfiiii --------------------------
	.section	.nv.info._ZN8pygpukit3ops5audio23istft_window_sum_kernelEPKfPfiiii,"",@"SHT_CUDA_INFO"
	.sectionflags	@""
	.align	4


	//----- nvinfo : EIATTR_CUDA_API_VERSION
	.align		4
        /*0000*/ 	.byte	0x04, 0x37
        /*0002*/ 	.short	(.L_949 - .L_948)
.L_948:
        /*0004*/ 	.word	0x00000082


	//----- nvinfo : EIATTR_KPARAM_INFO
	.align		4
.L_949:
        /*0008*/ 	.byte	0x04, 0x17
        /*000a*/ 	.short	(.L_951 - .L_950)
.L_950:
        /*000c*/ 	.word	0x00000000
        /*0010*/ 	.short	0x0005
        /*0012*/ 	.short	0x001c
        /*0014*/ 	.byte	0x00, 0xf0, 0x11, 0x00


	//----- nvinfo : EIATTR_KPARAM_INFO
	.align		4
.L_951:
        /*0018*/ 	.byte	0x04, 0x17
        /*001a*/ 	.short	(.L_953 - .L_952)
.L_952:
        /*001c*/ 	.word	0x00000000
        /*0020*/ 	.short	0x0004
        /*0022*/ 	.short	0x0018
        /*0024*/ 	.byte	0x00, 0xf0, 0x11, 0x00


	//----- nvinfo : EIATTR_KPARAM_INFO
	.align		4
.L_953:
        /*0028*/ 	.byte	0x04, 0x17
        /*002a*/ 	.short	(.L_955 - .L_954)
.L_954:
        /*002c*/ 	.word	0x00000000
        /*0030*/ 	.short	0x0003
        /*0032*/ 	.short	0x0014
        /*0034*/ 	.byte	0x00, 0xf0, 0x11, 0x00


	//----- nvinfo : EIATTR_KPARAM_INFO
	.align		4
.L_955:
        /*0038*/ 	.byte	0x04, 0x17
        /*003a*/ 	.short	(.L_957 - .L_956)
.L_956:
        /*003c*/ 	.word	0x00000000
        /*0040*/ 	.short	0x0002
        /*0042*/ 	.short	0x0010
        /*0044*/ 	.byte	0x00, 0xf0, 0x11, 0x00


	//----- nvinfo : EIATTR_KPARAM_INFO
	.align		4
.L_957:
        /*0048*/ 	.byte	0x04, 0x17
        /*004a*/ 	.short	(.L_959 - .L_958)
.L_958:
        /*004c*/ 	.word	0x00000000
        /*0050*/ 	.short	0x0001
        /*0052*/ 	.short	0x0008
        /*0054*/ 	.byte	0x00, 0xf5, 0x21, 0x00


	//----- nvinfo : EIATTR_KPARAM_INFO
	.align		4
.L_959:
        /*0058*/ 	.byte	0x04, 0x17
        /*005a*/ 	.short	(.L_961 - .L_960)
.L_960:
        /*005c*/ 	.word	0x00000000
        /*0060*/ 	.short	0x0000
        /*0062*/ 	.short	0x0000
        /*0064*/ 	.byte	0x00, 0xf5, 0x21, 0x00


	//----- nvinfo : EIATTR_SPARSE_MMA_MASK
	.align		4
.L_961:
        /*0068*/ 	.byte	0x03, 0x50
        /*006a*/ 	.short	0x0000


	//----- nvinfo : EIATTR_MAXREG_COUNT
	.align		4
        /*006c*/ 	.byte	0x03, 0x1b
        /*006e*/ 	.short	0x00ff


	//----- nvinfo : EIATTR_MERCURY_ISA_VERSION
	.align		4
        /*0070*/ 	.byte	0x03, 0x5f
        /*0072*/ 	.short	0x0101


	//----- nvinfo : EIATTR_VRC_CTA_INIT_COUNT
	.align		4
        /*0074*/ 	.byte	0x02, 0x4a
	.zero		1
	.zero		1


	//----- nvinfo : EIATTR_EXIT_INSTR_OFFSETS
	.align		4
        /*0078*/ 	.byte	0x04, 0x1c
        /*007a*/ 	.short	(.L_963 - .L_962)


	//   ....[0]....
.L_962:
        /*007c*/ 	.word	0x00000070


	//   ....[1]....
        /*0080*/ 	.word	0x00000b60


	//----- nvinfo : EIATTR_CRS_STACK_SIZE
	.align		4
.L_963:
        /*0084*/ 	.byte	0x04, 0x1e
        /*0086*/ 	.short	(.L_965 - .L_964)
.L_964:
        /*0088*/ 	.word	0x00000000


	//----- nvinfo : EIATTR_CBANK_PARAM_SIZE
	.align		4
.L_965:
        /*008c*/ 	.byte	0x03, 0x19
        /*008e*/ 	.short	0x0020


	//----- nvinfo : EIATTR_PARAM_CBANK
	.align		4
        /*0090*/ 	.byte	0x04, 0x0a
        /*0092*/ 	.short	(.L_967 - .L_966)
	.align		4
.L_966:
        /*0094*/ 	.word	index@(.nv.constant0._ZN8pygpukit3ops5audio23istft_window_sum_kernelEPKfPfiiii)
        /*0098*/ 	.short	0x0380
        /*009a*/ 	.short	0x0020


	//----- nvinfo : EIATTR_SW_WAR
	.align		4
.L_967:
        /*009c*/ 	.byte	0x04, 0x36
        /*009e*/ 	.short	(.L_969 - .L_968)
.L_968:
        /*00a0*/ 	.word	0x00000008
.L_969:


//--------------------- .nv.info._ZN8pygpukit3ops5audio24istft_overlap_add_kernelEPKfPfiii --------------------------
	.section	.nv.info._ZN8pygpukit3ops5audio24istft_overlap_add_kernelEPKfPfiii,"",@"SHT_CUDA_INFO"
	.sectionflags	@""
	.align	4


	//----- nvinfo : EIATTR_CUDA_API_VERSION
	.align		4
        /*0000*/ 	.byte	0x04, 0x37
        /*0002*/ 	.short	(.L_971 - .L_970)
.L_970:
        /*0004*/ 	.word	0x00000082


	//----- nvinfo : EIATTR_KPARAM_INFO
	.align		4
.L_971:
        /*0008*/ 	.byte	0x04, 0x17
        /*000a*/ 	.short	(.L_973 - .L_972)
.L_972:
        /*000c*/ 	.word	0x00000000
        /*0010*/ 	.short	0x0004
        /*0012*/ 	.short	0x0018
        /*0014*/ 	.byte	0x00, 0xf0, 0x11, 0x00


	//----- nvinfo : EIATTR_KPARAM_INFO
	.align		4
.L_973:
        /*0018*/ 	.byte	0x04, 0x17
        /*001a*/ 	.short	(.L_975 - .L_974)
.L_974:
        /*001c*/ 	.word	0x00000000
        /*0020*/ 	.short	0x0003
        /*0022*/ 	.short	0x0014
        /*0024*/ 	.byte	0x00, 0xf0, 0x11, 0x00


	//----- nvinfo : EIATTR_KPARAM_INFO
	.align		4
.L_975:
        /*0028*/ 	.byte	0x04, 0x17
        /*002a*/ 	.short	(.L_977 - .L_976)
.L_976:
        /*002c*/ 	.word	0x00000000
        /*0030*/ 	.short	0x0002
        /*0032*/ 	.short	0x0010
        /*0034*/ 	.byte	0x00, 0xf0, 0x11, 0x00


	//----- nvinfo : EIATTR_KPARAM_INFO
	.align		4
.L_977:
        /*0038*/ 	.byte	0x04, 0x17
        /*003a*/ 	.short	(.L_979 - .L_978)
.L_978:
        /*003c*/ 	.word	0x00000000
        /*0040*/ 	.short	0x0001
        /*0042*/ 	.short	0x0008
        /*0044*/ 	.byte	0x00, 0xf5, 0x21, 0x00


	//----- nvinfo : EIATTR_KPARAM_INFO
	.align		4
.L_979:
        /*0048*/ 	.byte	0x04, 0x17
        /*004a*/ 	.short	(.L_981 - .L_980)
.L_980:
        /*004c*/ 	.word	0x00000000
        /*0050*/ 	.short	0x0000
        /*0052*/ 	.short	0x0000
        /*0054*/ 	.byte	0x00, 0xf5, 0x21, 0x00


	//----- nvinfo : EIATTR_SPARSE_MMA_MASK
	.align		4
.L_981:
        /*0058*/ 	.byte	0x03, 0x50
        /*005a*/ 	.short	0x0000


	//----- nvinfo : EIATTR_MAXREG_COUNT
	.align		4
        /*005c*/ 	.byte	0x03, 0x1b
        /*005e*/ 	.short	0x00ff


	//----- nvinfo : EIATTR_MERCURY_ISA_VERSION
	.align		4
        /*0060*/ 	.byte	0x03, 0x5f
        /*0062*/ 	.short	0x0101


	//----- nvinfo : EIATTR_VRC_CTA_INIT_COUNT
	.align		4
        /*0064*/ 	.byte	0x02, 0x4a
	.zero		1
	.zero		1


	//----- nvinfo : EIATTR_EXIT_INSTR_OFFSETS
	.align		4
        /*0068*/ 	.byte	0x04, 0x1c
        /*006a*/ 	.short	(.L_983 - .L_982)


	//   ....[0]....
.L_982:
        /*006c*/ 	.word	0x00000060


	//   ....[1]....
        /*0070*/ 	.word	0x00000110


	//----- nvinfo : EIATTR_CBANK_PARAM_SIZE
	.align		4
.L_983:
        /*0074*/ 	.byte	0x03, 0x19
        /*0076*/ 	.short	0x001c


	//----- nvinfo : EIATTR_PARAM_CBANK
	.align		4
        /*0078*/ 	.byte	0x04, 0x0a
        /*007a*/ 	.short	(.L_985 - .L_984)
	.align		4
.L_984:
        /*007c*/ 	.word	index@(.nv.constant0._ZN8pygpukit3ops5audio24istft_overlap_add_kernelEPKfPfiii)
        /*0080*/ 	.short	0x0380
        /*0082*/ 	.short	0x001c


	//----- nvinfo : EIATTR_SW_WAR
	.align		4
.L_985:
        /*0084*/ 	.byte	0x04, 0x36
        /*0086*/ 	.short	(.L_987 - .L_986)
.L_986:
        /*0088*/ 	.word	0x00000008
.L_987:


//--------------------- .nv.info._ZN8pygpukit3ops5audio17ifft_scale_kernelEPfS2_ii --------------------------
	.section	.nv.info._ZN8pygpukit3ops5audio17ifft_scale_kernelEPfS2_ii,"",@"SHT_CUDA_INFO"
	.sectionflags	@""
	.align	4


	//----- nvinfo : EIATTR_CUDA_API_VERSION
	.align		4
        /*0000*/ 	.byte	0x04, 0x37
        /*0002*/ 	.short	(.L_989 - .L_988)
.L_988:
        /*0004*/ 	.word	0x00000082


	//----- nvinfo : EIATTR_KPARAM_INFO
	.align		4
.L_989:
        /*0008*/ 	.byte	0x04, 0x17
        /*000a*/ 	.short	(.L_991 - .L_990)
.L_990:
        /*000c*/ 	.word	0x00000000
        /*0010*/ 	.short	0x0003
        /*0012*/ 	.short	0x0014
        /*0014*/ 	.byte	0x00, 0xf0, 0x11, 0x00


	//----- nvinfo : EIATTR_KPARAM_INFO
	.align		4
.L_991:
        /*0018*/ 	.byte	0x04, 0x17
        /*001a*/ 	.short	(.L_993 - .L_992)
.L_992:
        /*001c*/ 	.word	0x00000000
        /*0020*/ 	.short	0x0002
        /*0022*/ 	.short	0x0010
        /*0024*/ 	.byte	0x00, 0xf0, 0x11, 0x00


	//----- nvinfo : EIATTR_KPARAM_INFO
	.align		4
.L_993:
        /*0028*/ 	.byte	0x04, 0x17
        /*002a*/ 	.short	(.L_995 - .L_994)
.L_994:
        /*002c*/ 	.word	0x00000000
        /*0030*/ 	.short	0x0001
        /*0032*/ 	.short	0x0008
        /*0034*/ 	.byte	0x00, 0xf5, 0x21, 0x00


	//----- nvinfo : EIATTR_KPARAM_INFO
	.align		4
.L_995:
        /*0038*/ 	.byte	0x04, 0x17
        /*003a*/ 	.short	(.L_997 - .L_996)
.L_996:
        /*003c*/ 	.word	0x00000000
        /*0040*/ 	.short	0x0000
        /*0042*/ 	.short	0x0000
        /*0044*/ 	.byte	0x00, 0xf5, 0x21, 0x00


	//----- nvinfo : EIATTR_SPARSE_MMA_MASK
	.align		4
.L_997:
        /*0048*/ 	.byte	0x03, 0x50
        /*004a*/ 	.short	0x0000


	//----- nvinfo : EIATTR_MAXREG_COUNT
	.align		4
        /*004c*/ 	.byte	0x03, 0x1b
        /*004e*/ 	.short	0x00ff


	//----- nvinfo : EIATTR_MERCURY_ISA_VERSION
	.align		4
        /*0050*/ 	.byte	0x03, 0x5f
        /*0052*/ 	.short	0x0101


	//----- nvinfo : EIATTR_VRC_CTA_INIT_COUNT
	.align		4
        /*0054*/ 	.byte	0x02, 0x4a
	.zero		1
	.zero		1


	//----- nvinfo : EIATTR_EXIT_INSTR_OFFSETS
	.align		4
        /*0058*/ 	.byte	0x04, 0x1c
        /*005a*/ 	.short	(.L_999 - .L_998)


	//   ....[0]....
.L_998:
        /*005c*/ 	.word	0x00000090


	//   ....[1]....
        /*0060*/ 	.word	0x00000210


	//   ....[2]....
        /*0064*/ 	.word	0x00000270


	//----- nvinfo : EIATTR_CRS_STACK_SIZE
	.align		4
.L_999:
        /*0068*/ 	.byte	0x04, 0x1e
        /*006a*/ 	.short	(.L_1001 - .L_1000)
.L_1000:
        /*006c*/ 	.word	0x00000000


	//----- nvinfo : EIATTR_CBANK_PARAM_SIZE
	.align		4
.L_1001:
        /*0070*/ 	.byte	0x03, 0x19
        /*0072*/ 	.short	0x0018


	//----- nvinfo : EIATTR_PARAM_CBANK
	.align		4
        /*0074*/ 	.byte	0x04, 0x0a
        /*0076*/ 	.short	(.L_1003 - .L_1002)
	.align		4
.L_1002:
        /*0078*/ 	.word	index@(.nv.constant0._ZN8pygpukit3ops5audio17ifft_scale_kernelEPfS2_ii)
        /*007c*/ 	.short	0x0380
        /*007e*/ 	.short	0x0018


	//----- nvinfo : EIATTR_SW_WAR
	.align		4
.L_1003:
        /*0080*/ 	.byte	0x04, 0x36
        /*0082*/ 	.short	(.L_1005 - .L_1004)
.L_1004:
        /*0084*/ 	.word	0x00000008
.L_1005:


//--------------------- .nv.info._ZN8pygpukit3ops5audio21ifft_butterfly_kernelEPfS2_iii --------------------------
	.section	.nv.info._ZN8pygpukit3ops5audio21ifft_butterfly_kernelEPfS2_iii,"",@"SHT_CUDA_INFO"
	.sectionflags	@""
	.align	4


	//----- nvinfo : EIATTR_CUDA_API_VERSION
	.align		4
        /*0000*/ 	.byte	0x04, 0x37
        /*0002*/ 	.short	(.L_1007 - .L_1006)
.L_1006:
        /*0004*/ 	.word	0x00000082


	//----- nvinfo : EIATTR_KPARAM_INFO
	.align		4
.L_1007:
        /*0008*/ 	.byte	0x04, 0x17
        /*000a*/ 	.short	(.L_1009 - .L_1008)
.L_1008:
        /*000c*/ 	.word	0x00000000
        /*0010*/ 	.short	0x0004
        /*0012*/ 	.short	0x0018
        /*0014*/ 	.byte	0x00, 0xf0, 0x11, 0x00


	//----- nvinfo : EIATTR_KPARAM_INFO
	.align		4
.L_1009:
        /*0018*/ 	.byte	0x04, 0x17
        /*001a*/ 	.short	(.L_1011 - .L_1010)
.L_1010:
        /*001c*/ 	.word	0x00000000
        /*0020*/ 	.short	0x0003
        /*0022*/ 	.short	0x0014
        /*0024*/ 	.byte	0x00, 0xf0, 0x11, 0x00


	//----- nvinfo : EIATTR_KPARAM_INFO
	.align		4
.L_1011:
        /*0028*/ 	.byte	0x04, 0x17
        /*002a*/ 	.short	(.L_1013 - .L_1012)
.L_1012:
        /*002c*/ 	.word	0x00000000
        /*0030*/ 	.short	0x0002
        /*0032*/ 	.short	0x0010
        /*0034*/ 	.byte	0x00, 0xf0, 0x11, 0x00


	//----- nvinfo : EIATTR_KPARAM_INFO
	.align		4
.L_1013:
        /*0038*/ 	.byte	0x04, 0x17
        /*003a*/ 	.short	(.L_1015 - .L_1014)
.L_1014:
        /*003c*/ 	.word	0x00000000
        /*0040*/ 	.short	0x0001
        /*0042*/ 	.short	0x0008
        /*0044*/ 	.byte	0x00, 0xf5, 0x21, 0x00


	//----- nvinfo : EIATTR_KPARAM_INFO
	.align		4
.L_1015:
        /*0048*/ 	.byte	0x04, 0x17
        /*004a*/ 	.short	(.L_1017 - .L_1016)
.L_1016:
        /*004c*/ 	.word	0x00000000
        /*0050*/ 	.short	0x0000
        /*0052*/ 	.short	0x0000
        /*0054*/ 	.byte	0x00, 0xf5, 0x21, 0x00


	//----- nvinfo : EIATTR_SPARSE_MMA_MASK
	.align		4
.L_1017:
        /*0058*/ 	.byte	0x03, 0x50
        /*005a*/ 	.short	0x0000


	//----- nvinfo : EIATTR_MAXREG_COUNT
	.align		4
        /*005c*/ 	.byte	0x03, 0x1b
        /*005e*/ 	.short	0x00ff


	//----- nvinfo : EIATTR_MERCURY_ISA_VERSION
	.align		4
        /*0060*/ 	.byte	0x03, 0x5f
        /*0062*/ 	.short	0x0101


	//----- nvinfo : EIATTR_VRC_CTA_INIT_COUNT
	.align		4
        /*0064*/ 	.byte	0x02, 0x4a
	.zero		1
	.zero		1


	//----- nvinfo : EIATTR_EXIT_INSTR_OFFSETS
	.align		4
        /*0068*/ 	.byte	0x04, 0x1c
        /*006a*/ 	.short	(.L_1019 - .L_1018)


	//   ....[0]....
.L_1018:
        /*006c*/ 	.word	0x00000050


	//   ....[1]....
        /*0070*/ 	.word	0x00000410


	//   ....[2]....
        /*0074*/ 	.word	0x00001120


	//----- nvinfo : EIATTR_CRS_STACK_SIZE
	.align		4
.L_1019:
        /*0078*/ 	.byte	0x04, 0x1e
        /*007a*/ 	.short	(.L_1021 - .L_1020)
.L_1020:
        /*007c*/ 	.word	0x00000000


	//----- nvinfo : EIATTR_CBANK_PARAM_SIZE
	.align		4
.L_1021:
        /*0080*/ 	.byte	0x03, 0x19
        /*0082*/ 	.short	0x001c


	//----- nvinfo : EIATTR_PARAM_CBANK
	.align		4
        /*0084*/ 	.byte	0x04, 0x0a
        /*0086*/ 	.short	(.L_1023 - .L_1022)
	.align		4
.L_1022:
        /*0088*/ 	.word	index@(.nv.constant0._ZN8pygpukit3ops5audio21ifft_butterfly_kernelEPfS2_iii)
        /*008c*/ 	.short	0x0380
        /*008e*/ 	.short	0x001c


	//----- nvinfo : EIATTR_SW_WAR
	.align		4
.L_1023:
        /*0090*/ 	.byte	0x04, 0x36
        /*0092*/ 	.short	(.L_1025 - .L_1024)
.L_1024:
        /*0094*/ 	.word	0x00000008
.L_1025:


//--------------------- .nv.info._ZN8pygpukit3ops5audio18pad_reflect_kernelEPKfPfiii --------------------------
	.section	.nv.info._ZN8pygpukit3ops5audio18pad_reflect_kernelEPKfPfiii,"",@"SHT_CUDA_INFO"
	.sectionflags	@""
	.align	4


	//----- nvinfo : EIATTR_CUDA_API_VERSION
	.align		4
        /*0000*/ 	.byte	0x04, 0x37
        /*0002*/ 	.short	(.L_1027 - .L_1026)
.L_1026:
        /*0004*/ 	.word	0x00000082


	//----- nvinfo : EIATTR_KPARAM_INFO
	.align		4
.L_1027:
        /*0008*/ 	.byte	0x04, 0x17
        /*000a*/ 	.short	(.L_1029 - .L_1028)
.L_1028:
        /*000c*/ 	.word	0x00000000
        /*0010*/ 	.short	0x0004
        /*0012*/ 	.short	0x0018
        /*0014*/ 	.byte	0x00, 0xf0, 0x11, 0x00


	//----- nvinfo : EIATTR_KPARAM_INFO
	.align		4
.L_1029:
        /*0018*/ 	.byte	0x04, 0x17
        /*001a*/ 	.short	(.L_1031 - .L_1030)
.L_1030:
        /*001c*/ 	.word	0x00000000
        /*0020*/ 	.short	0x0003
        /*0022*/ 	.short	0x0014
        /*0024*/ 	.byte	0x00, 0xf0, 0x11, 0x00


	//----- nvinfo : EIATTR_KPARAM_INFO
	.align		4
.L_1031:
        /*0028*/ 	.byte	0x04, 0x17
        /*002a*/ 	.short	(.L_1033 - .L_1032)
.L_1032:
        /*002c*/ 	.word	0x00000000
        /*0030*/ 	.short	0x0002
        /*0032*/ 	.short	0x0010
        /*0034*/ 	.byte	0x00, 0xf0, 0x11, 0x00


	//----- nvinfo : EIATTR_KPARAM_INFO
	.align		4
.L_1033:
        /*0038*/ 	.byte	0x04, 0x17
        /*003a*/ 	.short	(.L_1035 - .L_1034)
.L_1034:
        /*003c*/ 	.word	0x00000000
        /*0040*/ 	.short	0x0001
        /*0042*/ 	.short	0x0008
        /*0044*/ 	.byte	0x00, 0xf5, 0x21, 0x00


	//----- nvinfo : EIATTR_KPARAM_INFO
	.align		4
.L_1035:
        /*0048*/ 	.byte	0x04, 0x17
        /*004a*/ 	.short	(.L_1037 - .L_1036)
.L_1036:
        /*004c*/ 	.word	0x00000000
        /*0050*/ 	.short	0x0000
        /*0052*/ 	.short	0x0000
        /*0054*/ 	.byte	0x00, 0xf5, 0x21, 0x00


	//----- nvinfo : EIATTR_SPARSE_MMA_MASK
	.align		4
.L_1037:
        /*0058*/ 	.byte	0x03, 0x50
        /*005a*/ 	.short	0x0000


	//----- nvinfo : EIATTR_MAXREG_COUNT
	.align		4
        /*005c*/ 	.byte	0x03, 0x1b
        /*005e*/ 	.short	0x00ff


	//----- nvinfo : EIATTR_MERCURY_ISA_VERSION
	.align		4
        /*0060*/ 	.byte	0x03, 0x5f
        /*0062*/ 	.short	0x0101


	//----- nvinfo : EIATTR_VRC_CTA_INIT_COUNT
	.align		4
        /*0064*/ 	.byte	0x02, 0x4a
	.zero		1
	.zero		1


	//----- nvinfo : EIATTR_EXIT_INSTR_OFFSETS
	.align		4
        /*0068*/ 	.byte	0x04, 0x1c
        /*006a*/ 	.short	(.L_1039 - .L_1038)


	//   ....[0]....
.L_1038:
        /*006c*/ 	.word	0x00000070


	//   ....[1]....
        /*0070*/ 	.word	0x000001d0


	//----- nvinfo : EIATTR_CRS_STACK_SIZE
	.align		4
.L_1039:
        /*0074*/ 	.byte	0x04, 0x1e
        /*0076*/ 	.short	(.L_1041 - .L_1040)
.L_1040:
        /*0078*/ 	.word	0x00000000


	//----- nvinfo : EIATTR_CBANK_PARAM_SIZE
	.align		4
.L_1041:
        /*007c*/ 	.byte	0x03, 0x19
        /*007e*/ 	.short	0x001c


	//----- nvinfo : EIATTR_PARAM_CBANK
	.align		4
        /*0080*/ 	.byte	0x04, 0x0a
        /*0082*/ 	.short	(.L_1043 - .L_1042)
	.align		4
.L_1042:
        /*0084*/ 	.word	index@(.nv.constant0._ZN8pygpukit3ops5audio18pad_reflect_kernelEPKfPfiii)
        /*0088*/ 	.short	0x0380
        /*008a*/ 	.short	0x001c


	//----- nvinfo : EIATTR_SW_WAR
	.align		4
.L_1043:
        /*008c*/ 	.byte	0x04, 0x36
        /*008e*/ 	.short	(.L_1045 - .L_1044)
.L_1044:
        /*0090*/ 	.word	0x00000008
.L_1045:


//--------------------- .nv.info._ZN8pygpukit3ops5audio27generate_hann_window_kernelEPfi --------------------------
	.section	.nv.info._ZN8pygpukit3ops5audio27generate_hann_window_kernelEPfi,"",@"SHT_CUDA_INFO"
	.sectionflags	@""
	.align	4


	//----- nvinfo : EIATTR_CUDA_API_VERSION
	.align		4
        /*0000*/ 	.byte	0x04, 0x37
        /*0002*/ 	.short	(.L_1047 - .L_1046)
.L_1046:
        /*0004*/ 	.word	0x00000082


	//----- nvinfo : EIATTR_KPARAM_INFO
	.align		4
.L_1047:
        /*0008*/ 	.byte	0x04, 0x17
        /*000a*/ 	.short	(.L_1049 - .L_1048)
.L_1048:
        /*000c*/ 	.word	0x00000000
        /*0010*/ 	.short	0x0001
        /*0012*/ 	.short	0x0008
        /*0014*/ 	.byte	0x00, 0xf0, 0x11, 0x00


	//----- nvinfo : EIATTR_KPARAM_INFO
	.align		4
.L_1049:
        /*0018*/ 	.byte	0x04, 0x17
        /*001a*/ 	.short	(.L_1051 - .L_1050)
.L_1050:
        /*001c*/ 	.word	0x00000000
        /*0020*/ 	.short	0x0000
        /*0022*/ 	.short	0x0000
        /*0024*/ 	.byte	0x00, 0xf5, 0x21, 0x00


	//----- nvinfo : EIATTR_SPARSE_MMA_MASK
	.align		4
.L_1051:
        /*0028*/ 	.byte	0x03, 0x50
        /*002a*/ 	.short	0x0000


	//----- nvinfo : EIATTR_MAXREG_COUNT
	.align		4
        /*002c*/ 	.byte	0x03, 0x1b
        /*002e*/ 	.short	0x00ff


	//----- nvinfo : EIATTR_MERCURY_ISA_VERSION
	.align		4
        /*0030*/ 	.byte	0x03, 0x5f
        /*0032*/ 	.short	0x0101


	//----- nvinfo : EIATTR_VRC_CTA_INIT_COUNT
	.align		4
        /*0034*/ 	.byte	0x02, 0x4a
	.zero		1
	.zero		1


	//----- nvinfo : EIATTR_EXIT_INSTR_OFFSETS
	.align		4
        /*0038*/ 	.byte	0x04, 0x1c
        /*003a*/ 	.short	(.L_1053 - .L_1052)


	//   ....[0]....
.L_1052:
        /*003c*/ 	.word	0x00000080


	//   ....[1]....
        /*0040*/ 	.word	0x00000720


	//----- nvinfo : EIATTR_CRS_STACK_SIZE
	.align		4
.L_1053:
        /*0044*/ 	.byte	0x04, 0x1e
        /*0046*/ 	.short	(.L_1055 - .L_1054)
.L_1054:
        /*0048*/ 	.word	0x00000000


	//----- nvinfo : EIATTR_CBANK_PARAM_SIZE
	.align		4
.L_1055:
        /*004c*/ 	.byte	0x03, 0x19
        /*004e*/ 	.short	0x000c


	//----- nvinfo : EIATTR_PARAM_CBANK
	.align		4
        /*0050*/ 	.byte	0x04, 0x0a
        /*0052*/ 	.short	(.L_1057 - .L_1056)
	.align		4
.L_1056:
        /*0054*/ 	.word	index@(.nv.constant0._ZN8pygpukit3ops5audio27generate_hann_window_kernelEPfi)
        /*0058*/ 	.short	0x0380
        /*005a*/ 	.short	0x000c


	//----- nvinfo : EIATTR_SW_WAR
	.align		4
.L_1057:
        /*005c*/ 	.byte	0x04, 0x36
        /*005e*/ 	.short	(.L_1059 - .L_1058)
.L_1058:
        /*0060*/ 	.word	0x00000008
.L_1059:


//--------------------- .nv.info._ZN8pygpukit3ops5audio21delta_features_kernelEPKfPfiii --------------------------
	.section	.nv.info._ZN8pygpukit3ops5audio21delta_features_kernelEPKfPfiii,"",@"SHT_CUDA_INFO"
	.sectionflags	@""
	.align	4


	//----- nvinfo : EIATTR_CUDA_API_VERSION
	.align		4
        /*0000*/ 	.byte	0x04, 0x37
        /*0002*/ 	.short	(.L_1061 - .L_1060)
.L_1060:
        /*0004*/ 	.word	0x00000082


	//----- nvinfo : EIATTR_KPARAM_INFO
	.align		4
.L_1061:
        /*0008*/ 	.byte	0x04, 0x17
        /*000a*/ 	.short	(.L_1063 - .L_1062)
.L_1062:
        /*000c*/ 	.word	0x00000000
        /*0010*/ 	.short	0x0004
        /*0012*/ 	.short	0x0018
        /*0014*/ 	.byte	0x00, 0xf0, 0x11, 0x00


	//----- nvinfo : EIATTR_KPARAM_INFO
	.align		4
.L_1063:
        /*0018*/ 	.byte	0x04, 0x17
        /*001a*/ 	.short	(.L_1065 - .L_1064)
.L_1064:
        /*001c*/ 	.word	0x00000000
        /*0020*/ 	.short	0x0003
        /*0022*/ 	.short	0x0014
        /*0024*/ 	.byte	0x00, 0xf0, 0x11, 0x00


	//----- nvinfo : EIATTR_KPARAM_INFO
	.align		4
.L_1065:
        /*0028*/ 	.byte	0x04, 0x17
        /*002a*/ 	.short	(.L_1067 - .L_1066)
.L_1066:
        /*002c*/ 	.word	0x00000000
        /*0030*/ 	.short	0x0002
        /*0032*/ 	.short	0x0010
        /*0034*/ 	.byte	0x00, 0xf0, 0x11, 0x00


	//----- nvinfo : EIATTR_KPARAM_INFO
	.align		4
.L_1067:
        /*0038*/ 	.byte	0x04, 0x17
        /*003a*/ 	.short	(.L_1069 - .L_1068)
.L_1068:
        /*003c*/ 	.word	0x00000000
        /*0040*/ 	.short	0x0001
        /*0042*/ 	.short	0x0008
        /*0044*/ 	.byte	0x00, 0xf5, 0x21, 0x00


	//----- nvinfo : EIATTR_KPARAM_INFO
	.align		4
.L_1069:
        /*0048*/ 	.byte	0x04, 0x17
        /*004a*/ 	.short	(.L_1071 - .L_1070)
.L_1070:
        /*004c*/ 	.word	0x00000000
        /*0050*/ 	.short	0x0000
        /*0052*/ 	.short	0x0000
        /*0054*/ 	.byte	0x00, 0xf5, 0x21, 0x00


	//----- nvinfo : EIATTR_SPARSE_MMA_MASK
	.align		4
.L_1071:
        /*0058*/ 	.byte	0x03, 0x50
        /*005a*/ 	.short	0x0000


	//----- nvinfo : EIATTR_MAXREG_COUNT
	.align		4
        /*005c*/ 	.byte	0x03, 0x1b
        /*005e*/ 	.short	0x00ff


	//----- nvinfo : EIATTR_MERCURY_ISA_VERSION
	.align		4
        /*0060*/ 	.byte	0x03, 0x5f
        /*0062*/ 	.short	0x0101


	//----- nvinfo : EIATTR_VRC_CTA_INIT_COUNT
	.align		4
        /*0064*/ 	.byte	0x02, 0x4a
	.zero		1
	.zero		1


	//----- nvinfo : EIATTR_EXIT_INSTR_OFFSETS
	.align		4
        /*0068*/ 	.byte	0x04, 0x1c
        /*006a*/ 	.short	(.L_1073 - .L_1072)


	//   ....[0]....
.L_1072:
        /*006c*/ 	.word	0x00000060


	//   ....[1]....
        /*0070*/ 	.word	0x00001980


	//----- nvinfo : EIATTR_CRS_STACK_SIZE
	.align		4
.L_1073:
        /*0074*/ 	.byte	0x04, 0x1e
        /*0076*/ 	.short	(.L_1075 - .L_1074)
.L_1074:
        /*0078*/ 	.word	0x00000000


	//----- nvinfo : EIATTR_CBANK_PARAM_SIZE
	.align		4
.L_1075:
        /*007c*/ 	.byte	0x03, 0x19
        /*007e*/ 	.short	0x001c


	//----- nvinfo : EIATTR_PARAM_CBANK
	.align		4
        /*0080*/ 	.byte	0x04, 0x0a
        /*0082*/ 	.short	(.L_1077 - .L_1076)
	.align		4
.L_1076:
        /*0084*/ 	.word	index@(.nv.constant0._ZN8pygpukit3ops5audio21delta_features_kernelEPKfPfiii)
        /*0088*/ 	.short	0x0380
        /*008a*/ 	.short	0x001c


	//----- nvinfo : EIATTR_SW_WAR
	.align		4
.L_1077:
        /*008c*/ 	.byte	0x04, 0x36
        /*008e*/ 	.short	(.L_1079 - .L_1078)
.L_1078:
        /*0090*/ 	.word	0x00000008
.L_1079:


//--------------------- .nv.info._ZN8pygpukit3ops5audio13dct_ii_kernelEPKfPfiii --------------------------
	.section	.nv.info._ZN8pygpukit3ops5audio13dct_ii_kernelEPKfPfiii,"",@"SHT_CUDA_INFO"
	.sectionflags	@""
	.align	4


	//----- nvinfo : EIATTR_CUDA_API_VERSION
	.align		4
        /*0000*/ 	.byte	0x04, 0x37
        /*0002*/ 	.short	(.L_1081 - .L_1080)
.L_1080:
        /*0004*/ 	.word	0x00000082


	//----- nvinfo : EIATTR_KPARAM_INFO
	.align		4
.L_1081:
        /*0008*/ 	.byte	0x04, 0x17
        /*000a*/ 	.short	(.L_1083 - .L_1082)
.L_1082:
        /*000c*/ 	.word	0x00000000
        /*0010*/ 	.short	0x0004
        /*0012*/ 	.short	0x0018
        /*0014*/ 	.byte	0x00, 0xf0, 0x11, 0x00


	//----- nvinfo : EIATTR_KPARAM_INFO
	.align		4
.L_1083:
        /*0018*/ 	.byte	0x04, 0x17
        /*001a*/ 	.short	(.L_1085 - .L_1084)
.L_1084:
        /*001c*/ 	.word	0x00000000
        /*0020*/ 	.short	0x0003
        /*0022*/ 	.short	0x0014
        /*0024*/ 	.byte	0x00, 0xf0, 0x11, 0x00


	//----- nvinfo : EIATTR_KPARAM_INFO
	.align		4
.L_1085:
        /*0028*/ 	.byte	0x04, 0x17
        /*002a*/ 	.short	(.L_1087 - .L_1086)
.L_1086:
        /*002c*/ 	.word	0x00000000
        /*0030*/ 	.short	0x0002
        /*0032*/ 	.short	0x0010
        /*0034*/ 	.byte	0x00, 0xf0, 0x11, 0x00


	//----- nvinfo : EIATTR_KPARAM_INFO
	.align		4
.L_1087:
        /*0038*/ 	.byte	0x04, 0x17
        /*003a*/ 	.short	(.L_1089 - .L_1088)
.L_1088:
        /*003c*/ 	.word	0x00000000
        /*0040*/ 	.short	0x0001
        /*0042*/ 	.short	0x0008
        /*0044*/ 	.byte	0x00, 0xf5, 0x21, 0x00


	//----- nvinfo : EIATTR_KPARAM_INFO
	.align		4
.L_1089:
        /*0048*/ 	.byte	0x04, 0x17
        /*004a*/ 	.short	(.L_1091 - .L_1090)
.L_1090:
        /*004c*/ 	.word	0x00000000
        /*0050*/ 	.short	0x0000
        /*0052*/ 	.short	0x0000
        /*0054*/ 	.byte	0x00, 0xf5, 0x21, 0x00


	//----- nvinfo : EIATTR_SPARSE_MMA_MASK
	.align		4
.L_1091:
        /*0058*/ 	.byte	0x03, 0x50
        /*005a*/ 	.short	0x0000


	//----- nvinfo : EIATTR_MAXREG_COUNT
	.align		4
        /*005c*/ 	.byte	0x03, 0x1b
        /*005e*/ 	.short	0x00ff


	//----- nvinfo : EIATTR_MERCURY_ISA_VERSION
	.align		4
        /*0060*/ 	.byte	0x03, 0x5f
        /*0062*/ 	.short	0x0101


	//----- nvinfo : EIATTR_VRC_CTA_INIT_COUNT
	.align		4
        /*0064*/ 	.byte	0x02, 0x4a
	.zero		1
	.zero		1


	//----- nvinfo : EIATTR_EXIT_INSTR_OFFSETS
	.align		4
        /*0068*/ 	.byte	0x04, 0x1c
        /*006a*/ 	.short	(.L_1093 - .L_1092)


	//   ....[0]....
.L_1092:
        /*006c*/ 	.word	0x00000080


	//   ....[1]....
        /*0070*/ 	.word	0x00000a50


	//----- nvinfo : EIATTR_CRS_STACK_SIZE
	.align		4
.L_1093:
        /*0074*/ 	.byte	0x04, 0x1e
        /*0076*/ 	.short	(.L_1095 - .L_1094)
.L_1094:
        /*0078*/ 	.word	0x00000000


	//----- nvinfo : EIATTR_CBANK_PARAM_SIZE
	.align		4
.L_1095:
        /*007c*/ 	.byte	0x03, 0x19
        /*007e*/ 	.short	0x001c


	//----- nvinfo : EIATTR_PARAM_CBANK
	.align		4
        /*0080*/ 	.byte	0x04, 0x0a
        /*0082*/ 	.short	(.L_1097 - .L_1096)
	.align		4
.L_1096:
        /*0084*/ 	.word	index@(.nv.constant0._ZN8pygpukit3ops5audio13dct_ii_kernelEPKfPfiii)
        /*0088*/ 	.short	0x0380
        /*008a*/ 	.short	0x001c


	//----- nvinfo : EIATTR_SW_WAR
	.align		4
.L_1097:
        /*008c*/ 	.byte	0x04, 0x36
        /*008e*/ 	.short	(.L_1099 - .L_1098)
.L_1098:
        /*0090*/ 	.word	0x00000008
.L_1099:


//--------------------- .nv.info._ZN8pygpukit3ops5audio18to_decibels_kernelEPKfPfif --------------------------
	.section	.nv.info._ZN8pygpukit3ops5audio18to_decibels_kernelEPKfPfif,"",@"SHT_CUDA_INFO"
	.sectionflags	@""
	.align	4


	//----- nvinfo : EIATTR_CUDA_API_VERSION
	.align		4
        /*0000*/ 	.byte	0x04, 0x37
        /*0002*/ 	.short	(.L_1101 - .L_1100)
.L_1100:
        /*0004*/ 	.word	0x00000082


	//----- nvinfo : EIATTR_KPARAM_INFO
	.align		4
.L_1101:
        /*0008*/ 	.byte	0x04, 0x17
        /*000a*/ 	.short	(.L_1103 - .L_1102)
.L_1102:
        /*000c*/ 	.word	0x00000000
        /*0010*/ 	.short	0x0003
        /*0012*/ 	.short	0x0014
        /*0014*/ 	.byte	0x00, 0xf0, 0x11, 0x00


	//----- nvinfo : EIATTR_KPARAM_INFO
	.align		4
.L_1103:
        /*0018*/ 	.byte	0x04, 0x17
        /*001a*/ 	.short	(.L_1105 - .L_1104)
.L_1104:
        /*001c*/ 	.word	0x00000000
        /*0020*/ 	.short	0x0002
        /*0022*/ 	.short	0x0010
        /*0024*/ 	.byte	0x00, 0xf0, 0x11, 0x00


	//----- nvinfo : EIATTR_KPARAM_INFO
	.align		4
.L_1105:
        /*0028*/ 	.byte	0x04, 0x17
        /*002a*/ 	.short	(.L_1107 - .L_1106)
.L_1106:
        /*002c*/ 	.word	0x00000000
        /*0030*/ 	.short	0x0001
        /*0032*/ 	.short	0x0008
        /*0034*/ 	.byte	0x00, 0xf5, 0x21, 0x00


	//----- nvinfo : EIATTR_KPARAM_INFO
	.align		4
.L_1107:
        /*0038*/ 	.byte	0x04, 0x17
        /*003a*/ 	.short	(.L_1109 - .L_1108)
.L_1108:
        /*003c*/ 	.word	0x00000000
        /*0040*/ 	.short	0x0000
        /*0042*/ 	.short	0x0000
        /*0044*/ 	.byte	0x00, 0xf5, 0x21, 0x00


	//----- nvinfo : EIATTR_SPARSE_MMA_MASK
	.align		4
.L_1109:
        /*0048*/ 	.byte	0x03, 0x50
        /*004a*/ 	.short	0x0000


	//----- nvinfo : EIATTR_MAXREG_COUNT
	.align		4
        /*004c*/ 	.byte	0x03, 0x1b
        /*004e*/ 	.short	0x00ff


	//----- nvinfo : EIATTR_MERCURY_ISA_VERSION
	.align		4
        /*0050*/ 	.byte	0x03, 0x5f
        /*0052*/ 	.short	0x0101


	//----- nvinfo : EIATTR_VRC_CTA_INIT_COUNT
	.align		4
        /*0054*/ 	.byte	0x02, 0x4a
	.zero		1
	.zero		1


	//----- nvinfo : EIATTR_EXIT_INSTR_OFFSETS
	.align		4
        /*0058*/ 	.byte	0x04, 0x1c
        /*005a*/ 	.short	(.L_1111 - .L_1110)


	//   ....[0]....
.L_1110:
        /*005c*/ 	.word	0x00000070


	//   ....[1]....
        /*0060*/ 	.word	0x000002d0


	//----- nvinfo : EIATTR_CBANK_PARAM_SIZE
	.align		4
.L_1111:
        /*0064*/ 	.byte	0x03, 0x19
        /*0066*/ 	.short	0x0018


	//----- nvinfo : EIATTR_PARAM_CBANK
	.align		4
        /*0068*/ 	.byte	0x04, 0x0a
        /*006a*/ 	.short	(.L_1113 - .L_1112)
	.align		4
.L_1112:
        /*006c*/ 	.word	index@(.nv.constant0._ZN8pygpukit3ops5audio18to_decibels_kernelEPKfPfif)
        /*0070*/ 	.short	0x0380
        /*0072*/ 	.short	0x0018


	//----- nvinfo : EIATTR_SW_WAR
	.align		4
.L_1113:
        /*0074*/ 	.byte	0x04, 0x36
        /*0076*/ 	.short	(.L_1115 - .L_1114)
.L_1114:
        /*0078*/ 	.word	0x00000008
.L_1115:


//--------------------- .nv.info._ZN8pygpukit3ops5audio10log_kernelEPKfPfif --------------------------
	.section	.nv.info._ZN8pygpukit3ops5audio10log_kernelEPKfPfif,"",@"SHT_CUDA_INFO"
	.sectionflags	@""
	.align	4


	//----- nvinfo : EIATTR_CUDA_API_VERSION
	.align		4
        /*0000*/ 	.byte	0x04, 0x37
        /*0002*/ 	.short	(.L_1117 - .L_1116)
.L_1116:
        /*0004*/ 	.word	0x00000082


	//----- nvinfo : EIATTR_KPARAM_INFO
	.align		4
.L_1117:
        /*0008*/ 	.byte	0x04, 0x17
        /*000a*/ 	.short	(.L_1119 - .L_1118)
.L_1118:
        /*000c*/ 	.word	0x00000000
        /*0010*/ 	.short	0x0003
        /*0012*/ 	.short	0x0014
        /*0014*/ 	.byte	0x00, 0xf0, 0x11, 0x00


	//----- nvinfo : EIATTR_KPARAM_INFO
	.align		4
.L_1119:
        /*0018*/ 	.byte	0x04, 0x17
        /*001a*/ 	.short	(.L_1121 - .L_1120)
.L_1120:
        /*001c*/ 	.word	0x00000000
        /*0020*/ 	.short	0x0002
        /*0022*/ 	.short	0x0010
        /*0024*/ 	.byte	0x00, 0xf0, 0x11, 0x00


	//----- nvinfo : EIATTR_KPARAM_INFO
	.align		4
.L_1121:
        /*0028*/ 	.byte	0x04, 0x17
        /*002a*/ 	.short	(.L_1123 - .L_1122)
.L_1122:
        /*002c*/ 	.word	0x00000000
        /*0030*/ 	.short	0x0001
        /*0032*/ 	.short	0x0008
        /*0034*/ 	.byte	0x00, 0xf5, 0x21, 0x00


	//----- nvinfo : EIATTR_KPARAM_INFO
	.align		4
.L_1123:
        /*0038*/ 	.byte	0x04, 0x17
        /*003a*/ 	.short	(.L_1125 - .L_1124)
.L_1124:
        /*003c*/ 	.word	0x00000000
        /*0040*/ 	.short	0x0000
        /*0042*/ 	.short	0x0000
        /*0044*/ 	.byte	0x00, 0xf5, 0x21, 0x00


	//----- nvinfo : EIATTR_SPARSE_MMA_MASK
	.align		4
.L_1125:
        /*0048*/ 	.byte	0x03, 0x50
        /*004a*/ 	.short	0x0000


	//----- nvinfo : EIATTR_MAXREG_COUNT
	.align		4
        /*004c*/ 	.byte	0x03, 0x1b
        /*004e*/ 	.short	0x00ff


	//----- nvinfo : EIATTR_MERCURY_ISA_VERSION
	.align		4
        /*0050*/ 	.byte	0x03, 0x5f
        /*0052*/ 	.short	0x0101


	//----- nvinfo : EIATTR_VRC_CTA_INIT_COUNT
	.align		4
        /*0054*/ 	.byte	0x02, 0x4a
	.zero		1
	.zero		1


	//----- nvinfo : EIATTR_EXIT_INSTR_OFFSETS
	.align		4
        /*0058*/ 	.byte	0x04, 0x1c
        /*005a*/ 	.short	(.L_1127 - .L_1126)


	//   ....[0]....
.L_1126:
        /*005c*/ 	.word	0x00000070


	//   ....[1]....
        /*0060*/ 	.word	0x000002b0


	//----- nvinfo : EIATTR_CBANK_PARAM_SIZE
	.align		4
.L_1127:
        /*0064*/ 	.byte	0x03, 0x19
        /*0066*/ 	.short	0x0018


	//----- nvinfo : EIATTR_PARAM_CBANK
	.align		4
        /*0068*/ 	.byte	0x04, 0x0a
        /*006a*/ 	.short	(.L_1129 - .L_1128)
	.align		4
.L_1128:
        /*006c*/ 	.word	index@(.nv.constant0._ZN8pygpukit3ops5audio10log_kernelEPKfPfif)
        /*0070*/ 	.short	0x0380
        /*0072*/ 	.short	0x0018


	//----- nvinfo : EIATTR_SW_WAR
	.align		4
.L_1129:
        /*0074*/ 	.byte	0x04, 0x36
        /*0076*/ 	.short	(.L_1131 - .L_1130)
.L_1130:
        /*0078*/ 	.word	0x00000008
.L_1131:


//--------------------- .nv.info._ZN8pygpukit3ops5audio28create_mel_filterbank_kernelEPfiiiff --------------------------
	.section	.nv.info._ZN8pygpukit3ops5audio28create_mel_filterbank_kernelEPfiiiff,"",@"SHT_CUDA_INFO"
	.sectionflags	@""
	.align	4


	//----- nvinfo : EIATTR_CUDA_API_VERSION
	.align		4
        /*0000*/ 	.byte	0x04, 0x37
        /*0002*/ 	.short	(.L_1133 - .L_1132)
.L_1132:
        /*0004*/ 	.word	0x00000082


	//----- nvinfo : EIATTR_KPARAM_INFO
	.align		4
.L_1133:
        /*0008*/ 	.byte	0x04, 0x17
        /*000a*/ 	.short	(.L_1135 - .L_1134)
.L_1134:
        /*000c*/ 	.word	0x00000000
        /*0010*/ 	.short	0x0005
        /*0012*/ 	.short	0x0018
        /*0014*/ 	.byte	0x00, 0xf0, 0x11, 0x00


	//----- nvinfo : EIATTR_KPARAM_INFO
	.align		4
.L_1135:
        /*0018*/ 	.byte	0x04, 0x17
        /*001a*/ 	.short	(.L_1137 - .L_1136)
.L_1136:
        /*001c*/ 	.word	0x00000000
        /*0020*/ 	.short	0x0004
        /*0022*/ 	.short	0x0014
        /*0024*/ 	.byte	0x00, 0xf0, 0x11, 0x00


	//----- nvinfo : EIATTR_KPARAM_INFO
	.align		4
.L_1137:
        /*0028*/ 	.byte	0x04, 0x17
        /*002a*/ 	.short	(.L_1139 - .L_1138)
.L_1138:
        /*002c*/ 	.word	0x00000000
        /*0030*/ 	.short	0x0003
        /*0032*/ 	.short	0x0010
        /*0034*/ 	.byte	0x00, 0xf0, 0x11, 0x00


	//----- nvinfo : EIATTR_KPARAM_INFO
	.align		4
.L_1139:
        /*0038*/ 	.byte	0x04, 0x17
        /*003a*/ 	.short	(.L_1141 - .L_1140)
.L_1140:
        /*003c*/ 	.word	0x00000000
        /*0040*/ 	.short	0x0002
        /*0042*/ 	.short	0x000c
        /*0044*/ 	.byte	0x00, 0xf0, 0x11, 0x00


	//----- nvinfo : EIATTR_KPARAM_INFO
	.align		4
.L_1141:
        /*0048*/ 	.byte	0x04, 0x17
        /*004a*/ 	.short	(.L_1143 - .L_1142)
.L_1142:
        /*004c*/ 	.word	0x00000000
        /*0050*/ 	.short	0x0001
        /*0052*/ 	.short	0x0008
        /*0054*/ 	.byte	0x00, 0xf0, 0x11, 0x00


	//----- nvinfo : EIATTR_KPARAM_INFO
	.align		4
.L_1143:
        /*0058*/ 	.byte	0x04, 0x17
        /*005a*/ 	.short	(.L_1145 - .L_1144)
.L_1144:
        /*005c*/ 	.word	0x00000000
        /*0060*/ 	.short	0x0000
        /*0062*/ 	.short	0x0000
        /*0064*/ 	.byte	0x00, 0xf5, 0x21, 0x00


	//----- nvinfo : EIATTR_SPARSE_MMA_MASK
	.align		4
.L_1145:
        /*0068*/ 	.byte	0x03, 0x50
        /*006a*/ 	.short	0x0000


	//----- nvinfo : EIATTR_MAXREG_COUNT
	.align		4
        /*006c*/ 	.byte	0x03, 0x1b
        /*006e*/ 	.short	0x00ff


	//----- nvinfo : EIATTR_MERCURY_ISA_VERSION
	.align		4
        /*0070*/ 	.byte	0x03, 0x5f
        /*0072*/ 	.short	0x0101


	//----- nvinfo : EIATTR_VRC_CTA_INIT_COUNT
	.align		4
        /*0074*/ 	.byte	0x02, 0x4a
	.zero		1
	.zero		1


	//----- nvinfo : EIATTR_EXIT_INSTR_OFFSETS
	.align		4
        /*0078*/ 	.byte	0x04, 0x1c
        /*007a*/ 	.short	(.L_1147 - .L_1146)


	//   ....[0]....
.L_1146:
        /*007c*/ 	.word	0x00000040


	//   ....[1]....
        /*0080*/ 	.word	0x000000a0


	//   ....[2]....
        /*0084*/ 	.word	0x000015a0


	//----- nvinfo : EIATTR_CRS_STACK_SIZE
	.align		4
.L_1147:
        /*0088*/ 	.byte	0x04, 0x1e
        /*008a*/ 	.short	(.L_1149 - .L_1148)
.L_1148:
        /*008c*/ 	.word	0x00000000


	//----- nvinfo : EIATTR_CBANK_PARAM_SIZE
	.align		4
.L_1149:
        /*0090*/ 	.byte	0x03, 0x19
        /*0092*/ 	.short	0x001c


	//----- nvinfo : EIATTR_PARAM_CBANK
	.align		4
        /*0094*/ 	.byte	0x04, 0x0a
        /*0096*/ 	.short	(.L_1151 - .L_1150)
	.align		4
.L_1150:
        /*0098*/ 	.word	index@(.nv.constant0._ZN8pygpukit3ops5audio28create_mel_filterbank_kernelEPfiiiff)
        /*009c*/ 	.short	0x0380
        /*009e*/ 	.short	0x001c


	//----- nvinfo : EIATTR_SW_WAR
	.align		4
.L_1151:
        /*00a0*/ 	.byte	0x04, 0x36
        /*00a2*/ 	.short	(.L_1153 - .L_1152)
.L_1152:
        /*00a4*/ 	.word	0x00000008
.L_1153:


//--------------------- .nv.info._ZN8pygpukit3ops5audio25magnitude_spectrum_kernelEPKfS3_Pfi --------------------------
	.section	.nv.info._ZN8pygpukit3ops5audio25magnitude_spectrum_kernelEPKfS3_Pfi,"",@"SHT_CUDA_INFO"
	.sectionflags	@""
	.align	4


	//----- nvinfo : EIATTR_CUDA_API_VERSION
	.align		4
        /*0000*/ 	.byte	0x04, 0x37
        /*0002*/ 	.short	(.L_1155 - .L_1154)
.L_1154:
        /*0004*/ 	.word	0x00000082


	//----- nvinfo : EIATTR_KPARAM_INFO
	.align		4
.L_1155:
        /*0008*/ 	.byte	0x04, 0x17
        /*000a*/ 	.short	(.L_1157 - .L_1156)
.L_1156:
        /*000c*/ 	.word	0x00000000
        /*0010*/ 	.short	0x0003
        /*0012*/ 	.short	0x0018
        /*0014*/ 	.byte	0x00, 0xf0, 0x11, 0x00


	//----- nvinfo : EIATTR_KPARAM_INFO
	.align		4
.L_1157:
        /*0018*/ 	.byte	0x04, 0x17
        /*001a*/ 	.short	(.L_1159 - .L_1158)
.L_1158:
        /*001c*/ 	.word	0x00000000
        /*0020*/ 	.short	0x0002
        /*0022*/ 	.short	0x0010
        /*0024*/ 	.byte	0x00, 0xf5, 0x21, 0x00


	//----- nvinfo : EIATTR_KPARAM_INFO
	.align		4
.L_1159:
        /*0028*/ 	.byte	0x04, 0x17
        /*002a*/ 	.short	(.L_1161 - .L_1160)
.L_1160:
        /*002c*/ 	.word	0x00000000
        /*0030*/ 	.short	0x0001
        /*0032*/ 	.short	0x0008
        /*0034*/ 	.byte	0x00, 0xf5, 0x21, 0x00


	//----- nvinfo : EIATTR_KPARAM_INFO
	.align		4
.L_1161:
        /*0038*/ 	.byte	0x04, 0x17
        /*003a*/ 	.short	(.L_1163 - .L_1162)
.L_1162:
        /*003c*/ 	.word	0x00000000
        /*0040*/ 	.short	0x0000
        /*0042*/ 	.short	0x0000
        /*0044*/ 	.byte	0x00, 0xf5, 0x21, 0x00


	//----- nvinfo : EIATTR_SPARSE_MMA_MASK
	.align		4
.L_1163:
        /*0048*/ 	.byte	0x03, 0x50
        /*004a*/ 	.short	0x0000


	//----- nvinfo : EIATTR_MAXREG_COUNT
	.align		4
        /*004c*/ 	.byte	0x03, 0x1b
        /*004e*/ 	.short	0x00ff


	//----- nvinfo : EIATTR_MERCURY_ISA_VERSION
	.align		4
        /*0050*/ 	.byte	0x03, 0x5f
        /*0052*/ 	.short	0x0101


	//----- nvinfo : EIATTR_VRC_CTA_INIT_COUNT
	.align		4
        /*0054*/ 	.byte	0x02, 0x4a
	.zero		1
	.zero		1


	//----- nvinfo : EIATTR_EXIT_INSTR_OFFSETS
	.align		4
        /*0058*/ 	.byte	0x04, 0x1c
        /*005a*/ 	.short	(.L_1165 - .L_1164)


	//   ....[0]....
.L_1164:
        /*005c*/ 	.word	0x00000070


	//   ....[1]....
        /*0060*/ 	.word	0x00000220


	//----- nvinfo : EIATTR_CRS_STACK_SIZE
	.align		4
.L_1165:
        /*0064*/ 	.byte	0x04, 0x1e
        /*0066*/ 	.short	(.L_1167 - .L_1166)
.L_1166:
        /*0068*/ 	.word	0x00000000


	//----- nvinfo : EIATTR_CBANK_PARAM_SIZE
	.align		4
.L_1167:
        /*006c*/ 	.byte	0x03, 0x19
        /*006e*/ 	.short	0x001c


	//----- nvinfo : EIATTR_PARAM_CBANK
	.align		4
        /*0070*/ 	.byte	0x04, 0x0a
        /*0072*/ 	.short	(.L_1169 - .L_1168)
	.align		4
.L_1168:
        /*0074*/ 	.word	index@(.nv.constant0._ZN8pygpukit3ops5audio25magnitude_spectrum_kernelEPKfS3_Pfi)
        /*0078*/ 	.short	0x0380
        /*007a*/ 	.short	0x001c


	//----- nvinfo : EIATTR_SW_WAR
	.align		4
.L_1169:
        /*007c*/ 	.byte	0x04, 0x36
        /*007e*/ 	.short	(.L_1171 - .L_1170)
.L_1170:
        /*0080*/ 	.word	0x00000008
.L_1171:


//--------------------- .nv.info._ZN8pygpukit3ops5audio21power_spectrum_kernelEPKfS3_Pfi --------------------------
	.section	.nv.info._ZN8pygpukit3ops5audio21power_spectrum_kernelEPKfS3_Pfi,"",@"SHT_CUDA_INFO"
	.sectionflags	@""
	.align	4


	//----- nvinfo : EIATTR_CUDA_API_VERSION
	.align		4
        /*0000*/ 	.byte	0x04, 0x37
        /*0002*/ 	.short	(.L_1173 - .L_1172)
.L_1172:
        /*0004*/ 	.word	0x00000082


	//----- nvinfo : EIATTR_KPARAM_INFO
	.align		4
.L_1173:
        /*0008*/ 	.byte	0x04, 0x17
        /*000a*/ 	.short	(.L_1175 - .L_1174)
.L_1174:
        /*000c*/ 	.word	0x00000000
        /*0010*/ 	.short	0x0003
        /*0012*/ 	.short	0x0018
        /*0014*/ 	.byte	0x00, 0xf0, 0x11, 0x00


	//----- nvinfo : EIATTR_KPARAM_INFO
	.align		4
.L_1175:
        /*0018*/ 	.byte	0x04, 0x17
        /*001a*/ 	.short	(.L_1177 - .L_1176)
.L_1176:
        /*001c*/ 	.word	0x00000000
        /*0020*/ 	.short	0x0002
        /*0022*/ 	.short	0x0010
        /*0024*/ 	.byte	0x00, 0xf5, 0x21, 0x00


	//----- nvinfo : EIATTR_KPARAM_INFO
	.align		4
.L_1177:
        /*0028*/ 	.byte	0x04, 0x17
        /*002a*/ 	.short	(.L_1179 - .L_1178)
.L_1178:
        /*002c*/ 	.word	0x00000000
        /*0030*/ 	.short	0x0001
        /*0032*/ 	.short	0x0008
        /*0034*/ 	.byte	0x00, 0xf5, 0x21, 0x00


	//----- nvinfo : EIATTR_KPARAM_INFO
	.align		4
.L_1179:
        /*0038*/ 	.byte	0x04, 0x17
        /*003a*/ 	.short	(.L_1181 - .L_1180)
.L_1180:
        /*003c*/ 	.word	0x00000000
        /*0040*/ 	.short	0x0000
        /*0042*/ 	.short	0x0000
        /*0044*/ 	.byte	0x00, 0xf5, 0x21, 0x00


	//----- nvinfo : EIATTR_SPARSE_MMA_MASK
	.align		4
.L_1181:
        /*0048*/ 	.byte	0x03, 0x50
        /*004a*/ 	.short	0x0000


	//----- nvinfo : EIATTR_MAXREG_COUNT
	.align		4
        /*004c*/ 	.byte	0x03, 0x1b
        /*004e*/ 	.short	0x00ff


	//----- nvinfo : EIATTR_MERCURY_ISA_VERSION
	.align		4
        /*0050*/ 	.byte	0x03, 0x5f
        /*0052*/ 	.short	0x0101


	//----- nvinfo : EIATTR_VRC_CTA_INIT_COUNT
	.align		4
        /*0054*/ 	.byte	0x02, 0x4a
	.zero		1
	.zero		1


	//----- nvinfo : EIATTR_EXIT_INSTR_OFFSETS
	.align		4
        /*0058*/ 	.byte	0x04, 0x1c
        /*005a*/ 	.short	(.L_1183 - .L_1182)


	//   ....[0]....
.L_1182:
        /*005c*/ 	.word	0x00000070


	//   ....[1]....
        /*0060*/ 	.word	0x00000140


	//----- nvinfo : EIATTR_CBANK_PARAM_SIZE
	.align		4
.L_1183:
        /*0064*/ 	.byte	0x03, 0x19
        /*0066*/ 	.short	0x001c


	//----- nvinfo : EIATTR_PARAM_CBANK
	.align		4
        /*0068*/ 	.byte	0x04, 0x0a
        /*006a*/ 	.short	(.L_1185 - .L_1184)
	.align		4
.L_1184:
        /*006c*/ 	.word	index@(.nv.constant0._ZN8pygpukit3ops5audio21power_spectrum_kernelEPKfS3_Pfi)
        /*0070*/ 	.short	0x0380
        /*0072*/ 	.short	0x001c


	//----- nvinfo : EIATTR_SW_WAR
	.align		4
.L_1185:
        /*0074*/ 	.byte	0x04, 0x36
        /*0076*/ 	.short	(.L_1187 - .L_1186)
.L_1186:
        /*0078*/ 	.word	0x00000008
.L_1187:


//--------------------- .nv.info._ZN8pygpukit3ops5audio21extract_frames_kernelEPKfPfiiii --------------------------
	.section	.nv.info._ZN8pygpukit3ops5audio21extract_frames_kernelEPKfPfiiii,"",@"SHT_CUDA_INFO"
	.sectionflags	@""
	.align	4


	//----- nvinfo : EIATTR_CUDA_API_VERSION
	.align		4
        /*0000*/ 	.byte	0x04, 0x37
        /*0002*/ 	.short	(.L_1189 - .L_1188)
.L_1188:
        /*0004*/ 	.word	0x00000082


	//----- nvinfo : EIATTR_KPARAM_INFO
	.align		4
.L_1189:
        /*0008*/ 	.byte	0x04, 0x17
        /*000a*/ 	.short	(.L_1191 - .L_1190)
.L_1190:
        /*000c*/ 	.word	0x00000000
        /*0010*/ 	.short	0x0005
        /*0012*/ 	.short	0x001c
        /*0014*/ 	.byte	0x00, 0xf0, 0x11, 0x00


	//----- nvinfo : EIATTR_KPARAM_INFO
	.align		4
.L_1191:
        /*0018*/ 	.byte	0x04, 0x17
        /*001a*/ 	.short	(.L_1193 - .L_1192)
.L_1192:
        /*001c*/ 	.word	0x00000000
        /*0020*/ 	.short	0x0004
        /*0022*/ 	.short	0x0018
        /*0024*/ 	.byte	0x00, 0xf0, 0x11, 0x00


	//----- nvinfo : EIATTR_KPARAM_INFO
	.align		4
.L_1193:
        /*0028*/ 	.byte	0x04, 0x17
        /*002a*/ 	.short	(.L_1195 - .L_1194)
.L_1194:
        /*002c*/ 	.word	0x00000000
        /*0030*/ 	.short	0x0003
        /*0032*/ 	.short	0x0014
        /*0034*/ 	.byte	0x00, 0xf0, 0x11, 0x00


	//----- nvinfo : EIATTR_KPARAM_INFO
	.align		4
.L_1195:
        /*0038*/ 	.byte	0x04, 0x17
        /*003a*/ 	.short	(.L_1197 - .L_1196)
.L_1196:
        /*003c*/ 	.word	0x00000000
        /*0040*/ 	.short	0x0002
        /*0042*/ 	.short	0x0010
        /*0044*/ 	.byte	0x00, 0xf0, 0x11, 0x00


	//----- nvinfo : EIATTR_KPARAM_INFO
	.align		4
.L_1197:
        /*0048*/ 	.byte	0x04, 0x17
        /*004a*/ 	.short	(.L_1199 - .L_1198)
.L_1198:
        /*004c*/ 	.word	0x00000000
        /*0050*/ 	.short	0x0001
        /*0052*/ 	.short	0x0008
        /*0054*/ 	.byte	0x00, 0xf5, 0x21, 0x00


	//----- nvinfo : EIATTR_KPARAM_INFO
	.align		4
.L_1199:
        /*0058*/ 	.byte	0x04, 0x17
        /*005a*/ 	.short	(.L_1201 - .L_1200)
.L_1200:
        /*005c*/ 	.word	0x00000000
        /*0060*/ 	.short	0x0000
        /*0062*/ 	.short	0x0000
        /*0064*/ 	.byte	0x00, 0xf5, 0x21, 0x00


	//----- nvinfo : EIATTR_SPARSE_MMA_MASK
	.align		4
.L_1201:
        /*0068*/ 	.byte	0x03, 0x50
        /*006a*/ 	.short	0x0000


	//----- nvinfo : EIATTR_MAXREG_COUNT
	.align		4
        /*006c*/ 	.byte	0x03, 0x1b
        /*006e*/ 	.short	0x00ff


	//----- nvinfo : EIATTR_MERCURY_ISA_VERSION
	.align		4
        /*0070*/ 	.byte	0x03, 0x5f
        /*0072*/ 	.short	0x0101


	//----- nvinfo : EIATTR_VRC_CTA_INIT_COUNT
	.align		4
        /*0074*/ 	.byte	0x02, 0x4a
	.zero		1
	.zero		1


	//----- nvinfo : EIATTR_EXIT_INSTR_OFFSETS
	.align		4
        /*0078*/ 	.byte	0x04, 0x1c
        /*007a*/ 	.short	(.L_1203 - .L_1202)


	//   ....[0]....
.L_1202:
        /*007c*/ 	.word	0x00000070


	//   ....[1]....
        /*0080*/ 	.word	0x00000150


	//   ....[2]....
        /*0084*/ 	.word	0x00000190


	//----- nvinfo : EIATTR_CRS_STACK_SIZE
	.align		4
.L_1203:
        /*0088*/ 	.byte	0x04, 0x1e
        /*008a*/ 	.short	(.L_1205 - .L_1204)
.L_1204:
        /*008c*/ 	.word	0x00000000


	//----- nvinfo : EIATTR_CBANK_PARAM_SIZE
	.align		4
.L_1205:
        /*0090*/ 	.byte	0x03, 0x19
        /*0092*/ 	.short	0x0020


	//----- nvinfo : EIATTR_PARAM_CBANK
	.align		4
        /*0094*/ 	.byte	0x04, 0x0a
        /*0096*/ 	.short	(.L_1207 - .L_1206)
	.align		4
.L_1206:
        /*0098*/ 	.word	index@(.nv.constant0._ZN8pygpukit3ops5audio21extract_frames_kernelEPKfPfiiii)
        /*009c*/ 	.short	0x0380
        /*009e*/ 	.short	0x0020


	//----- nvinfo : EIATTR_SW_WAR
	.align		4
.L_1207:
        /*00a0*/ 	.byte	0x04, 0x36
        /*00a2*/ 	.short	(.L_1209 - .L_1208)
.L_1208:
        /*00a4*/ 	.word	0x00000008
.L_1209:


//--------------------- .nv.info._ZN8pygpukit3ops5audio29apply_window_to_frames_kernelEPfPKfii --------------------------
	.section	.nv.info._ZN8pygpukit3ops5audio29apply_window_to_frames_kernelEPfPKfii,"",@"SHT_CUDA_INFO"
	.sectionflags	@""
	.align	4


	//----- nvinfo : EIATTR_CUDA_API_VERSION
	.align		4
        /*0000*/ 	.byte	0x04, 0x37
        /*0002*/ 	.short	(.L_1211 - .L_1210)
.L_1210:
        /*0004*/ 	.word	0x00000082


	//----- nvinfo : EIATTR_KPARAM_INFO
	.align		4
.L_1211:
        /*0008*/ 	.byte	0x04, 0x17
        /*000a*/ 	.short	(.L_1213 - .L_1212)
.L_1212:
        /*000c*/ 	.word	0x00000000
        /*0010*/ 	.short	0x0003
        /*0012*/ 	.short	0x0014
        /*0014*/ 	.byte	0x00, 0xf0, 0x11, 0x00


	//----- nvinfo : EIATTR_KPARAM_INFO
	.align		4
.L_1213:
        /*0018*/ 	.byte	0x04, 0x17
        /*001a*/ 	.short	(.L_1215 - .L_1214)
.L_1214:
        /*001c*/ 	.word	0x00000000
        /*0020*/ 	.short	0x0002
        /*0022*/ 	.short	0x0010
        /*0024*/ 	.byte	0x00, 0xf0, 0x11, 0x00


	//----- nvinfo : EIATTR_KPARAM_INFO
	.align		4
.L_1215:
        /*0028*/ 	.byte	0x04, 0x17
        /*002a*/ 	.short	(.L_1217 - .L_1216)
.L_1216:
        /*002c*/ 	.word	0x00000000
        /*0030*/ 	.short	0x0001
        /*0032*/ 	.short	0x0008
        /*0034*/ 	.byte	0x00, 0xf5, 0x21, 0x00


	//----- nvinfo : EIATTR_KPARAM_INFO
	.align		4
.L_1217:
        /*0038*/ 	.byte	0x04, 0x17
        /*003a*/ 	.short	(.L_1219 - .L_1218)
.L_1218:
        /*003c*/ 	.word	0x00000000
        /*0040*/ 	.short	0x0000
        /*0042*/ 	.short	0x0000
        /*0044*/ 	.byte	0x00, 0xf5, 0x21, 0x00


	//----- nvinfo : EIATTR_SPARSE_MMA_MASK
	.align		4
.L_1219:
        /*0048*/ 	.byte	0x03, 0x50
        /*004a*/ 	.short	0x0000


	//----- nvinfo : EIATTR_MAXREG_COUNT
	.align		4
        /*004c*/ 	.byte	0x03, 0x1b
        /*004e*/ 	.short	0x00ff


	//----- nvinfo : EIATTR_MERCURY_ISA_VERSION
	.align		4
        /*0050*/ 	.byte	0x03, 0x5f
        /*0052*/ 	.short	0x0101


	//----- nvinfo : EIATTR_VRC_CTA_INIT_COUNT
	.align		4
        /*0054*/ 	.byte	0x02, 0x4a
	.zero		1
	.zero		1


	//----- nvinfo : EIATTR_EXIT_INSTR_OFFSETS
	.align		4
        /*0058*/ 	.byte	0x04, 0x1c
        /*005a*/ 	.short	(.L_1221 - .L_1220)


	//   ....[0]....
.L_1220:
        /*005c*/ 	.word	0x00000060


	//   ....[1]....
        /*0060*/ 	.word	0x00000110


	//----- nvinfo : EIATTR_CBANK_PARAM_SIZE
	.align		4
.L_1221:
        /*0064*/ 	.byte	0x03, 0x19
        /*0066*/ 	.short	0x0018


	//----- nvinfo : EIATTR_PARAM_CBANK
	.align		4
        /*0068*/ 	.byte	0x04, 0x0a
        /*006a*/ 	.short	(.L_1223 - .L_1222)
	.align		4
.L_1222:
        /*006c*/ 	.word	index@(.nv.constant0._ZN8pygpukit3ops5audio29apply_window_to_frames_kernelEPfPKfii)
        /*0070*/ 	.short	0x0380
        /*0072*/ 	.short	0x0018


	//----- nvinfo : EIATTR_SW_WAR
	.align		4
.L_1223:
        /*0074*/ 	.byte	0x04, 0x36
        /*0076*/ 	.short	(.L_1225 - .L_1224)
.L_1224:
        /*0078*/ 	.word	0x00000008
.L_1225:


//--------------------- .nv.info._ZN8pygpukit3ops5audio26fft_real_to_complex_kernelEPKfS3_PfS4_iii --------------------------
	.section	.nv.info._ZN8pygpukit3ops5audio26fft_real_to_complex_kernelEPKfS3_PfS4_iii,"",@"SHT_CUDA_INFO"
	.sectionflags	@""
	.align	4


	//----- nvinfo : EIATTR_CUDA_API_VERSION
	.align		4
        /*0000*/ 	.byte	0x04, 0x37
        /*0002*/ 	.short	(.L_1227 - .L_1226)
.L_1226:
        /*0004*/ 	.word	0x00000082


	//----- nvinfo : EIATTR_KPARAM_INFO
	.align		4
.L_1227:
        /*0008*/ 	.byte	0x04, 0x17
        /*000a*/ 	.short	(.L_1229 - .L_1228)
.L_1228:
        /*000c*/ 	.word	0x00000000
        /*0010*/ 	.short	0x0006
        /*0012*/ 	.short	0x0028
        /*0014*/ 	.byte	0x00, 0xf0, 0x11, 0x00


	//----- nvinfo : EIATTR_KPARAM_INFO
	.align		4
.L_1229:
        /*0018*/ 	.byte	0x04, 0x17
        /*001a*/ 	.short	(.L_1231 - .L_1230)
.L_1230:
        /*001c*/ 	.word	0x00000000
        /*0020*/ 	.short	0x0005
        /*0022*/ 	.short	0x0024
        /*0024*/ 	.byte	0x00, 0xf0, 0x11, 0x00


	//----- nvinfo : EIATTR_KPARAM_INFO
	.align		4
.L_1231:
        /*0028*/ 	.byte	0x04, 0x17
        /*002a*/ 	.short	(.L_1233 - .L_1232)
.L_1232:
        /*002c*/ 	.word	0x00000000
        /*0030*/ 	.short	0x0004
        /*0032*/ 	.short	0x0020
        /*0034*/ 	.byte	0x00, 0xf0, 0x11, 0x00


	//----- nvinfo : EIATTR_KPARAM_INFO
	.align		4
.L_1233:
        /*0038*/ 	.byte	0x04, 0x17
        /*003a*/ 	.short	(.L_1235 - .L_1234)
.L_1234:
        /*003c*/ 	.word	0x00000000
        /*0040*/ 	.short	0x0003
        /*0042*/ 	.short	0x0018
        /*0044*/ 	.byte	0x00, 0xf5, 0x21, 0x00


	//----- nvinfo : EIATTR_KPARAM_INFO
	.align		4
.L_1235:
        /*0048*/ 	.byte	0x04, 0x17
        /*004a*/ 	.short	(.L_1237 - .L_1236)
.L_1236:
        /*004c*/ 	.word	0x00000000
        /*0050*/ 	.short	0x0002
        /*0052*/ 	.short	0x0010
        /*0054*/ 	.byte	0x00, 0xf5, 0x21, 0x00


	//----- nvinfo : EIATTR_KPARAM_INFO
	.align		4
.L_1237:
        /*0058*/ 	.byte	0x04, 0x17
        /*005a*/ 	.short	(.L_1239 - .L_1238)
.L_1238:
        /*005c*/ 	.word	0x00000000
        /*0060*/ 	.short	0x0001
        /*0062*/ 	.short	0x0008
        /*0064*/ 	.byte	0x00, 0xf5, 0x21, 0x00


	//----- nvinfo : EIATTR_KPARAM_INFO
	.align		4
.L_1239:
        /*0068*/ 	.byte	0x04, 0x17
        /*006a*/ 	.short	(.L_1241 - .L_1240)
.L_1240:
        /*006c*/ 	.word	0x00000000
        /*0070*/ 	.short	0x0000
        /*0072*/ 	.short	0x0000
        /*0074*/ 	.byte	0x00, 0xf5, 0x21, 0x00


	//----- nvinfo : EIATTR_SPARSE_MMA_MASK
	.align		4
.L_1241:
        /*0078*/ 	.byte	0x03, 0x50
        /*007a*/ 	.short	0x0000


	//----- nvinfo : EIATTR_MAXREG_COUNT
	.align		4
        /*007c*/ 	.byte	0x03, 0x1b
        /*007e*/ 	.short	0x00ff


	//----- nvinfo : EIATTR_MERCURY_ISA_VERSION
	.align		4
        /*0080*/ 	.byte	0x03, 0x5f
        /*0082*/ 	.short	0x0101


	//----- nvinfo : EIATTR_VRC_CTA_INIT_COUNT
	.align		4
        /*0084*/ 	.byte	0x02, 0x4a
	.zero		1
	.zero		1


	//----- nvinfo : EIATTR_EXIT_INSTR_OFFSETS
	.align		4
        /*0088*/ 	.byte	0x04, 0x1c
        /*008a*/ 	.short	(.L_1243 - .L_1242)


	//   ....[0]....
.L_1242:
        /*008c*/ 	.word	0x000000a0


	//   ....[1]....
        /*0090*/ 	.word	0x000001b0


	//----- nvinfo : EIATTR_CBANK_PARAM_SIZE
	.align		4
.L_1243:
        /*0094*/ 	.byte	0x03, 0x19
        /*0096*/ 	.short	0x002c


	//----- nvinfo : EIATTR_PARAM_CBANK
	.align		4
        /*0098*/ 	.byte	0x04, 0x0a
        /*009a*/ 	.short	(.L_1245 - .L_1244)
	.align		4
.L_1244:
        /*009c*/ 	.word	index@(.nv.constant0._ZN8pygpukit3ops5audio26fft_real_to_complex_kernelEPKfS3_PfS4_iii)
        /*00a0*/ 	.short	0x0380
        /*00a2*/ 	.short	0x002c


	//----- nvinfo : EIATTR_SW_WAR
	.align		4
.L_1245:
        /*00a4*/ 	.byte	0x04, 0x36
        /*00a6*/ 	.short	(.L_1247 - .L_1246)
.L_1246:
        /*00a8*/ 	.word	0x00000008
.L_1247:


//--------------------- .nv.info._ZN8pygpukit3ops5audio20fft_butterfly_kernelEPfS2_iii --------------------------
	.section	.nv.info._ZN8pygpukit3ops5audio20fft_butterfly_kernelEPfS2_iii,"",@"SHT_CUDA_INFO"
	.sectionflags	@""
	.align	4


	//----- nvinfo : EIATTR_CUDA_API_VERSION
	.align		4
        /*0000*/ 	.byte	0x04, 0x37
        /*0002*/ 	.short	(.L_1249 - .L_1248)
.L_1248:
        /*0004*/ 	.word	0x00000082


	//----- nvinfo : EIATTR_KPARAM_INFO
	.align		4
.L_1249:
        /*0008*/ 	.byte	0x04, 0x17
        /*000a*/ 	.short	(.L_1251 - .L_1250)
.L_1250:
        /*000c*/ 	.word	0x00000000
        /*0010*/ 	.short	0x0004
        /*0012*/ 	.short	0x0018
        /*0014*/ 	.byte	0x00, 0xf0, 0x11, 0x00


	//----- nvinfo : EIATTR_KPARAM_INFO
	.align		4
.L_1251:
        /*0018*/ 	.byte	0x04, 0x17
        /*001a*/ 	.short	(.L_1253 - .L_1252)
.L_1252:
        /*001c*/ 	.word	0x00000000
        /*0020*/ 	.short	0x0003
        /*0022*/ 	.short	0x0014
        /*0024*/ 	.byte	0x00, 0xf0, 0x11, 0x00


	//----- nvinfo : EIATTR_KPARAM_INFO
	.align		4
.L_1253:
        /*0028*/ 	.byte	0x04, 0x17
        /*002a*/ 	.short	(.L_1255 - .L_1254)
.L_1254:
        /*002c*/ 	.word	0x00000000
        /*0030*/ 	.short	0x0002
        /*0032*/ 	.short	0x0010
        /*0034*/ 	.byte	0x00, 0xf0, 0x11, 0x00


	//----- nvinfo : EIATTR_KPARAM_INFO
	.align		4
.L_1255:
        /*0038*/ 	.byte	0x04, 0x17
        /*003a*/ 	.short	(.L_1257 - .L_1256)
.L_1256:
        /*003c*/ 	.word	0x00000000
        /*0040*/ 	.short	0x0001
        /*0042*/ 	.short	0x0008
        /*0044*/ 	.byte	0x00, 0xf5, 0x21, 0x00


	//----- nvinfo : EIATTR_KPARAM_INFO
	.align		4
.L_1257:
        /*0048*/ 	.byte	0x04, 0x17
        /*004a*/ 	.short	(.L_1259 - .L_1258)
.L_1258:
        /*004c*/ 	.word	0x00000000
        /*0050*/ 	.short	0x0000
        /*0052*/ 	.short	0x0000
        /*0054*/ 	.byte	0x00, 0xf5, 0x21, 0x00


	//----- nvinfo : EIATTR_SPARSE_MMA_MASK
	.align		4
.L_1259:
        /*0058*/ 	.byte	0x03, 0x50
        /*005a*/ 	.short	0x0000


	//----- nvinfo : EIATTR_MAXREG_COUNT
	.align		4
        /*005c*/ 	.byte	0x03, 0x1b
        /*005e*/ 	.short	0x00ff


	//----- nvinfo : EIATTR_MERCURY_ISA_VERSION
	.align		4
        /*0060*/ 	.byte	0x03, 0x5f
        /*0062*/ 	.short	0x0101


	//----- nvinfo : EIATTR_VRC_CTA_INIT_COUNT
	.align		4
        /*0064*/ 	.byte	0x02, 0x4a
	.zero		1
	.zero		1


	//----- nvinfo : EIATTR_EXIT_INSTR_OFFSETS
	.align		4
        /*0068*/ 	.byte	0x04, 0x1c
        /*006a*/ 	.short	(.L_1261 - .L_1260)


	//   ....[0]....
.L_1260:
        /*006c*/ 	.word	0x00000050


	//   ....[1]....
        /*0070*/ 	.word	0x00000410


	//   ....[2]....
        /*0074*/ 	.word	0x00001120


	//----- nvinfo : EIATTR_CRS_STACK_SIZE
	.align		4
.L_1261:
        /*0078*/ 	.byte	0x04, 0x1e
        /*007a*/ 	.short	(.L_1263 - .L_1262)
.L_1262:
        /*007c*/ 	.word	0x00000000


	//----- nvinfo : EIATTR_CBANK_PARAM_SIZE
	.align		4
.L_1263:
        /*0080*/ 	.byte	0x03, 0x19
        /*0082*/ 	.short	0x001c


	//----- nvinfo : EIATTR_PARAM_CBANK
	.align		4
        /*0084*/ 	.byte	0x04, 0x0a
        /*0086*/ 	.short	(.L_1265 - .L_1264)
	.align		4
.L_1264:
        /*0088*/ 	.word	index@(.nv.constant0._ZN8pygpukit3ops5audio20fft_butterfly_kernelEPfS2_iii)
        /*008c*/ 	.short	0x0380
        /*008e*/ 	.short	0x001c


	//----- nvinfo : EIATTR_SW_WAR
	.align		4
.L_1265:
        /*0090*/ 	.byte	0x04, 0x36
        /*0092*/ 	.short	(.L_1267 - .L_1266)
.L_1266:
        /*0094*/ 	.word	0x00000008
.L_1267:


//--------------------- .nv.info._ZN8pygpukit3ops5audio22fft_bit_reverse_kernelEPKfS3_PfS4_iii --------------------------
	.section	.nv.info._ZN8pygpukit3ops5audio22fft_bit_reverse_kernelEPKfS3_PfS4_iii,"",@"SHT_CUDA_INFO"
	.sectionflags	@""
	.align	4


	//----- nvinfo : EIATTR_CUDA_API_VERSION
	.align		4
        /*0000*/ 	.byte	0x04, 0x37
        /*0002*/ 	.short	(.L_1269 - .L_1268)
.L_1268:
        /*0004*/ 	.word	0x00000082


	//----- nvinfo : EIATTR_KPARAM_INFO
	.align		4
.L_1269:
        /*0008*/ 	.byte	0x04, 0x17
        /*000a*/ 	.short	(.L_1271 - .L_1270)
.L_1270:
        /*000c*/ 	.word	0x00000000
        /*0010*/ 	.short	0x0006
        /*0012*/ 	.short	0x0028
        /*0014*/ 	.byte	0x00, 0xf0, 0x11, 0x00


	//----- nvinfo : EIATTR_KPARAM_INFO
	.align		4
.L_1271:
        /*0018*/ 	.byte	0x04, 0x17
        /*001a*/ 	.short	(.L_1273 - .L_1272)
.L_1272:
        /*001c*/ 	.word	0x00000000
        /*0020*/ 	.short	0x0005
        /*0022*/ 	.short	0x0024
        /*0024*/ 	.byte	0x00, 0xf0, 0x11, 0x00


	//----- nvinfo : EIATTR_KPARAM_INFO
	.align		4
.L_1273:
        /*0028*/ 	.byte	0x04, 0x17
        /*002a*/ 	.short	(.L_1275 - .L_1274)
.L_1274:
        /*002c*/ 	.word	0x00000000
        /*0030*/ 	.short	0x0004
        /*0032*/ 	.short	0x0020
        /*0034*/ 	.byte	0x00, 0xf0, 0x11, 0x00


	//----- nvinfo : EIATTR_KPARAM_INFO
	.align		4
.L_1275:
        /*0038*/ 	.byte	0x04, 0x17
        /*003a*/ 	.short	(.L_1277 - .L_1276)
.L_1276:
        /*003c*/ 	.word	0x00000000
        /*0040*/ 	.short	0x0003
        /*0042*/ 	.short	0x0018
        /*0044*/ 	.byte	0x00, 0xf5, 0x21, 0x00


	//----- nvinfo : EIATTR_KPARAM_INFO
	.align		4
.L_1277:
        /*0048*/ 	.byte	0x04, 0x17
        /*004a*/ 	.short	(.L_1279 - .L_1278)
.L_1278:
        /*004c*/ 	.word	0x00000000
        /*0050*/ 	.short	0x0002
        /*0052*/ 	.short	0x0010
        /*0054*/ 	.byte	0x00, 0xf5, 0x21, 0x00


	//----- nvinfo : EIATTR_KPARAM_INFO
	.align		4
.L_1279:
        /*0058*/ 	.byte	0x04, 0x17
        /*005a*/ 	.short	(.L_1281 - .L_1280)
.L_1280:
        /*005c*/ 	.word	0x00000000
        /*0060*/ 	.short	0x0001
        /*0062*/ 	.short	0x0008
        /*0064*/ 	.byte	0x00, 0xf5, 0x21, 0x00


	//----- nvinfo : EIATTR_KPARAM_INFO
	.align		4
.L_1281:
        /*0068*/ 	.byte	0x04, 0x17
        /*006a*/ 	.short	(.L_1283 - .L_1282)
.L_1282:
        /*006c*/ 	.word	0x00000000
        /*0070*/ 	.short	0x0000
        /*0072*/ 	.short	0x0000
        /*0074*/ 	.byte	0x00, 0xf5, 0x21, 0x00


	//----- nvinfo : EIATTR_SPARSE_MMA_MASK
	.align		4
.L_1283:
        /*0078*/ 	.byte	0x03, 0x50
        /*007a*/ 	.short	0x0000


	//----- nvinfo : EIATTR_MAXREG_COUNT
	.align		4
        /*007c*/ 	.byte	0x03, 0x1b
        /*007e*/ 	.short	0x00ff


	//----- nvinfo : EIATTR_MERCURY_ISA_VERSION
	.align		4
        /*0080*/ 	.byte	0x03, 0x5f
        /*0082*/ 	.short	0x0101


	//----- nvinfo : EIATTR_VRC_CTA_INIT_COUNT
	.align		4
        /*0084*/ 	.byte	0x02, 0x4a
	.zero		1
	.zero		1


	//----- nvinfo : EIATTR_EXIT_INSTR_OFFSETS
	.align		4
        /*0088*/ 	.byte	0x04, 0x1c
        /*008a*/ 	.short	(.L_1285 - .L_1284)


	//   ....[0]....
.L_1284:
        /*008c*/ 	.word	0x000000a0


	//   ....[1]....
        /*0090*/ 	.word	0x00000950


	//----- nvinfo : EIATTR_CBANK_PARAM_SIZE
	.align		4
.L_1285:
        /*0094*/ 	.byte	0x03, 0x19
        /*0096*/ 	.short	0x002c


	//----- nvinfo : EIATTR_PARAM_CBANK
	.align		4
        /*0098*/ 	.byte	0x04, 0x0a
        /*009a*/ 	.short	(.L_1287 - .L_1286)
	.align		4
.L_1286:
        /*009c*/ 	.word	index@(.nv.constant0._ZN8pygpukit3ops5audio22fft_bit_reverse_kernelEPKfS3_PfS4_iii)
        /*00a0*/ 	.short	0x0380
        /*00a2*/ 	.short	0x002c


	//----- nvinfo : EIATTR_SW_WAR
	.align		4
.L_1287:
        /*00a4*/ 	.byte	0x04, 0x36
        /*00a6*/ 	.short	(.L_1289 - .L_1288)
.L_1288:
        /*00a8*/ 	.word	0x00000008
.L_1289:


//--------------------- .nv.info._ZN8pygpukit3ops5audio20spectral_gate_kernelEPfPKfiiif --------------------------
	.section	.nv.info._ZN8pygpukit3ops5audio20spectral_gate_kernelEPfPKfiiif,"",@"SHT_CUDA_INFO"
	.sectionflags	@""
	.align	4


	//----- nvinfo : EIATTR_CUDA_API_VERSION
	.align		4
        /*0000*/ 	.byte	0x04, 0x37
        /*0002*/ 	.short	(.L_1291 - .L_1290)
.L_1290:
        /*0004*/ 	.word	0x00000082


	//----- nvinfo : EIATTR_KPARAM_INFO
	.align		4
.L_1291:
        /*0008*/ 	.byte	0x04, 0x17
        /*000a*/ 	.short	(.L_1293 - .L_1292)
.L_1292:
        /*000c*/ 	.word	0x00000000
        /*0010*/ 	.short	0x0005
        /*0012*/ 	.short	0x001c
        /*0014*/ 	.byte	0x00, 0xf0, 0x11, 0x00


	//----- nvinfo : EIATTR_KPARAM_INFO
	.align		4
.L_1293:
        /*0018*/ 	.byte	0x04, 0x17
        /*001a*/ 	.short	(.L_1295 - .L_1294)
.L_1294:
        /*001c*/ 	.word	0x00000000
        /*0020*/ 	.short	0x0004
        /*0022*/ 	.short	0x0018
        /*0024*/ 	.byte	0x00, 0xf0, 0x11, 0x00


	//----- nvinfo : EIATTR_KPARAM_INFO
	.align		4
.L_1295:
        /*0028*/ 	.byte	0x04, 0x17
        /*002a*/ 	.short	(.L_1297 - .L_1296)
.L_1296:
        /*002c*/ 	.word	0x00000000
        /*0030*/ 	.short	0x0003
        /*0032*/ 	.short	0x0014
        /*0034*/ 	.byte	0x00, 0xf0, 0x11, 0x00


	//----- nvinfo : EIATTR_KPARAM_INFO
	.align		4
.L_1297:
        /*0038*/ 	.byte	0x04, 0x17
        /*003a*/ 	.short	(.L_1299 - .L_1298)
.L_1298:
        /*003c*/ 	.word	0x00000000
        /*0040*/ 	.short	0x0002
        /*0042*/ 	.short	0x0010
        /*0044*/ 	.byte	0x00, 0xf0, 0x11, 0x00


	//----- nvinfo : EIATTR_KPARAM_INFO
	.align		4
.L_1299:
        /*0048*/ 	.byte	0x04, 0x17
        /*004a*/ 	.short	(.L_1301 - .L_1300)
.L_1300:
        /*004c*/ 	.word	0x00000000
        /*0050*/ 	.short	0x0001
        /*0052*/ 	.short	0x0008
        /*0054*/ 	.byte	0x00, 0xf5, 0x21, 0x00


	//----- nvinfo : EIATTR_KPARAM_INFO
	.align		4
.L_1301:
        /*0058*/ 	.byte	0x04, 0x17
        /*005a*/ 	.short	(.L_1303 - .L_1302)
.L_1302:
        /*005c*/ 	.word	0x00000000
        /*0060*/ 	.short	0x0000
        /*0062*/ 	.short	0x0000
        /*0064*/ 	.byte	0x00, 0xf5, 0x21, 0x00


	//----- nvinfo : EIATTR_SPARSE_MMA_MASK
	.align		4
.L_1303:
        /*0068*/ 	.byte	0x03, 0x50
        /*006a*/ 	.short	0x0000


	//----- nvinfo : EIATTR_MAXREG_COUNT
	.align		4
        /*006c*/ 	.byte	0x03, 0x1b
        /*006e*/ 	.short	0x00ff


	//----- nvinfo : EIATTR_MERCURY_ISA_VERSION
	.align		4
        /*0070*/ 	.byte	0x03, 0x5f
        /*0072*/ 	.short	0x0101


	//----- nvinfo : EIATTR_VRC_CTA_INIT_COUNT
	.align		4
        /*0074*/ 	.byte	0x02, 0x4a
	.zero		1
	.zero		1


	//----- nvinfo : EIATTR_EXIT_INSTR_OFFSETS
	.align		4
        /*0078*/ 	.byte	0x04, 0x1c
        /*007a*/ 	.short	(.L_1305 - .L_1304)


	//   ....[0]....
.L_1304:
        /*007c*/ 	.word	0x00000070


	//   ....[1]....
        /*0080*/ 	.word	0x00000400


	//----- nvinfo : EIATTR_CRS_STACK_SIZE
	.align		4
.L_1305:
        /*0084*/ 	.byte	0x04, 0x1e
        /*0086*/ 	.short	(.L_1307 - .L_1306)
.L_1306:
        /*0088*/ 	.word	0x00000000


	//----- nvinfo : EIATTR_CBANK_PARAM_SIZE
	.align		4
.L_1307:
        /*008c*/ 	.byte	0x03, 0x19
        /*008e*/ 	.short	0x0020


	//----- nvinfo : EIATTR_PARAM_CBANK
	.align		4
        /*0090*/ 	.byte	0x04, 0x0a
        /*0092*/ 	.short	(.L_1309 - .L_1308)
	.align		4
.L_1308:
        /*0094*/ 	.word	index@(.nv.constant0._ZN8pygpukit3ops5audio20spectral_gate_kernelEPfPKfiiif)
        /*0098*/ 	.short	0x0380
        /*009a*/ 	.short	0x0020


	//----- nvinfo : EIATTR_SW_WAR
	.align		4
.L_1309:
        /*009c*/ 	.byte	0x04, 0x36
        /*009e*/ 	.short	(.L_1311 - .L_1310)
.L_1310:
        /*00a0*/ 	.word	0x00000008
.L_1311:


//--------------------- .nv.info._ZN8pygpukit3ops5audio24short_term_energy_kernelEPKfPfiii --------------------------
	.section	.nv.info._ZN8pygpukit3ops5audio24short_term_energy_kernelEPKfPfiii,"",@"SHT_CUDA_INFO"
	.sectionflags	@""
	.align	4


	//----- nvinfo : EIATTR_CUDA_API_VERSION
	.align		4
        /*0000*/ 	.byte	0x04, 0x37
        /*0002*/ 	.short	(.L_1313 - .L_1312)
.L_1312:
        /*0004*/ 	.word	0x00000082


	//----- nvinfo : EIATTR_KPARAM_INFO
	.align		4
.L_1313:
        /*0008*/ 	.byte	0x04, 0x17
        /*000a*/ 	.short	(.L_1315 - .L_1314)
.L_1314:
        /*000c*/ 	.word	0x00000000
        /*0010*/ 	.short	0x0004
        /*0012*/ 	.short	0x0018
        /*0014*/ 	.byte	0x00, 0xf0, 0x11, 0x00


	//----- nvinfo : EIATTR_KPARAM_INFO
	.align		4
.L_1315:
        /*0018*/ 	.byte	0x04, 0x17
        /*001a*/ 	.short	(.L_1317 - .L_1316)
.L_1316:
        /*001c*/ 	.word	0x00000000
        /*0020*/ 	.short	0x0003
        /*0022*/ 	.short	0x0014
        /*0024*/ 	.byte	0x00, 0xf0, 0x11, 0x00


	//----- nvinfo : EIATTR_KPARAM_INFO
	.align		4
.L_1317:
        /*0028*/ 	.byte	0x04, 0x17
        /*002a*/ 	.short	(.L_1319 - .L_1318)
.L_1318:
        /*002c*/ 	.word	0x00000000
        /*0030*/ 	.short	0x0002
        /*0032*/ 	.short	0x0010
        /*0034*/ 	.byte	0x00, 0xf0, 0x11, 0x00


	//----- nvinfo : EIATTR_KPARAM_INFO
	.align		4
.L_1319:
        /*0038*/ 	.byte	0x04, 0x17
        /*003a*/ 	.short	(.L_1321 - .L_1320)
.L_1320:
        /*003c*/ 	.word	0x00000000
        /*0040*/ 	.short	0x0001
        /*0042*/ 	.short	0x0008
        /*0044*/ 	.byte	0x00, 0xf5, 0x21, 0x00


	//----- nvinfo : EIATTR_KPARAM_INFO
	.align		4
.L_1321:
        /*0048*/ 	.byte	0x04, 0x17
        /*004a*/ 	.short	(.L_1323 - .L_1322)
.L_1322:
        /*004c*/ 	.word	0x00000000
        /*0050*/ 	.short	0x0000
        /*0052*/ 	.short	0x0000
        /*0054*/ 	.byte	0x00, 0xf5, 0x21, 0x00


	//----- nvinfo : EIATTR_SPARSE_MMA_MASK
	.align		4
.L_1323:
        /*0058*/ 	.byte	0x03, 0x50
        /*005a*/ 	.short	0x0000


	//----- nvinfo : EIATTR_MAXREG_COUNT
	.align		4
        /*005c*/ 	.byte	0x03, 0x1b
        /*005e*/ 	.short	0x00ff


	//----- nvinfo : EIATTR_NUM_BARRIERS
	.align		4
        /*0060*/ 	.byte	0x02, 0x4c
        /*0062*/ 	.byte	0x01
	.zero		1


	//----- nvinfo : EIATTR_MERCURY_ISA_VERSION
	.align		4
        /*0064*/ 	.byte	0x03, 0x5f
        /*0066*/ 	.short	0x0101


	//----- nvinfo : EIATTR_VRC_CTA_INIT_COUNT
	.align		4
        /*0068*/ 	.byte	0x02, 0x4a
	.zero		1
	.zero		1


	//----- nvinfo : EIATTR_EXIT_INSTR_OFFSETS
	.align		4
        /*006c*/ 	.byte	0x04, 0x1c
        /*006e*/ 	.short	(.L_1325 - .L_1324)


	//   ....[0]....
.L_1324:
        /*0070*/ 	.word	0x00000040


	//   ....[1]....
        /*0074*/ 	.word	0x00000330


	//   ....[2]....
        /*0078*/ 	.word	0x00000480


	//----- nvinfo : EIATTR_CRS_STACK_SIZE
	.align		4
.L_1325:
        /*007c*/ 	.byte	0x04, 0x1e
        /*007e*/ 	.short	(.L_1327 - .L_1326)
.L_1326:
        /*0080*/ 	.word	0x00000000


	//----- nvinfo : EIATTR_CBANK_PARAM_SIZE
	.align		4
.L_1327:
        /*0084*/ 	.byte	0x03, 0x19
        /*0086*/ 	.short	0x001c


	//----- nvinfo : EIATTR_PARAM_CBANK
	.align		4
        /*0088*/ 	.byte	0x04, 0x0a
        /*008a*/ 	.short	(.L_1329 - .L_1328)
	.align		4
.L_1328:
        /*008c*/ 	.word	index@(.nv.constant0._ZN8pygpukit3ops5audio24short_term_energy_kernelEPKfPfiii)
        /*0090*/ 	.short	0x0380
        /*0092*/ 	.short	0x001c


	//----- nvinfo : EIATTR_SW_WAR
	.align		4
.L_1329:
        /*0094*/ 	.byte	0x04, 0x36
        /*0096*/ 	.short	(.L_1331 - .L_1330)
.L_1330:
        /*0098*/ 	.word	0x00000008
.L_1331:


//--------------------- .nv.info._ZN8pygpukit3ops5audio17noise_gate_kernelEPfmf --------------------------
	.section	.nv.info._ZN8pygpukit3ops5audio17noise_gate_kernelEPfmf,"",@"SHT_CUDA_INFO"
	.sectionflags	@""
	.align	4


	//----- nvinfo : EIATTR_CUDA_API_VERSION
	.align		4
        /*0000*/ 	.byte	0x04, 0x37
        /*0002*/ 	.short	(.L_1333 - .L_1332)
.L_1332:
        /*0004*/ 	.word	0x00000082


	//----- nvinfo : EIATTR_KPARAM_INFO
	.align		4
.L_1333:
        /*0008*/ 	.byte	0x04, 0x17
        /*000a*/ 	.short	(.L_1335 - .L_1334)
.L_1334:
        /*000c*/ 	.word	0x00000000
        /*0010*/ 	.short	0x0002
        /*0012*/ 	.short	0x0010
        /*0014*/ 	.byte	0x00, 0xf0, 0x11, 0x00


	//----- nvinfo : EIATTR_KPARAM_INFO
	.align		4
.L_1335:
        /*0018*/ 	.byte	0x04, 0x17
        /*001a*/ 	.short	(.L_1337 - .L_1336)
.L_1336:
        /*001c*/ 	.word	0x00000000
        /*0020*/ 	.short	0x0001
        /*0022*/ 	.short	0x0008
        /*0024*/ 	.byte	0x00, 0xf0, 0x21, 0x00


	//----- nvinfo : EIATTR_KPARAM_INFO
	.align		4
.L_1337:
        /*0028*/ 	.byte	0x04, 0x17
        /*002a*/ 	.short	(.L_1339 - .L_1338)
.L_1338:
        /*002c*/ 	.word	0x00000000
        /*0030*/ 	.short	0x0000
        /*0032*/ 	.short	0x0000
        /*0034*/ 	.byte	0x00, 0xf5, 0x21, 0x00


	//----- nvinfo : EIATTR_SPARSE_MMA_MASK
	.align		4
.L_1339:
        /*0038*/ 	.byte	0x03, 0x50
        /*003a*/ 	.short	0x0000


	//----- nvinfo : EIATTR_MAXREG_COUNT
	.align		4
        /*003c*/ 	.byte	0x03, 0x1b
        /*003e*/ 	.short	0x00ff


	//----- nvinfo : EIATTR_MERCURY_ISA_VERSION
	.align		4
        /*0040*/ 	.byte	0x03, 0x5f
        /*0042*/ 	.short	0x0101


	//----- nvinfo : EIATTR_VRC_CTA_INIT_COUNT
	.align		4
        /*0044*/ 	.byte	0x02, 0x4a
	.zero		1
	.zero		1


	//----- nvinfo : EIATTR_EXIT_INSTR_OFFSETS
	.align		4
        /*0048*/ 	.byte	0x04, 0x1c
        /*004a*/ 	.short	(.L_1341 - .L_1340)


	//   ....[0]....
.L_1340:
        /*004c*/ 	.word	0x00000080


	//   ....[1]....
        /*0050*/ 	.word	0x00000100


	//   ....[2]....
        /*0054*/ 	.word	0x00000120


	//----- nvinfo : EIATTR_CBANK_PARAM_SIZE
	.align		4
.L_1341:
        /*0058*/ 	.byte	0x03, 0x19
        /*005a*/ 	.short	0x0014


	//----- nvinfo : EIATTR_PARAM_CBANK
	.align		4
        /*005c*/ 	.byte	0x04, 0x0a
        /*005e*/ 	.short	(.L_1343 - .L_1342)
	.align		4
.L_1342:
        /*0060*/ 	.word	index@(.nv.constant0._ZN8pygpukit3ops5audio17noise_gate_kernelEPfmf)
        /*0064*/ 	.short	0x0380
        /*0066*/ 	.short	0x0014


	//----- nvinfo : EIATTR_SW_WAR
	.align		4
.L_1343:
        /*0068*/ 	.byte	0x04, 0x36
        /*006a*/ 	.short	(.L_1345 - .L_1344)
.L_1344:
        /*006c*/ 	.word	0x00000008
.L_1345:


//--------------------- .nv.info._ZN8pygpukit3ops5audio19highpass_iir_kernelEPfmf --------------------------
	.section	.nv.info._ZN8pygpukit3ops5audio19highpass_iir_kernelEPfmf,"",@"SHT_CUDA_INFO"
	.sectionflags	@""
	.align	4


	//----- nvinfo : EIATTR_CUDA_API_VERSION
	.align		4
        /*0000*/ 	.byte	0x04, 0x37
        /*0002*/ 	.short	(.L_1347 - .L_1346)
.L_1346:
        /*0004*/ 	.word	0x00000082


	//----- nvinfo : EIATTR_KPARAM_INFO
	.align		4
.L_1347:
        /*0008*/ 	.byte	0x04, 0x17
        /*000a*/ 	.short	(.L_1349 - .L_1348)
.L_1348:
        /*000c*/ 	.word	0x00000000
        /*0010*/ 	.short	0x0002
        /*0012*/ 	.short	0x0010
        /*0014*/ 	.byte	0x00, 0xf0, 0x11, 0x00


	//----- nvinfo : EIATTR_KPARAM_INFO
	.align		4
.L_1349:
        /*0018*/ 	.byte	0x04, 0x17
        /*001a*/ 	.short	(.L_1351 - .L_1350)
.L_1350:
        /*001c*/ 	.word	0x00000000
        /*0020*/ 	.short	0x0001
        /*0022*/ 	.short	0x0008
        /*0024*/ 	.byte	0x00, 0xf0, 0x21, 0x00


	//----- nvinfo : EIATTR_KPARAM_INFO
	.align		4
.L_1351:
        /*0028*/ 	.byte	0x04, 0x17
        /*002a*/ 	.short	(.L_1353 - .L_1352)
.L_1352:
        /*002c*/ 	.word	0x00000000
        /*0030*/ 	.short	0x0000
        /*0032*/ 	.short	0x0000
        /*0034*/ 	.byte	0x00, 0xf5, 0x21, 0x00


	//----- nvinfo : EIATTR_SPARSE_MMA_MASK
	.align		4
.L_1353:
        /*0038*/ 	.byte	0x03, 0x50
        /*003a*/ 	.short	0x0000


	//----- nvinfo : EIATTR_MAXREG_COUNT
	.align		4
        /*003c*/ 	.byte	0x03, 0x1b
        /*003e*/ 	.short	0x00ff


	//----- nvinfo : EIATTR_MERCURY_ISA_VERSION
	.align		4
        /*0040*/ 	.byte	0x03, 0x5f
        /*0042*/ 	.short	0x0101


	//----- nvinfo : EIATTR_VRC_CTA_INIT_COUNT
	.align		4
        /*0044*/ 	.byte	0x02, 0x4a
	.zero		1
	.zero		1


	//----- nvinfo : EIATTR_EXIT_INSTR_OFFSETS
	.align		4
        /*0048*/ 	.byte	0x04, 0x1c
        /*004a*/ 	.short	(.L_1355 - .L_1354)


	//   ....[0]....
.L_1354:
        /*004c*/ 	.word	0x00000070


	//   ....[1]....
        /*0050*/ 	.word	0x00000790


	//   ....[2]....
        /*0054*/ 	.word	0x00000b00


	//   ....[3]....
        /*0058*/ 	.word	0x00000d40


	//   ....[4]....
        /*005c*/ 	.word	0x00000ea0


	//----- nvinfo : EIATTR_CBANK_PARAM_SIZE
	.align		4
.L_1355:
        /*0060*/ 	.byte	0x03, 0x19
        /*0062*/ 	.short	0x0014


	//----- nvinfo : EIATTR_PARAM_CBANK
	.align		4
        /*0064*/ 	.byte	0x04, 0x0a
        /*0066*/ 	.short	(.L_1357 - .L_1356)
	.align		4
.L_1356:
        /*0068*/ 	.word	index@(.nv.constant0._ZN8pygpukit3ops5audio19highpass_iir_kernelEPfmf)
        /*006c*/ 	.short	0x0380
        /*006e*/ 	.short	0x0014


	//----- nvinfo : EIATTR_SW_WAR
	.align		4
.L_1357:
        /*0070*/ 	.byte	0x04, 0x36
        /*0072*/ 	.short	(.L_1359 - .L_1358)
.L_1358:
        /*0074*/ 	.word	0x00000008
.L_1359:


//--------------------- .nv.info._ZN8pygpukit3ops5audio20subtract_mean_kernelEPfmf --------------------------
	.section	.nv.info._ZN8pygpukit3ops5audio20subtract_mean_kernelEPfmf,"",@"SHT_CUDA_INFO"
	.sectionflags	@""
	.align	4


	//----- nvinfo : EIATTR_CUDA_API_VERSION
	.align		4
        /*0000*/ 	.byte	0x04, 0x37
        /*0002*/ 	.short	(.L_1361 - .L_1360)
.L_1360:
        /*0004*/ 	.word	0x00000082


	//----- nvinfo : EIATTR_KPARAM_INFO
	.align		4
.L_1361:
        /*0008*/ 	.byte	0x04, 0x17
        /*000a*/ 	.short	(.L_1363 - .L_1362)
.L_1362:
        /*000c*/ 	.word	0x00000000
        /*0010*/ 	.short	0x0002
        /*0012*/ 	.short	0x0010
        /*0014*/ 	.byte	0x00, 0xf0, 0x11, 0x00


	//----- nvinfo : EIATTR_KPARAM_INFO
	.align		4
.L_1363:
        /*0018*/ 	.byte	0x04, 0x17
        /*001a*/ 	.short	(.L_1365 - .L_1364)
.L_1364:
        /*001c*/ 	.word	0x00000000
        /*0020*/ 	.short	0x0001
        /*0022*/ 	.short	0x0008
        /*0024*/ 	.byte	0x00, 0xf0, 0x21, 0x00


	//----- nvinfo : EIATTR_KPARAM_INFO
	.align		4
.L_1365:
        /*0028*/ 	.byte	0x04, 0x17
        /*002a*/ 	.short	(.L_1367 - .L_1366)
.L_1366:
        /*002c*/ 	.word	0x00000000
        /*0030*/ 	.short	0x0000
        /*0032*/ 	.short	0x0000
        /*0034*/ 	.byte	0x00, 0xf5, 0x21, 0x00


	//----- nvinfo : EIATTR_SPARSE_MMA_MASK
	.align		4
.L_1367:
        /*0038*/ 	.byte	0x03, 0x50
        /*003a*/ 	.short	0x0000


	//----- nvinfo : EIATTR_MAXREG_COUNT
	.align		4
        /*003c*/ 	.byte	0x03, 0x1b
        /*003e*/ 	.short	0x00ff


	//----- nvinfo : EIATTR_MERCURY_ISA_VERSION
	.align		4
        /*0040*/ 	.byte	0x03, 0x5f
        /*0042*/ 	.short	0x0101


	//----- nvinfo : EIATTR_VRC_CTA_INIT_COUNT
	.align		4
        /*0044*/ 	.byte	0x02, 0x4a
	.zero		1
	.zero		1


	//----- nvinfo : EIATTR_EXIT_INSTR_OFFSETS
	.align		4
        /*0048*/ 	.byte	0x04, 0x1c
        /*004a*/ 	.short	(.L_1369 - .L_1368)


	//   ....[0]....
.L_1368:
        /*004c*/ 	.word	0x00000080


	//   ....[1]....
        /*0050*/ 	.word	0x00000110


	//----- nvinfo : EIATTR_CBANK_PARAM_SIZE
	.align		4
.L_1369:
        /*0054*/ 	.byte	0x03, 0x19
        /*0056*/ 	.short	0x0014


	//----- nvinfo : EIATTR_PARAM_CBANK
	.align		4
        /*0058*/ 	.byte	0x04, 0x0a
        /*005a*/ 	.short	(.L_1371 - .L_1370)
	.align		4
.L_1370:
        /*005c*/ 	.word	index@(.nv.constant0._ZN8pygpukit3ops5audio20subtract_mean_kernelEPfmf)
        /*0060*/ 	.short	0x0380
        /*0062*/ 	.short	0x0014


	//----- nvinfo : EIATTR_SW_WAR
	.align		4
.L_1371:
        /*0064*/ 	.byte	0x04, 0x36
        /*0066*/ 	.short	(.L_1373 - .L_1372)
.L_1372:
        /*0068*/ 	.word	0x00000008
.L_1373:


//--------------------- .nv.info._ZN8pygpukit3ops5audio18compute_sum_kernelEPKfPfm --------------------------
	.section	.nv.info._ZN8pygpukit3ops5audio18compute_sum_kernelEPKfPfm,"",@"SHT_CUDA_INFO"
	.sectionflags	@""
	.align	4


	//----- nvinfo : EIATTR_CUDA_API_VERSION
	.align		4
        /*0000*/ 	.byte	0x04, 0x37
        /*0002*/ 	.short	(.L_1375 - .L_1374)
.L_1374:
        /*0004*/ 	.word	0x00000082


	//----- nvinfo : EIATTR_KPARAM_INFO
	.align		4
.L_1375:
        /*0008*/ 	.byte	0x04, 0x17
        /*000a*/ 	.short	(.L_1377 - .L_1376)
.L_1376:
        /*000c*/ 	.word	0x00000000
        /*0010*/ 	.short	0x0002
        /*0012*/ 	.short	0x0010
        /*0014*/ 	.byte	0x00, 0xf0, 0x21, 0x00


	//----- nvinfo : EIATTR_KPARAM_INFO
	.align		4
.L_1377:
        /*0018*/ 	.byte	0x04, 0x17
        /*001a*/ 	.short	(.L_1379 - .L_1378)
.L_1378:
        /*001c*/ 	.word	0x00000000
        /*0020*/ 	.short	0x0001
        /*0022*/ 	.short	0x0008
        /*0024*/ 	.byte	0x00, 0xf5, 0x21, 0x00


	//----- nvinfo : EIATTR_KPARAM_INFO
	.align		4
.L_1379:
        /*0028*/ 	.byte	0x04, 0x17
        /*002a*/ 	.short	(.L_1381 - .L_1380)
.L_1380:
        /*002c*/ 	.word	0x00000000
        /*0030*/ 	.short	0x0000
        /*0032*/ 	.short	0x0000
        /*0034*/ 	.byte	0x00, 0xf5, 0x21, 0x00


	//----- nvinfo : EIATTR_SPARSE_MMA_MASK
	.align		4
.L_1381:
        /*0038*/ 	.byte	0x03, 0x50
        /*003a*/ 	.short	0x0000


	//----- nvinfo : EIATTR_MAXREG_COUNT
	.align		4
        /*003c*/ 	.byte	0x03, 0x1b
        /*003e*/ 	.short	0x00ff


	//----- nvinfo : EIATTR_NUM_BARRIERS
	.align		4
        /*0040*/ 	.byte	0x02, 0x4c
        /*0042*/ 	.byte	0x01
	.zero		1


	//----- nvinfo : EIATTR_MERCURY_ISA_VERSION
	.align		4
        /*0044*/ 	.byte	0x03, 0x5f
        /*0046*/ 	.short	0x0101


	//----- nvinfo : EIATTR_VRC_CTA_INIT_COUNT
	.align		4
        /*0048*/ 	.byte	0x02, 0x4a
	.zero		1
	.zero		1


	//----- nvinfo : EIATTR_EXIT_INSTR_OFFSETS
	.align		4
        /*004c*/ 	.byte	0x04, 0x1c
        /*004e*/ 	.short	(.L_1383 - .L_1382)


	//   ....[0]....
.L_1382:
        /*0050*/ 	.word	0x00000230


	//   ....[1]....
        /*0054*/ 	.word	0x000002b0


	//----- nvinfo : EIATTR_CBANK_PARAM_SIZE
	.align		4
.L_1383:
        /*0058*/ 	.byte	0x03, 0x19
        /*005a*/ 	.short	0x0018


	//----- nvinfo : EIATTR_PARAM_CBANK
	.align		4
        /*005c*/ 	.byte	0x04, 0x0a
        /*005e*/ 	.short	(.L_1385 - .L_1384)
	.align		4
.L_1384:
        /*0060*/ 	.word	index@(.nv.constant0._ZN8pygpukit3ops5audio18compute_sum_kernelEPKfPfm)
        /*0064*/ 	.short	0x0380
        /*0066*/ 	.short	0x0018


	//----- nvinfo : EIATTR_SW_WAR
	.align		4
.L_1385:
        /*0068*/ 	.byte	0x04, 0x36
        /*006a*/ 	.short	(.L_1387 - .L_1386)
.L_1386:
        /*006c*/ 	.word	0x00000008
.L_1387:


//--------------------- .nv.info._ZN8pygpukit3ops5audio28deemphasis_sequential_kernelEPfmf --------------------------
	.section	.nv.info._ZN8pygpukit3ops5audio28deemphasis_sequential_kernelEPfmf,"",@"SHT_CUDA_INFO"
	.sectionflags	@""
	.align	4


	//----- nvinfo : EIATTR_CUDA_API_VERSION
	.align		4
        /*0000*/ 	.byte	0x04, 0x37
        /*0002*/ 	.short	(.L_1389 - .L_1388)
.L_1388:
        /*0004*/ 	.word	0x00000082


	//----- nvinfo : EIATTR_KPARAM_INFO
	.align		4
.L_1389:
        /*0008*/ 	.byte	0x04, 0x17
        /*000a*/ 	.short	(.L_1391 - .L_1390)
.L_1390:
        /*000c*/ 	.word	0x00000000
        /*0010*/ 	.short	0x0002
        /*0012*/ 	.short	0x0010
        /*0014*/ 	.byte	0x00, 0xf0, 0x11, 0x00


	//----- nvinfo : EIATTR_KPARAM_INFO
	.align		4
.L_1391:
        /*0018*/ 	.byte	0x04, 0x17
        /*001a*/ 	.short	(.L_1393 - .L_1392)
.L_1392:
        /*001c*/ 	.word	0x00000000
        /*0020*/ 	.short	0x0001
        /*0022*/ 	.short	0x0008
        /*0024*/ 	.byte	0x00, 0xf0, 0x21, 0x00


	//----- nvinfo : EIATTR_KPARAM_INFO
	.align		4
.L_1393:
        /*0028*/ 	.byte	0x04, 0x17
        /*002a*/ 	.short	(.L_1395 - .L_1394)
.L_1394:
        /*002c*/ 	.word	0x00000000
        /*0030*/ 	.short	0x0000
        /*0032*/ 	.short	0x0000
        /*0034*/ 	.byte	0x00, 0xf5, 0x21, 0x00


	//----- nvinfo : EIATTR_SPARSE_MMA_MASK
	.align		4
.L_1395:
        /*0038*/ 	.byte	0x03, 0x50
        /*003a*/ 	.short	0x0000


	//----- nvinfo : EIATTR_MAXREG_COUNT
	.align		4
        /*003c*/ 	.byte	0x03, 0x1b
        /*003e*/ 	.short	0x00ff


	//----- nvinfo : EIATTR_MERCURY_ISA_VERSION
	.align		4
        /*0040*/ 	.byte	0x03, 0x5f
        /*0042*/ 	.short	0x0101


	//----- nvinfo : EIATTR_VRC_CTA_INIT_COUNT
	.align		4
        /*0044*/ 	.byte	0x02, 0x4a
	.zero		1
	.zero		1


	//----- nvinfo : EIATTR_EXIT_INSTR_OFFSETS
	.align		4
        /*0048*/ 	.byte	0x04, 0x1c
        /*004a*/ 	.short	(.L_1397 - .L_1396)


	//   ....[0]....
.L_1396:
        /*004c*/ 	.word	0x00000070


	//   ....[1]....
        /*0050*/ 	.word	0x00000580


	//   ....[2]....
        /*0054*/ 	.word	0x000007d0


	//   ....[3]....
        /*0058*/ 	.word	0x00000940


	//   ....[4]....
        /*005c*/ 	.word	0x00000a70


	//----- nvinfo : EIATTR_CBANK_PARAM_SIZE
	.align		4
.L_1397:
        /*0060*/ 	.byte	0x03, 0x19
        /*0062*/ 	.short	0x0014


	//----- nvinfo : EIATTR_PARAM_CBANK
	.align		4
        /*0064*/ 	.byte	0x04, 0x0a
        /*0066*/ 	.short	(.L_1399 - .L_1398)
	.align		4
.L_1398:
        /*0068*/ 	.word	index@(.nv.constant0._ZN8pygpukit3ops5audio28deemphasis_sequential_kernelEPfmf)
        /*006c*/ 	.short	0x0380
        /*006e*/ 	.short	0x0014


	//----- nvinfo : EIATTR_SW_WAR
	.align		4
.L_1399:
        /*0070*/ 	.byte	0x04, 0x36
        /*0072*/ 	.short	(.L_1401 - .L_1400)
.L_1400:
        /*0074*/ 	.word	0x00000008
.L_1401:


//--------------------- .nv.info._ZN8pygpukit3ops5audio18preemphasis_kernelEPfmf --------------------------
	.section	.nv.info._ZN8pygpukit3ops5audio18preemphasis_kernelEPfmf,"",@"SHT_CUDA_INFO"
	.sectionflags	@""
	.align	4


	//----- nvinfo : EIATTR_CUDA_API_VERSION
	.align		4
        /*0000*/ 	.byte	0x04, 0x37
        /*0002*/ 	.short	(.L_1403 - .L_1402)
.L_1402:
        /*0004*/ 	.word	0x00000082


	//----- nvinfo : EIATTR_KPARAM_INFO
	.align		4
.L_1403:
        /*0008*/ 	.byte	0x04, 0x17
        /*000a*/ 	.short	(.L_1405 - .L_1404)
.L_1404:
        /*000c*/ 	.word	0x00000000
        /*0010*/ 	.short	0x0002
        /*0012*/ 	.short	0x0010
        /*0014*/ 	.byte	0x00, 0xf0, 0x11, 0x00


	//----- nvinfo : EIATTR_KPARAM_INFO
	.align		4
.L_1405:
        /*0018*/ 	.byte	0x04, 0x17
        /*001a*/ 	.short	(.L_1407 - .L_1406)
.L_1406:
        /*001c*/ 	.word	0x00000000
        /*0020*/ 	.short	0x0001
        /*0022*/ 	.short	0x0008
        /*0024*/ 	.byte	0x00, 0xf0, 0x21, 0x00


	//----- nvinfo : EIATTR_KPARAM_INFO
	.align		4
.L_1407:
        /*0028*/ 	.byte	0x04, 0x17
        /*002a*/ 	.short	(.L_1409 - .L_1408)
.L_1408:
        /*002c*/ 	.word	0x00000000
        /*0030*/ 	.short	0x0000
        /*0032*/ 	.short	0x0000
        /*0034*/ 	.byte	0x00, 0xf5, 0x21, 0x00


	//----- nvinfo : EIATTR_SPARSE_MMA_MASK
	.align		4
.L_1409:
        /*0038*/ 	.byte	0x03, 0x50
        /*003a*/ 	.short	0x0000


	//----- nvinfo : EIATTR_MAXREG_COUNT
	.align		4
        /*003c*/ 	.byte	0x03, 0x1b
        /*003e*/ 	.short	0x00ff


	//----- nvinfo : EIATTR_MERCURY_ISA_VERSION
	.align		4
        /*0040*/ 	.byte	0x03, 0x5f
        /*0042*/ 	.short	0x0101


	//----- nvinfo : EIATTR_VRC_CTA_INIT_COUNT
	.align		4
        /*0044*/ 	.byte	0x02, 0x4a
	.zero		1
	.zero		1


	//----- nvinfo : EIATTR_EXIT_INSTR_OFFSETS
	.align		4
        /*0048*/ 	.byte	0x04, 0x1c
        /*004a*/ 	.short	(.L_1411 - .L_1410)


	//   ....[0]....
.L_1410:
        /*004c*/ 	.word	0x00000080


	//   ....[1]....
        /*0050*/ 	.word	0x00000140


	//----- nvinfo : EIATTR_CBANK_PARAM_SIZE
	.align		4
.L_1411:
        /*0054*/ 	.byte	0x03, 0x19
        /*0056*/ 	.short	0x0014


	//----- nvinfo : EIATTR_PARAM_CBANK
	.align		4
        /*0058*/ 	.byte	0x04, 0x0a
        /*005a*/ 	.short	(.L_1413 - .L_1412)
	.align		4
.L_1412:
        /*005c*/ 	.word	index@(.nv.constant0._ZN8pygpukit3ops5audio18preemphasis_kernelEPfmf)
        /*0060*/ 	.short	0x0380
        /*0062*/ 	.short	0x0014


	//----- nvinfo : EIATTR_SW_WAR
	.align		4
.L_1413:
        /*0064*/ 	.byte	0x04, 0x36
        /*0066*/ 	.short	(.L_1415 - .L_1414)
.L_1414:
        /*0068*/ 	.word	0x00000008
.L_1415:


//--------------------- .nv.info._ZN8pygpukit3ops5audio30vad_compute_noise_floor_kernelEPKfPfi --------------------------
	.section	.nv.info._ZN8pygpukit3ops5audio30vad_compute_noise_floor_kernelEPKfPfi,"",@"SHT_CUDA_INFO"
	.sectionflags	@""
	.align	4


	//----- nvinfo : EIATTR_CUDA_API_VERSION
	.align		4
        /*0000*/ 	.byte	0x04, 0x37
        /*0002*/ 	.short	(.L_1417 - .L_1416)
.L_1416:
        /*0004*/ 	.word	0x00000082


	//----- nvinfo : EIATTR_KPARAM_INFO
	.align		4
.L_1417:
        /*0008*/ 	.byte	0x04, 0x17
        /*000a*/ 	.short	(.L_1419 - .L_1418)
.L_1418:
        /*000c*/ 	.word	0x00000000
        /*0010*/ 	.short	0x0002
        /*0012*/ 	.short	0x0010
        /*0014*/ 	.byte	0x00, 0xf0, 0x11, 0x00


	//----- nvinfo : EIATTR_KPARAM_INFO
	.align		4
.L_1419:
        /*0018*/ 	.byte	0x04, 0x17
        /*001a*/ 	.short	(.L_1421 - .L_1420)
.L_1420:
        /*001c*/ 	.word	0x00000000
        /*0020*/ 	.short	0x0001
        /*0022*/ 	.short	0x0008
        /*0024*/ 	.byte	0x00, 0xf5, 0x21, 0x00


	//----- nvinfo : EIATTR_KPARAM_INFO
	.align		4
.L_1421:
        /*0028*/ 	.byte	0x04, 0x17
        /*002a*/ 	.short	(.L_1423 - .L_1422)
.L_1422:
        /*002c*/ 	.word	0x00000000
        /*0030*/ 	.short	0x0000
        /*0032*/ 	.short	0x0000
        /*0034*/ 	.byte	0x00, 0xf5, 0x21, 0x00


	//----- nvinfo : EIATTR_SPARSE_MMA_MASK
	.align		4
.L_1423:
        /*0038*/ 	.byte	0x03, 0x50
        /*003a*/ 	.short	0x0000


	//----- nvinfo : EIATTR_MAXREG_COUNT
	.align		4
        /*003c*/ 	.byte	0x03, 0x1b
        /*003e*/ 	.short	0x00ff


	//----- nvinfo : EIATTR_NUM_BARRIERS
	.align		4
        /*0040*/ 	.byte	0x02, 0x4c
        /*0042*/ 	.byte	0x01
	.zero		1


	//----- nvinfo : EIATTR_MERCURY_ISA_VERSION
	.align		4
        /*0044*/ 	.byte	0x03, 0x5f
        /*0046*/ 	.short	0x0101


	//----- nvinfo : EIATTR_VRC_CTA_INIT_COUNT
	.align		4
        /*0048*/ 	.byte	0x02, 0x4a
	.zero		1
	.zero		1


	//----- nvinfo : EIATTR_EXIT_INSTR_OFFSETS
	.align		4
        /*004c*/ 	.byte	0x04, 0x1c
        /*004e*/ 	.short	(.L_1425 - .L_1424)


	//   ....[0]....
.L_1424:
        /*0050*/ 	.word	0x00000210


	//   ....[1]....
        /*0054*/ 	.word	0x00000290


	//----- nvinfo : EIATTR_CBANK_PARAM_SIZE
	.align		4
.L_1425:
        /*0058*/ 	.byte	0x03, 0x19
        /*005a*/ 	.short	0x0014


	//----- nvinfo : EIATTR_PARAM_CBANK
	.align		4
        /*005c*/ 	.byte	0x04, 0x0a
        /*005e*/ 	.short	(.L_1427 - .L_1426)
	.align		4
.L_1426:
        /*0060*/ 	.word	index@(.nv.constant0._ZN8pygpukit3ops5audio30vad_compute_noise_floor_kernelEPKfPfi)
        /*0064*/ 	.short	0x0380
        /*0066*/ 	.short	0x0014


	//----- nvinfo : EIATTR_SW_WAR
	.align		4
.L_1427:
        /*0068*/ 	.byte	0x04, 0x36
        /*006a*/ 	.short	(.L_1429 - .L_1428)
.L_1428:
        /*006c*/ 	.word	0x00000008
.L_1429:


//--------------------- .nv.info._ZN8pygpukit3ops5audio19vad_hangover_kernelEPKiPiii --------------------------
	.section	.nv.info._ZN8pygpukit3ops5audio19vad_hangover_kernelEPKiPiii,"",@"SHT_CUDA_INFO"
	.sectionflags	@""
	.align	4


	//----- nvinfo : EIATTR_CUDA_API_VERSION
	.align		4
        /*0000*/ 	.byte	0x04, 0x37
        /*0002*/ 	.short	(.L_1431 - .L_1430)
.L_1430:
        /*0004*/ 	.word	0x00000082


	//----- nvinfo : EIATTR_KPARAM_INFO
	.align		4
.L_1431:
        /*0008*/ 	.byte	0x04, 0x17
        /*000a*/ 	.short	(.L_1433 - .L_1432)
.L_1432:
        /*000c*/ 	.word	0x00000000
        /*0010*/ 	.short	0x0003
        /*0012*/ 	.short	0x0014
        /*0014*/ 	.byte	0x00, 0xf0, 0x11, 0x00


	//----- nvinfo : EIATTR_KPARAM_INFO
	.align		4
.L_1433:
        /*0018*/ 	.byte	0x04, 0x17
        /*001a*/ 	.short	(.L_1435 - .L_1434)
.L_1434:
        /*001c*/ 	.word	0x00000000
        /*0020*/ 	.short	0x0002
        /*0022*/ 	.short	0x0010
        /*0024*/ 	.byte	0x00, 0xf0, 0x11, 0x00


	//----- nvinfo : EIATTR_KPARAM_INFO
	.align		4
.L_1435:
        /*0028*/ 	.byte	0x04, 0x17
        /*002a*/ 	.short	(.L_1437 - .L_1436)
.L_1436:
        /*002c*/ 	.word	0x00000000
        /*0030*/ 	.short	0x0001
        /*0032*/ 	.short	0x0008
        /*0034*/ 	.byte	0x00, 0xf5, 0x21, 0x00


	//----- nvinfo : EIATTR_KPARAM_INFO
	.align		4
.L_1437:
        /*0038*/ 	.byte	0x04, 0x17
        /*003a*/ 	.short	(.L_1439 - .L_1438)
.L_1438:
        /*003c*/ 	.word	0x00000000
        /*0040*/ 	.short	0x0000
        /*0042*/ 	.short	0x0000
        /*0044*/ 	.byte	0x00, 0xf5, 0x21, 0x00


	//----- nvinfo : EIATTR_SPARSE_MMA_MASK
	.align		4
.L_1439:
        /*0048*/ 	.byte	0x03, 0x50
        /*004a*/ 	.short	0x0000


	//----- nvinfo : EIATTR_MAXREG_COUNT
	.align		4
        /*004c*/ 	.byte	0x03, 0x1b
        /*004e*/ 	.short	0x00ff


	//----- nvinfo : EIATTR_MERCURY_ISA_VERSION
	.align		4
        /*0050*/ 	.byte	0x03, 0x5f
        /*0052*/ 	.short	0x0101


	//----- nvinfo : EIATTR_VRC_CTA_INIT_COUNT
	.align		4
        /*0054*/ 	.byte	0x02, 0x4a
	.zero		1
	.zero		1


	//----- nvinfo : EIATTR_EXIT_INSTR_OFFSETS
	.align		4
        /*0058*/ 	.byte	0x04, 0x1c
        /*005a*/ 	.short	(.L_1441 - .L_1440)


	//   ....[0]....
.L_1440:
        /*005c*/ 	.word	0x00000070


	//   ....[1]....
        /*0060*/ 	.word	0x00000240


	//----- nvinfo : EIATTR_CRS_STACK_SIZE
	.align		4
.L_1441:
        /*0064*/ 	.byte	0x04, 0x1e
        /*0066*/ 	.short	(.L_1443 - .L_1442)
.L_1442:
        /*0068*/ 	.word	0x00000000


	//----- nvinfo : EIATTR_CBANK_PARAM_SIZE
	.align		4
.L_1443:
        /*006c*/ 	.byte	0x03, 0x19
        /*006e*/ 	.short	0x0018


	//----- nvinfo : EIATTR_PARAM_CBANK
	.align		4
        /*0070*/ 	.byte	0x04, 0x0a
        /*0072*/ 	.short	(.L_1445 - .L_1444)
	.align		4
.L_1444:
        /*0074*/ 	.word	index@(.nv.constant0._ZN8pygpukit3ops5audio19vad_hangover_kernelEPKiPiii)
        /*0078*/ 	.short	0x0380
        /*007a*/ 	.short	0x0018


	//----- nvinfo : EIATTR_SW_WAR
	.align		4
.L_1445:
        /*007c*/ 	.byte	0x04, 0x36
        /*007e*/ 	.short	(.L_1447 - .L_1446)
.L_1446:
        /*0080*/ 	.word	0x00000008
.L_1447:


//--------------------- .nv.info._ZN8pygpukit3ops5audio19vad_decision_kernelEPKfS3_Piifff --------------------------
	.section	.nv.info._ZN8pygpukit3ops5audio19vad_decision_kernelEPKfS3_Piifff,"",@"SHT_CUDA_INFO"
	.sectionflags	@""
	.align	4


	//----- nvinfo : EIATTR_CUDA_API_VERSION
	.align		4
        /*0000*/ 	.byte	0x04, 0x37
        /*0002*/ 	.short	(.L_1449 - .L_1448)
.L_1448:
        /*0004*/ 	.word	0x00000082


	//----- nvinfo : EIATTR_KPARAM_INFO
	.align		4
.L_1449:
        /*0008*/ 	.byte	0x04, 0x17
        /*000a*/ 	.short	(.L_1451 - .L_1450)
.L_1450:
        /*000c*/ 	.word	0x00000000
        /*0010*/ 	.short	0x0006
        /*0012*/ 	.short	0x0024
        /*0014*/ 	.byte	0x00, 0xf0, 0x11, 0x00


	//----- nvinfo : EIATTR_KPARAM_INFO
	.align		4
.L_1451:
        /*0018*/ 	.byte	0x04, 0x17
        /*001a*/ 	.short	(.L_1453 - .L_1452)
.L_1452:
        /*001c*/ 	.word	0x00000000
        /*0020*/ 	.short	0x0005
        /*0022*/ 	.short	0x0020
        /*0024*/ 	.byte	0x00, 0xf0, 0x11, 0x00


	//----- nvinfo : EIATTR_KPARAM_INFO
	.align		4
.L_1453:
        /*0028*/ 	.byte	0x04, 0x17
        /*002a*/ 	.short	(.L_1455 - .L_1454)
.L_1454:
        /*002c*/ 	.word	0x00000000
        /*0030*/ 	.short	0x0004
        /*0032*/ 	.short	0x001c
        /*0034*/ 	.byte	0x00, 0xf0, 0x11, 0x00


	//----- nvinfo : EIATTR_KPARAM_INFO
	.align		4
.L_1455:
        /*0038*/ 	.byte	0x04, 0x17
        /*003a*/ 	.short	(.L_1457 - .L_1456)
.L_1456:
        /*003c*/ 	.word	0x00000000
        /*0040*/ 	.short	0x0003
        /*0042*/ 	.short	0x0018
        /*0044*/ 	.byte	0x00, 0xf0, 0x11, 0x00


	//----- nvinfo : EIATTR_KPARAM_INFO
	.align		4
.L_1457:
        /*0048*/ 	.byte	0x04, 0x17
        /*004a*/ 	.short	(.L_1459 - .L_1458)
.L_1458:
        /*004c*/ 	.word	0x00000000
        /*0050*/ 	.short	0x0002
        /*0052*/ 	.short	0x0010
        /*0054*/ 	.byte	0x00, 0xf5, 0x21, 0x00


	//----- nvinfo : EIATTR_KPARAM_INFO
	.align		4
.L_1459:
        /*0058*/ 	.byte	0x04, 0x17
        /*005a*/ 	.short	(.L_1461 - .L_1460)
.L_1460:
        /*005c*/ 	.word	0x00000000
        /*0060*/ 	.short	0x0001
        /*0062*/ 	.short	0x0008
        /*0064*/ 	.byte	0x00, 0xf5, 0x21, 0x00


	//----- nvinfo : EIATTR_KPARAM_INFO
	.align		4
.L_1461:
        /*0068*/ 	.byte	0x04, 0x17
        /*006a*/ 	.short	(.L_1463 - .L_1462)
.L_1462:
        /*006c*/ 	.word	0x00000000
        /*0070*/ 	.short	0x0000
        /*0072*/ 	.short	0x0000
        /*0074*/ 	.byte	0x00, 0xf5, 0x21, 0x00


	//----- nvinfo : EIATTR_SPARSE_MMA_MASK
	.align		4
.L_1463:
        /*0078*/ 	.byte	0x03, 0x50
        /*007a*/ 	.short	0x0000


	//----- nvinfo : EIATTR_MAXREG_COUNT
	.align		4
        /*007c*/ 	.byte	0x03, 0x1b
        /*007e*/ 	.short	0x00ff


	//----- nvinfo : EIATTR_MERCURY_ISA_VERSION
	.align		4
        /*0080*/ 	.byte	0x03, 0x5f
        /*0082*/ 	.short	0x0101


	//----- nvinfo : EIATTR_VRC_CTA_INIT_COUNT
	.align		4
        /*0084*/ 	.byte	0x02, 0x4a
	.zero		1
	.zero		1


	//----- nvinfo : EIATTR_EXIT_INSTR_OFFSETS
	.align		4
        /*0088*/ 	.byte	0x04, 0x1c
        /*008a*/ 	.short	(.L_1465 - .L_1464)


	//   ....[0]....
.L_1464:
        /*008c*/ 	.word	0x00000070


	//   ....[1]....
        /*0090*/ 	.word	0x000001e0


	//----- nvinfo : EIATTR_CRS_STACK_SIZE
	.align		4
.L_1465:
        /*0094*/ 	.byte	0x04, 0x1e
        /*0096*/ 	.short	(.L_1467 - .L_1466)
.L_1466:
        /*0098*/ 	.word	0x00000000


	//----- nvinfo : EIATTR_CBANK_PARAM_SIZE
	.align		4
.L_1467:
        /*009c*/ 	.byte	0x03, 0x19
        /*009e*/ 	.short	0x0028


	//----- nvinfo : EIATTR_PARAM_CBANK
	.align		4
        /*00a0*/ 	.byte	0x04, 0x0a
        /*00a2*/ 	.short	(.L_1469 - .L_1468)
	.align		4
.L_1468:
        /*00a4*/ 	.word	index@(.nv.constant0._ZN8pygpukit3ops5audio19vad_decision_kernelEPKfS3_Piifff)
        /*00a8*/ 	.short	0x0380
        /*00aa*/ 	.short	0x0028


	//----- nvinfo : EIATTR_SW_WAR
	.align		4
.L_1469:
        /*00ac*/ 	.byte	0x04, 0x36
        /*00ae*/ 	.short	(.L_1471 - .L_1470)
.L_1470:
        /*00b0*/ 	.word	0x00000008
.L_1471:


//--------------------- .nv.info._ZN8pygpukit3ops5audio24vad_zero_crossing_kernelEPKfPfiiii --------------------------
	.section	.nv.info._ZN8pygpukit3ops5audio24vad_zero_crossing_kernelEPKfPfiiii,"",@"SHT_CUDA_INFO"
	.sectionflags	@""
	.align	4


	//----- nvinfo : EIATTR_CUDA_API_VERSION
	.align		4
        /*0000*/ 	.byte	0x04, 0x37
        /*0002*/ 	.short	(.L_1473 - .L_1472)
.L_1472:
        /*0004*/ 	.word	0x00000082


	//----- nvinfo : EIATTR_KPARAM_INFO
	.align		4
.L_1473:
        /*0008*/ 	.byte	0x04, 0x17
        /*000a*/ 	.short	(.L_1475 - .L_1474)
.L_1474:
        /*000c*/ 	.word	0x00000000
        /*0010*/ 	.short	0x0005
        /*0012*/ 	.short	0x001c
        /*0014*/ 	.byte	0x00, 0xf0, 0x11, 0x00


	//----- nvinfo : EIATTR_KPARAM_INFO
	.align		4
.L_1475:
        /*0018*/ 	.byte	0x04, 0x17
        /*001a*/ 	.short	(.L_1477 - .L_1476)
.L_1476:
        /*001c*/ 	.word	0x00000000
        /*0020*/ 	.short	0x0004
        /*0022*/ 	.short	0x0018
        /*0024*/ 	.byte	0x00, 0xf0, 0x11, 0x00


	//----- nvinfo : EIATTR_KPARAM_INFO
	.align		4
.L_1477:
        /*0028*/ 	.byte	0x04, 0x17
        /*002a*/ 	.short	(.L_1479 - .L_1478)
.L_1478:
        /*002c*/ 	.word	0x00000000
        /*0030*/ 	.short	0x0003
        /*0032*/ 	.short	0x0014
        /*0034*/ 	.byte	0x00, 0xf0, 0x11, 0x00


	//----- nvinfo : EIATTR_KPARAM_INFO
	.align		4
.L_1479:
        /*0038*/ 	.byte	0x04, 0x17
        /*003a*/ 	.short	(.L_1481 - .L_1480)
.L_1480:
        /*003c*/ 	.word	0x00000000
        /*0040*/ 	.short	0x0002
        /*0042*/ 	.short	0x0010
        /*0044*/ 	.byte	0x00, 0xf0, 0x11, 0x00


	//----- nvinfo : EIATTR_KPARAM_INFO
	.align		4
.L_1481:
        /*0048*/ 	.byte	0x04, 0x17
        /*004a*/ 	.short	(.L_1483 - .L_1482)
.L_1482:
        /*004c*/ 	.word	0x00000000
        /*0050*/ 	.short	0x0001
        /*0052*/ 	.short	0x0008
        /*0054*/ 	.byte	0x00, 0xf5, 0x21, 0x00


	//----- nvinfo : EIATTR_KPARAM_INFO
	.align		4
.L_1483:
        /*0058*/ 	.byte	0x04, 0x17
        /*005a*/ 	.short	(.L_1485 - .L_1484)
.L_1484:
        /*005c*/ 	.word	0x00000000
        /*0060*/ 	.short	0x0000
        /*0062*/ 	.short	0x0000
        /*0064*/ 	.byte	0x00, 0xf5, 0x21, 0x00


	//----- nvinfo : EIATTR_SPARSE_MMA_MASK
	.align		4
.L_1485:
        /*0068*/ 	.byte	0x03, 0x50
        /*006a*/ 	.short	0x0000


	//----- nvinfo : EIATTR_MAXREG_COUNT
	.align		4
        /*006c*/ 	.byte	0x03, 0x1b
        /*006e*/ 	.short	0x00ff


	//----- nvinfo : EIATTR_NUM_BARRIERS
	.align		4
        /*0070*/ 	.byte	0x02, 0x4c
        /*0072*/ 	.byte	0x01
	.zero		1


	//----- nvinfo : EIATTR_MERCURY_ISA_VERSION
	.align		4
        /*0074*/ 	.byte	0x03, 0x5f
        /*0076*/ 	.short	0x0101


	//----- nvinfo : EIATTR_VRC_CTA_INIT_COUNT
	.align		4
        /*0078*/ 	.byte	0x02, 0x4a
	.zero		1
	.zero		1


	//----- nvinfo : EIATTR_EXIT_INSTR_OFFSETS
	.align		4
        /*007c*/ 	.byte	0x04, 0x1c
        /*007e*/ 	.short	(.L_1487 - .L_1486)


	//   ....[0]....
.L_1486:
        /*0080*/ 	.word	0x00000040


	//   ....[1]....
        /*0084*/ 	.word	0x000003e0


	//   ....[2]....
        /*0088*/ 	.word	0x00000530


	//----- nvinfo : EIATTR_CRS_STACK_SIZE
	.align		4
.L_1487:
        /*008c*/ 	.byte	0x04, 0x1e
        /*008e*/ 	.short	(.L_1489 - .L_1488)
.L_1488:
        /*0090*/ 	.word	0x00000000


	//----- nvinfo : EIATTR_CBANK_PARAM_SIZE
	.align		4
.L_1489:
        /*0094*/ 	.byte	0x03, 0x19
        /*0096*/ 	.short	0x0020


	//----- nvinfo : EIATTR_PARAM_CBANK
	.align		4
        /*0098*/ 	.byte	0x04, 0x0a
        /*009a*/ 	.short	(.L_1491 - .L_1490)
	.align		4
.L_1490:
        /*009c*/ 	.word	index@(.nv.constant0._ZN8pygpukit3ops5audio24vad_zero_crossing_kernelEPKfPfiiii)
        /*00a0*/ 	.short	0x0380
        /*00a2*/ 	.short	0x0020


	//----- nvinfo : EIATTR_SW_WAR
	.align		4
.L_1491:
        /*00a4*/ 	.byte	0x04, 0x36
        /*00a6*/ 	.short	(.L_1493 - .L_1492)
.L_1492:
        /*00a8*/ 	.word	0x00000008
.L_1493:


//--------------------- .nv.info._ZN8pygpukit3ops5audio23vad_frame_energy_kernelEPKfPfiiii --------------------------
	.section	.nv.info._ZN8pygpukit3ops5audio23vad_frame_energy_kernelEPKfPfiiii,"",@"SHT_CUDA_INFO"
	.sectionflags	@""
	.align	4


	//----- nvinfo : EIATTR_CUDA_API_VERSION
	.align		4
        /*0000*/ 	.byte	0x04, 0x37
        /*0002*/ 	.short	(.L_1495 - .L_1494)
.L_1494:
        /*0004*/ 	.word	0x00000082


	//----- nvinfo : EIATTR_KPARAM_INFO
	.align		4
.L_1495:
        /*0008*/ 	.byte	0x04, 0x17
        /*000a*/ 	.short	(.L_1497 - .L_1496)
.L_1496:
        /*000c*/ 	.word	0x00000000
        /*0010*/ 	.short	0x0005
        /*0012*/ 	.short	0x001c
        /*0014*/ 	.byte	0x00, 0xf0, 0x11, 0x00


	//----- nvinfo : EIATTR_KPARAM_INFO
	.align		4
.L_1497:
        /*0018*/ 	.byte	0x04, 0x17
        /*001a*/ 	.short	(.L_1499 - .L_1498)
.L_1498:
        /*001c*/ 	.word	0x00000000
        /*0020*/ 	.short	0x0004
        /*0022*/ 	.short	0x0018
        /*0024*/ 	.byte	0x00, 0xf0, 0x11, 0x00


	//----- nvinfo : EIATTR_KPARAM_INFO
	.align		4
.L_1499:
        /*0028*/ 	.byte	0x04, 0x17
        /*002a*/ 	.short	(.L_1501 - .L_1500)
.L_1500:
        /*002c*/ 	.word	0x00000000
        /*0030*/ 	.short	0x0003
        /*0032*/ 	.short	0x0014
        /*0034*/ 	.byte	0x00, 0xf0, 0x11, 0x00


	//----- nvinfo : EIATTR_KPARAM_INFO
	.align		4
.L_1501:
        /*0038*/ 	.byte	0x04, 0x17
        /*003a*/ 	.short	(.L_1503 - .L_1502)
.L_1502:
        /*003c*/ 	.word	0x00000000
        /*0040*/ 	.short	0x0002
        /*0042*/ 	.short	0x0010
        /*0044*/ 	.byte	0x00, 0xf0, 0x11, 0x00


	//----- nvinfo : EIATTR_KPARAM_INFO
	.align		4
.L_1503:
        /*0048*/ 	.byte	0x04, 0x17
        /*004a*/ 	.short	(.L_1505 - .L_1504)
.L_1504:
        /*004c*/ 	.word	0x00000000
        /*0050*/ 	.short	0x0001
        /*0052*/ 	.short	0x0008
        /*0054*/ 	.byte	0x00, 0xf5, 0x21, 0x00


	//----- nvinfo : EIATTR_KPARAM_INFO
	.align		4
.L_1505:
        /*0058*/ 	.byte	0x04, 0x17
        /*005a*/ 	.short	(.L_1507 - .L_1506)
.L_1506:
        /*005c*/ 	.word	0x00000000
        /*0060*/ 	.short	0x0000
        /*0062*/ 	.short	0x0000
        /*0064*/ 	.byte	0x00, 0xf5, 0x21, 0x00


	//----- nvinfo : EIATTR_SPARSE_MMA_MASK
	.align		4
.L_1507:
        /*0068*/ 	.byte	0x03, 0x50
        /*006a*/ 	.short	0x0000


	//----- nvinfo : EIATTR_MAXREG_COUNT
	.align		4
        /*006c*/ 	.byte	0x03, 0x1b
        /*006e*/ 	.short	0x00ff


	//----- nvinfo : EIATTR_NUM_BARRIERS
	.align		4
        /*0070*/ 	.byte	0x02, 0x4c
        /*0072*/ 	.byte	0x01
	.zero		1


	//----- nvinfo : EIATTR_MERCURY_ISA_VERSION
	.align		4
        /*0074*/ 	.byte	0x03, 0x5f
        /*0076*/ 	.short	0x0101


	//----- nvinfo : EIATTR_VRC_CTA_INIT_COUNT
	.align		4
        /*0078*/ 	.byte	0x02, 0x4a
	.zero		1
	.zero		1


	//----- nvinfo : EIATTR_EXIT_INSTR_OFFSETS
	.align		4
        /*007c*/ 	.byte	0x04, 0x1c
        /*007e*/ 	.short	(.L_1509 - .L_1508)


	//   ....[0]....
.L_1508:
        /*0080*/ 	.word	0x00000040


	//   ....[1]....
        /*0084*/ 	.word	0x00000340


	//   ....[2]....
        /*0088*/ 	.word	0x00000560


	//----- nvinfo : EIATTR_CRS_STACK_SIZE
	.align		4
.L_1509:
        /*008c*/ 	.byte	0x04, 0x1e
        /*008e*/ 	.short	(.L_1511 - .L_1510)
.L_1510:
        /*0090*/ 	.word	0x00000000


	//----- nvinfo : EIATTR_CBANK_PARAM_SIZE
	.align		4
.L_1511:
        /*0094*/ 	.byte	0x03, 0x19
        /*0096*/ 	.short	0x0020


	//----- nvinfo : EIATTR_PARAM_CBANK
	.align		4
        /*0098*/ 	.byte	0x04, 0x0a
        /*009a*/ 	.short	(.L_1513 - .L_1512)
	.align		4
.L_1512:
        /*009c*/ 	.word	index@(.nv.constant0._ZN8pygpukit3ops5audio23vad_frame_energy_kernelEPKfPfiiii)
        /*00a0*/ 	.short	0x0380
        /*00a2*/ 	.short	0x0020


	//----- nvinfo : EIATTR_SW_WAR
	.align		4
.L_1513:
        /*00a4*/ 	.byte	0x04, 0x36
        /*00a6*/ 	.short	(.L_1515 - .L_1514)
.L_1514:
        /*00a8*/ 	.word	0x00000008
.L_1515:


//--------------------- .nv.info._ZN8pygpukit3ops5audio18overlap_add_kernelEPKfPfii --------------------------
	.section	.nv.info._ZN8pygpukit3ops5audio18overlap_add_kernelEPKfPfii,"",@"SHT_CUDA_INFO"
	.sectionflags	@""
	.align	4


	//----- nvinfo : EIATTR_CUDA_API_VERSION
	.align		4
        /*0000*/ 	.byte	0x04, 0x37
        /*0002*/ 	.short	(.L_1517 - .L_1516)
.L_1516:
        /*0004*/ 	.word	0x00000082


	//----- nvinfo : EIATTR_KPARAM_INFO
	.align		4
.L_1517:
        /*0008*/ 	.byte	0x04, 0x17
        /*000a*/ 	.short	(.L_1519 - .L_1518)
.L_1518:
        /*000c*/ 	.word	0x00000000
        /*0010*/ 	.short	0x0003
        /*0012*/ 	.short	0x0014
        /*0014*/ 	.byte	0x00, 0xf0, 0x11, 0x00


	//----- nvinfo : EIATTR_KPARAM_INFO
	.align		4
.L_1519:
        /*0018*/ 	.byte	0x04, 0x17
        /*001a*/ 	.short	(.L_1521 - .L_1520)
.L_1520:
        /*001c*/ 	.word	0x00000000
        /*0020*/ 	.short	0x0002
        /*0022*/ 	.short	0x0010
        /*0024*/ 	.byte	0x00, 0xf0, 0x11, 0x00


	//----- nvinfo : EIATTR_KPARAM_INFO
	.align		4
.L_1521:
        /*0028*/ 	.byte	0x04, 0x17
        /*002a*/ 	.short	(.L_1523 - .L_1522)
.L_1522:
        /*002c*/ 	.word	0x00000000
        /*0030*/ 	.short	0x0001
        /*0032*/ 	.short	0x0008
        /*0034*/ 	.byte	0x00, 0xf5, 0x21, 0x00


	//----- nvinfo : EIATTR_KPARAM_INFO
	.align		4
.L_1523:
        /*0038*/ 	.byte	0x04, 0x17
        /*003a*/ 	.short	(.L_1525 - .L_1524)
.L_1524:
        /*003c*/ 	.word	0x00000000
        /*0040*/ 	.short	0x0000
        /*0042*/ 	.short	0x0000
        /*0044*/ 	.byte	0x00, 0xf5, 0x21, 0x00


	//----- nvinfo : EIATTR_SPARSE_MMA_MASK
	.align		4
.L_1525:
        /*0048*/ 	.byte	0x03, 0x50
        /*004a*/ 	.short	0x0000


	//----- nvinfo : EIATTR_MAXREG_COUNT
	.align		4
        /*004c*/ 	.byte	0x03, 0x1b
        /*004e*/ 	.short	0x00ff


	//----- nvinfo : EIATTR_MERCURY_ISA_VERSION
	.align		4
        /*0050*/ 	.byte	0x03, 0x5f
        /*0052*/ 	.short	0x0101


	//----- nvinfo : EIATTR_VRC_CTA_INIT_COUNT
	.align		4
        /*0054*/ 	.byte	0x02, 0x4a
	.zero		1
	.zero		1


	//----- nvinfo : EIATTR_EXIT_INSTR_OFFSETS
	.align		4
        /*0058*/ 	.byte	0x04, 0x1c
        /*005a*/ 	.short	(.L_1527 - .L_1526)


	//   ....[0]....
.L_1526:
        /*005c*/ 	.word	0x00000070


	//   ....[1]....
        /*0060*/ 	.word	0x00000110


	//----- nvinfo : EIATTR_CBANK_PARAM_SIZE
	.align		4
.L_1527:
        /*0064*/ 	.byte	0x03, 0x19
        /*0066*/ 	.short	0x0018


	//----- nvinfo : EIATTR_PARAM_CBANK
	.align		4
        /*0068*/ 	.byte	0x04, 0x0a
        /*006a*/ 	.short	(.L_1529 - .L_1528)
	.align		4
.L_1528:
        /*006c*/ 	.word	index@(.nv.constant0._ZN8pygpukit3ops5audio18overlap_add_kernelEPKfPfii)
        /*0070*/ 	.short	0x0380
        /*0072*/ 	.short	0x0018


	//----- nvinfo : EIATTR_SW_WAR
	.align		4
.L_1529:
        /*0074*/ 	.byte	0x04, 0x36
        /*0076*/ 	.short	(.L_1531 - .L_1530)
.L_1530:
        /*0078*/ 	.word	0x00000008
.L_1531:


//--------------------- .nv.info._ZN8pygpukit3ops5audio24apply_hann_window_kernelEPfi --------------------------
	.section	.nv.info._ZN8pygpukit3ops5audio24apply_hann_window_kernelEPfi,"",@"SHT_CUDA_INFO"
	.sectionflags	@""
	.align	4


	//----- nvinfo : EIATTR_CUDA_API_VERSION
	.align		4
        /*0000*/ 	.byte	0x04, 0x37
        /*0002*/ 	.short	(.L_1533 - .L_1532)
.L_1532:
        /*0004*/ 	.word	0x00000082


	//----- nvinfo : EIATTR_KPARAM_INFO
	.align		4
.L_1533:
        /*0008*/ 	.byte	0x04, 0x17
        /*000a*/ 	.short	(.L_1535 - .L_1534)
.L_1534:
        /*000c*/ 	.word	0x00000000
        /*0010*/ 	.short	0x0001
        /*0012*/ 	.short	0x0008
        /*0014*/ 	.byte	0x00, 0xf0, 0x11, 0x00


	//----- nvinfo : EIATTR_KPARAM_INFO
	.align		4
.L_1535:
        /*0018*/ 	.byte	0x04, 0x17
        /*001a*/ 	.short	(.L_1537 - .L_1536)
.L_1536:
        /*001c*/ 	.word	0x00000000
        /*0020*/ 	.short	0x0000
        /*0022*/ 	.short	0x0000
        /*0024*/ 	.byte	0x00, 0xf5, 0x21, 0x00


	//----- nvinfo : EIATTR_SPARSE_MMA_MASK
	.align		4
.L_1537:
        /*0028*/ 	.byte	0x03, 0x50
        /*002a*/ 	.short	0x0000


	//----- nvinfo : EIATTR_MAXREG_COUNT
	.align		4
        /*002c*/ 	.byte	0x03, 0x1b
        /*002e*/ 	.short	0x00ff


	//----- nvinfo : EIATTR_MERCURY_ISA_VERSION
	.align		4
        /*0030*/ 	.byte	0x03, 0x5f
        /*0032*/ 	.short	0x0101


	//----- nvinfo : EIATTR_VRC_CTA_INIT_COUNT
	.align		4
        /*0034*/ 	.byte	0x02, 0x4a
	.zero		1
	.zero		1


	//----- nvinfo : EIATTR_EXIT_INSTR_OFFSETS
	.align		4
        /*0038*/ 	.byte	0x04, 0x1c
        /*003a*/ 	.short	(.L_1539 - .L_1538)


	//   ....[0]....
.L_1538:
        /*003c*/ 	.word	0x00000080


	//   ....[1]....
        /*0040*/ 	.word	0x00000750


	//----- nvinfo : EIATTR_CRS_STACK_SIZE
	.align		4
.L_1539:
        /*0044*/ 	.byte	0x04, 0x1e
        /*0046*/ 	.short	(.L_1541 - .L_1540)
.L_1540:
        /*0048*/ 	.word	0x00000000


	//----- nvinfo : EIATTR_CBANK_PARAM_SIZE
	.align		4
.L_1541:
        /*004c*/ 	.byte	0x03, 0x19
        /*004e*/ 	.short	0x000c


	//----- nvinfo : EIATTR_PARAM_CBANK
	.align		4
        /*0050*/ 	.byte	0x04, 0x0a
        /*0052*/ 	.short	(.L_1543 - .L_1542)
	.align		4
.L_1542:
        /*0054*/ 	.word	index@(.nv.constant0._ZN8pygpukit3ops5audio24apply_hann_window_kernelEPfi)
        /*0058*/ 	.short	0x0380
        /*005a*/ 	.short	0x000c


	//----- nvinfo : EIATTR_SW_WAR
	.align		4
.L_1543:
        /*005c*/ 	.byte	0x04, 0x36
        /*005e*/ 	.short	(.L_1545 - .L_1544)
.L_1544:
        /*0060*/ 	.word	0x00000008
.L_1545:


//--------------------- .nv.info._ZN8pygpukit3ops5audio23ring_buffer_read_kernelEPKfPfiii --------------------------
	.section	.nv.info._ZN8pygpukit3ops5audio23ring_buffer_read_kernelEPKfPfiii,"",@"SHT_CUDA_INFO"
	.sectionflags	@""
	.align	4


	//----- nvinfo : EIATTR_CUDA_API_VERSION
	.align		4
        /*0000*/ 	.byte	0x04, 0x37
        /*0002*/ 	.short	(.L_1547 - .L_1546)
.L_1546:
        /*0004*/ 	.word	0x00000082


	//----- nvinfo : EIATTR_KPARAM_INFO
	.align		4
.L_1547:
        /*0008*/ 	.byte	0x04, 0x17
        /*000a*/ 	.short	(.L_1549 - .L_1548)
.L_1548:
        /*000c*/ 	.word	0x00000000
        /*0010*/ 	.short	0x0004
        /*0012*/ 	.short	0x0018
        /*0014*/ 	.byte	0x00, 0xf0, 0x11, 0x00


	//----- nvinfo : EIATTR_KPARAM_INFO
	.align		4
.L_1549:
        /*0018*/ 	.byte	0x04, 0x17
        /*001a*/ 	.short	(.L_1551 - .L_1550)
.L_1550:
        /*001c*/ 	.word	0x00000000
        /*0020*/ 	.short	0x0003
        /*0022*/ 	.short	0x0014
        /*0024*/ 	.byte	0x00, 0xf0, 0x11, 0x00


	//----- nvinfo : EIATTR_KPARAM_INFO
	.align		4
.L_1551:
        /*0028*/ 	.byte	0x04, 0x17
        /*002a*/ 	.short	(.L_1553 - .L_1552)
.L_1552:
        /*002c*/ 	.word	0x00000000
        /*0030*/ 	.short	0x0002
        /*0032*/ 	.short	0x0010
        /*0034*/ 	.byte	0x00, 0xf0, 0x11, 0x00


	//----- nvinfo : EIATTR_KPARAM_INFO
	.align		4
.L_1553:
        /*0038*/ 	.byte	0x04, 0x17
        /*003a*/ 	.short	(.L_1555 - .L_1554)
.L_1554:
        /*003c*/ 	.word	0x00000000
        /*0040*/ 	.short	0x0001
        /*0042*/ 	.short	0x0008
        /*0044*/ 	.byte	0x00, 0xf5, 0x21, 0x00


	//----- nvinfo : EIATTR_KPARAM_INFO
	.align		4
.L_1555:
        /*0048*/ 	.byte	0x04, 0x17
        /*004a*/ 	.short	(.L_1557 - .L_1556)
.L_1556:
        /*004c*/ 	.word	0x00000000
        /*0050*/ 	.short	0x0000
        /*0052*/ 	.short	0x0000
        /*0054*/ 	.byte	0x00, 0xf5, 0x21, 0x00


	//----- nvinfo : EIATTR_SPARSE_MMA_MASK
	.align		4
.L_1557:
        /*0058*/ 	.byte	0x03, 0x50
        /*005a*/ 	.short	0x0000


	//----- nvinfo : EIATTR_MAXREG_COUNT
	.align		4
        /*005c*/ 	.byte	0x03, 0x1b
        /*005e*/ 	.short	0x00ff


	//----- nvinfo : EIATTR_MERCURY_ISA_VERSION
	.align		4
        /*0060*/ 	.byte	0x03, 0x5f
        /*0062*/ 	.short	0x0101


	//----- nvinfo : EIATTR_VRC_CTA_INIT_COUNT
	.align		4
        /*0064*/ 	.byte	0x02, 0x4a
	.zero		1
	.zero		1


	//----- nvinfo : EIATTR_EXIT_INSTR_OFFSETS
	.align		4
        /*0068*/ 	.byte	0x04, 0x1c
        /*006a*/ 	.short	(.L_1559 - .L_1558)


	//   ....[0]....
.L_1558:
        /*006c*/ 	.word	0x00000070


	//   ....[1]....
        /*0070*/ 	.word	0x00000270


	//----- nvinfo : EIATTR_CBANK_PARAM_SIZE
	.align		4
.L_1559:
        /*0074*/ 	.byte	0x03, 0x19
        /*0076*/ 	.short	0x001c


	//----- nvinfo : EIATTR_PARAM_CBANK
	.align		4
        /*0078*/ 	.byte	0x04, 0x0a
        /*007a*/ 	.short	(.L_1561 - .L_1560)
	.align		4
.L_1560:
        /*007c*/ 	.word	index@(.nv.constant0._ZN8pygpukit3ops5audio23ring_buffer_read_kernelEPKfPfiii)
        /*0080*/ 	.short	0x0380
        /*0082*/ 	.short	0x001c


	//----- nvinfo : EIATTR_SW_WAR
	.align		4
.L_1561:
        /*0084*/ 	.byte	0x04, 0x36
        /*0086*/ 	.short	(.L_1563 - .L_1562)
.L_1562:
        /*0088*/ 	.word	0x00000008
.L_1563:


//--------------------- .nv.info._ZN8pygpukit3ops5audio24ring_buffer_write_kernelEPKfPfiii --------------------------
	.section	.nv.info._ZN8pygpukit3ops5audio24ring_buffer_write_kernelEPKfPfiii,"",@"SHT_CUDA_INFO"
	.sectionflags	@""
	.align	4


	//----- nvinfo : EIATTR_CUDA_API_VERSION
	.align		4
        /*0000*/ 	.byte	0x04, 0x37
        /*0002*/ 	.short	(.L_1565 - .L_1564)
.L_1564:
        /*0004*/ 	.word	0x00000082


	//----- nvinfo : EIATTR_KPARAM_INFO
	.align		4
.L_1565:
        /*0008*/ 	.byte	0x04, 0x17
        /*000a*/ 	.short	(.L_1567 - .L_1566)
.L_1566:
        /*000c*/ 	.word	0x00000000
        /*0010*/ 	.short	0x0004
        /*0012*/ 	.short	0x0018
        /*0014*/ 	.byte	0x00, 0xf0, 0x11, 0x00


	//----- nvinfo : EIATTR_KPARAM_INFO
	.align		4
.L_1567:
        /*0018*/ 	.byte	0x04, 0x17
        /*001a*/ 	.short	(.L_1569 - .L_1568)
.L_1568:
        /*001c*/ 	.word	0x00000000
        /*0020*/ 	.short	0x0003
        /*0022*/ 	.short	0x0014
        /*0024*/ 	.byte	0x00, 0xf0, 0x11, 0x00


	//----- nvinfo : EIATTR_KPARAM_INFO
	.align		4
.L_1569:
        /*0028*/ 	.byte	0x04, 0x17
        /*002a*/ 	.short	(.L_1571 - .L_1570)
.L_1570:
        /*002c*/ 	.word	0x00000000
        /*0030*/ 	.short	0x0002
        /*0032*/ 	.short	0x0010
        /*0034*/ 	.byte	0x00, 0xf0, 0x11, 0x00


	//----- nvinfo : EIATTR_KPARAM_INFO
	.align		4
.L_1571:
        /*0038*/ 	.byte	0x04, 0x17
        /*003a*/ 	.short	(.L_1573 - .L_1572)
.L_1572:
        /*003c*/ 	.word	0x00000000
        /*0040*/ 	.short	0x0001
        /*0042*/ 	.short	0x0008
        /*0044*/ 	.byte	0x00, 0xf5, 0x21, 0x00


	//----- nvinfo : EIATTR_KPARAM_INFO
	.align		4
.L_1573:
        /*0048*/ 	.byte	0x04, 0x17
        /*004a*/ 	.short	(.L_1575 - .L_1574)
.L_1574:
        /*004c*/ 	.word	0x00000000
        /*0050*/ 	.short	0x0000
        /*0052*/ 	.short	0x0000
        /*0054*/ 	.byte	0x00, 0xf5, 0x21, 0x00


	//----- nvinfo : EIATTR_SPARSE_MMA_MASK
	.align		4
.L_1575:
        /*0058*/ 	.byte	0x03, 0x50
        /*005a*/ 	.short	0x0000


	//----- nvinfo : EIATTR_MAXREG_COUNT
	.align		4
        /*005c*/ 	.byte	0x03, 0x1b
        /*005e*/ 	.short	0x00ff


	//----- nvinfo : EIATTR_MERCURY_ISA_VERSION
	.align		4
        /*0060*/ 	.byte	0x03, 0x5f
        /*0062*/ 	.short	0x0101


	//----- nvinfo : EIATTR_VRC_CTA_INIT_COUNT
	.align		4
        /*0064*/ 	.byte	0x02, 0x4a
	.zero		1
	.zero		1


	//----- nvinfo : EIATTR_EXIT_INSTR_OFFSETS
	.align		4
        /*0068*/ 	.byte	0x04, 0x1c
        /*006a*/ 	.short	(.L_1577 - .L_1576)


	//   ....[0]....
.L_1576:
        /*006c*/ 	.word	0x00000070


	//   ....[1]....
        /*0070*/ 	.word	0x00000260


	//----- nvinfo : EIATTR_CBANK_PARAM_SIZE
	.align		4
.L_1577:
        /*0074*/ 	.byte	0x03, 0x19
        /*0076*/ 	.short	0x001c


	//----- nvinfo : EIATTR_PARAM_CBANK
	.align		4
        /*0078*/ 	.byte	0x04, 0x0a
        /*007a*/ 	.short	(.L_1579 - .L_1578)
	.align		4
.L_1578:
        /*007c*/ 	.word	index@(.nv.constant0._ZN8pygpukit3ops5audio24ring_buffer_write_kernelEPKfPfiii)
        /*0080*/ 	.short	0x0380
        /*0082*/ 	.short	0x001c


	//----- nvinfo : EIATTR_SW_WAR
	.align		4
.L_1579:
        /*0084*/ 	.byte	0x04, 0x36
        /*0086*/ 	.short	(.L_1581 - .L_1580)
.L_1580:
        /*0088*/ 	.word	0x00000008
.L_1581:


//--------------------- .nv.info._ZN8pygpukit3ops5audio22resample_linear_kernelEPKfPfiif --------------------------
	.section	.nv.info._ZN8pygpukit3ops5audio22resample_linear_kernelEPKfPfiif,"",@"SHT_CUDA_INFO"
	.sectionflags	@""
	.align	4


	//----- nvinfo : EIATTR_CUDA_API_VERSION
	.align		4
        /*0000*/ 	.byte	0x04, 0x37
        /*0002*/ 	.short	(.L_1583 - .L_1582)
.L_1582:
        /*0004*/ 	.word	0x00000082


	//----- nvinfo : EIATTR_KPARAM_INFO
	.align		4
.L_1583:
        /*0008*/ 	.byte	0x04, 0x17
        /*000a*/ 	.short	(.L_1585 - .L_1584)
.L_1584:
        /*000c*/ 	.word	0x00000000
        /*0010*/ 	.short	0x0004
        /*0012*/ 	.short	0x0018
        /*0014*/ 	.byte	0x00, 0xf0, 0x11, 0x00


	//----- nvinfo : EIATTR_KPARAM_INFO
	.align		4
.L_1585:
        /*0018*/ 	.byte	0x04, 0x17
        /*001a*/ 	.short	(.L_1587 - .L_1586)
.L_1586:
        /*001c*/ 	.word	0x00000000
        /*0020*/ 	.short	0x0003
        /*0022*/ 	.short	0x0014
        /*0024*/ 	.byte	0x00, 0xf0, 0x11, 0x00


	//----- nvinfo : EIATTR_KPARAM_INFO
	.align		4
.L_1587:
        /*0028*/ 	.byte	0x04, 0x17
        /*002a*/ 	.short	(.L_1589 - .L_1588)
.L_1588:
        /*002c*/ 	.word	0x00000000
        /*0030*/ 	.short	0x0002
        /*0032*/ 	.short	0x0010
        /*0034*/ 	.byte	0x00, 0xf0, 0x11, 0x00


	//----- nvinfo : EIATTR_KPARAM_INFO
	.align		4
.L_1589:
        /*0038*/ 	.byte	0x04, 0x17
        /*003a*/ 	.short	(.L_1591 - .L_1590)
.L_1590:
        /*003c*/ 	.word	0x00000000
        /*0040*/ 	.short	0x0001
        /*0042*/ 	.short	0x0008
        /*0044*/ 	.byte	0x00, 0xf5, 0x21, 0x00


	//----- nvinfo : EIATTR_KPARAM_INFO
	.align		4
.L_1591:
        /*0048*/ 	.byte	0x04, 0x17
        /*004a*/ 	.short	(.L_1593 - .L_1592)
.L_1592:
        /*004c*/ 	.word	0x00000000
        /*0050*/ 	.short	0x0000
        /*0052*/ 	.short	0x0000
        /*0054*/ 	.byte	0x00, 0xf5, 0x21, 0x00


	//----- nvinfo : EIATTR_SPARSE_MMA_MASK
	.align		4
.L_1593:
        /*0058*/ 	.byte	0x03, 0x50
        /*005a*/ 	.short	0x0000


	//----- nvinfo : EIATTR_MAXREG_COUNT
	.align		4
        /*005c*/ 	.byte	0x03, 0x1b
        /*005e*/ 	.short	0x00ff


	//----- nvinfo : EIATTR_MERCURY_ISA_VERSION
	.align		4
        /*0060*/ 	.byte	0x03, 0x5f
        /*0062*/ 	.short	0x0101


	//----- nvinfo : EIATTR_VRC_CTA_INIT_COUNT
	.align		4
        /*0064*/ 	.byte	0x02, 0x4a
	.zero		1
	.zero		1


	//----- nvinfo : EIATTR_EXIT_INSTR_OFFSETS
	.align		4
        /*0068*/ 	.byte	0x04, 0x1c
        /*006a*/ 	.short	(.L_1595 - .L_1594)


	//   ....[0]....
.L_1594:
        /*006c*/ 	.word	0x00000070


	//   ....[1]....
        /*0070*/ 	.word	0x000001e0


	//----- nvinfo : EIATTR_CBANK_PARAM_SIZE
	.align		4
.L_1595:
        /*0074*/ 	.byte	0x03, 0x19
        /*0076*/ 	.short	0x001c


	//----- nvinfo : EIATTR_PARAM_CBANK
	.align		4
        /*0078*/ 	.byte	0x04, 0x0a
        /*007a*/ 	.short	(.L_1597 - .L_1596)
	.align		4
.L_1596:
        /*007c*/ 	.word	index@(.nv.constant0._ZN8pygpukit3ops5audio22resample_linear_kernelEPKfPfiif)
        /*0080*/ 	.short	0x0380
        /*0082*/ 	.short	0x001c


	//----- nvinfo : EIATTR_SW_WAR
	.align		4
.L_1597:
        /*0084*/ 	.byte	0x04, 0x36
        /*0086*/ 	.short	(.L_1599 - .L_1598)
.L_1598:
        /*0088*/ 	.word	0x00000008
.L_1599:


//--------------------- .nv.info._ZN8pygpukit3ops5audio25resample_polyphase_kernelEPKfPfii --------------------------
	.section	.nv.info._ZN8pygpukit3ops5audio25resample_polyphase_kernelEPKfPfii,"",@"SHT_CUDA_INFO"
	.sectionflags	@""
	.align	4


	//----- nvinfo : EIATTR_CUDA_API_VERSION
	.align		4
        /*0000*/ 	.byte	0x04, 0x37
        /*0002*/ 	.short	(.L_1601 - .L_1600)
.L_1600:
        /*0004*/ 	.word	0x00000082


	//----- nvinfo : EIATTR_KPARAM_INFO
	.align		4
.L_1601:
        /*0008*/ 	.byte	0x04, 0x17
        /*000a*/ 	.short	(.L_1603 - .L_1602)
.L_1602:
        /*000c*/ 	.word	0x00000000
        /*0010*/ 	.short	0x0003
        /*0012*/ 	.short	0x0014
        /*0014*/ 	.byte	0x00, 0xf0, 0x11, 0x00


	//----- nvinfo : EIATTR_KPARAM_INFO
	.align		4
.L_1603:
        /*0018*/ 	.byte	0x04, 0x17
        /*001a*/ 	.short	(.L_1605 - .L_1604)
.L_1604:
        /*001c*/ 	.word	0x00000000
        /*0020*/ 	.short	0x0002
        /*0022*/ 	.short	0x0010
        /*0024*/ 	.byte	0x00, 0xf0, 0x11, 0x00


	//----- nvinfo : EIATTR_KPARAM_INFO
	.align		4
.L_1605:
        /*0028*/ 	.byte	0x04, 0x17
        /*002a*/ 	.short	(.L_1607 - .L_1606)
.L_1606:
        /*002c*/ 	.word	0x00000000
        /*0030*/ 	.short	0x0001
        /*0032*/ 	.short	0x0008
        /*0034*/ 	.byte	0x00, 0xf5, 0x21, 0x00


	//----- nvinfo : EIATTR_KPARAM_INFO
	.align		4
.L_1607:
        /*0038*/ 	.byte	0x04, 0x17
        /*003a*/ 	.short	(.L_1609 - .L_1608)
.L_1608:
        /*003c*/ 	.word	0x00000000
        /*0040*/ 	.short	0x0000
        /*0042*/ 	.short	0x0000
        /*0044*/ 	.byte	0x00, 0xf5, 0x21, 0x00


	//----- nvinfo : EIATTR_SPARSE_MMA_MASK
	.align		4
.L_1609:
        /*0048*/ 	.byte	0x03, 0x50
        /*004a*/ 	.short	0x0000


	//----- nvinfo : EIATTR_MAXREG_COUNT
	.align		4
        /*004c*/ 	.byte	0x03, 0x1b
        /*004e*/ 	.short	0x00ff


	//----- nvinfo : EIATTR_MERCURY_ISA_VERSION
	.align		4
        /*0050*/ 	.byte	0x03, 0x5f
        /*0052*/ 	.short	0x0101


	//----- nvinfo : EIATTR_VRC_CTA_INIT_COUNT
	.align		4
        /*0054*/ 	.byte	0x02, 0x4a
	.zero		1
	.zero		1


	//----- nvinfo : EIATTR_EXIT_INSTR_OFFSETS
	.align		4
        /*0058*/ 	.byte	0x04, 0x1c
        /*005a*/ 	.short	(.L_1611 - .L_1610)


	//   ....[0]....
.L_1610:
        /*005c*/ 	.word	0x00000070


	//   ....[1]....
        /*0060*/ 	.word	0x000010e0


	//----- nvinfo : EIATTR_CBANK_PARAM_SIZE
	.align		4
.L_1611:
        /*0064*/ 	.byte	0x03, 0x19
        /*0066*/ 	.short	0x0018


	//----- nvinfo : EIATTR_PARAM_CBANK
	.align		4
        /*0068*/ 	.byte	0x04, 0x0a
        /*006a*/ 	.short	(.L_1613 - .L_1612)
	.align		4
.L_1612:
        /*006c*/ 	.word	index@(.nv.constant0._ZN8pygpukit3ops5audio25resample_polyphase_kernelEPKfPfii)
        /*0070*/ 	.short	0x0380
        /*0072*/ 	.short	0x0018


	//----- nvinfo : EIATTR_SW_WAR
	.align		4
.L_1613:
        /*0074*/ 	.byte	0x04, 0x36
        /*0076*/ 	.short	(.L_1615 - .L_1614)
.L_1614:
        /*0078*/ 	.word	0x00000008
.L_1615:


//--------------------- .nv.info._ZN8pygpukit3ops5audio21sum_of_squares_kernelEPKfPfm --------------------------
	.section	.nv.info._ZN8pygpukit3ops5audio21sum_of_squares_kernelEPKfPfm,"",@"SHT_CUDA_INFO"
	.sectionflags	@""
	.align	4


	//----- nvinfo : EIATTR_CUDA_API_VERSION
	.align		4
        /*0000*/ 	.byte	0x04, 0x37
        /*0002*/ 	.short	(.L_1617 - .L_1616)
.L_1616:
        /*0004*/ 	.word	0x00000082


	//----- nvinfo : EIATTR_KPARAM_INFO
	.align		4
.L_1617:
        /*0008*/ 	.byte	0x04, 0x17
        /*000a*/ 	.short	(.L_1619 - .L_1618)
.L_1618:
        /*000c*/ 	.word	0x00000000
        /*0010*/ 	.short	0x0002
        /*0012*/ 	.short	0x0010
        /*0014*/ 	.byte	0x00, 0xf0, 0x21, 0x00


	//----- nvinfo : EIATTR_KPARAM_INFO
	.align		4
.L_1619:
        /*0018*/ 	.byte	0x04, 0x17
        /*001a*/ 	.short	(.L_1621 - .L_1620)
.L_1620:
        /*001c*/ 	.word	0x00000000
        /*0020*/ 	.short	0x0001
        /*0022*/ 	.short	0x0008
        /*0024*/ 	.byte	0x00, 0xf5, 0x21, 0x00


	//----- nvinfo : EIATTR_KPARAM_INFO
	.align		4
.L_1621:
        /*0028*/ 	.byte	0x04, 0x17
        /*002a*/ 	.short	(.L_1623 - .L_1622)
.L_1622:
        /*002c*/ 	.word	0x00000000
        /*0030*/ 	.short	0x0000
        /*0032*/ 	.short	0x0000
        /*0034*/ 	.byte	0x00, 0xf5, 0x21, 0x00


	//----- nvinfo : EIATTR_SPARSE_MMA_MASK
	.align		4
.L_1623:
        /*0038*/ 	.byte	0x03, 0x50
        /*003a*/ 	.short	0x0000


	//----- nvinfo : EIATTR_MAXREG_COUNT
	.align		4
        /*003c*/ 	.byte	0x03, 0x1b
        /*003e*/ 	.short	0x00ff


	//----- nvinfo : EIATTR_NUM_BARRIERS
	.align		4
        /*0040*/ 	.byte	0x02, 0x4c
        /*0042*/ 	.byte	0x01
	.zero		1


	//----- nvinfo : EIATTR_MERCURY_ISA_VERSION
	.align		4
        /*0044*/ 	.byte	0x03, 0x5f
        /*0046*/ 	.short	0x0101


	//----- nvinfo : EIATTR_VRC_CTA_INIT_COUNT
	.align		4
        /*0048*/ 	.byte	0x02, 0x4a
	.zero		1
	.zero		1


	//----- nvinfo : EIATTR_EXIT_INSTR_OFFSETS
	.align		4
        /*004c*/ 	.byte	0x04, 0x1c
        /*004e*/ 	.short	(.L_1625 - .L_1624)


	//   ....[0]....
.L_1624:
        /*0050*/ 	.word	0x00000240


	//   ....[1]....
        /*0054*/ 	.word	0x000002c0


	//----- nvinfo : EIATTR_CBANK_PARAM_SIZE
	.align		4
.L_1625:
        /*0058*/ 	.byte	0x03, 0x19
        /*005a*/ 	.short	0x0018


	//----- nvinfo : EIATTR_PARAM_CBANK
	.align		4
        /*005c*/ 	.byte	0x04, 0x0a
        /*005e*/ 	.short	(.L_1627 - .L_1626)
	.align		4
.L_1626:
        /*0060*/ 	.word	index@(.nv.constant0._ZN8pygpukit3ops5audio21sum_of_squares_kernelEPKfPfm)
        /*0064*/ 	.short	0x0380
        /*0066*/ 	.short	0x0018


	//----- nvinfo : EIATTR_SW_WAR
	.align		4
.L_1627:
        /*0068*/ 	.byte	0x04, 0x36
        /*006a*/ 	.short	(.L_1629 - .L_1628)
.L_1628:
        /*006c*/ 	.word	0x00000008
.L_1629:


//--------------------- .nv.info._ZN8pygpukit3ops5audio18apply_scale_kernelEPfmf --------------------------
	.section	.nv.info._ZN8pygpukit3ops5audio18apply_scale_kernelEPfmf,"",@"SHT_CUDA_INFO"
	.sectionflags	@""
	.align	4


	//----- nvinfo : EIATTR_CUDA_API_VERSION
	.align		4
        /*0000*/ 	.byte	0x04, 0x37
        /*0002*/ 	.short	(.L_1631 - .L_1630)
.L_1630:
        /*0004*/ 	.word	0x00000082


	//----- nvinfo : EIATTR_KPARAM_INFO
	.align		4
.L_1631:
        /*0008*/ 	.byte	0x04, 0x17
        /*000a*/ 	.short	(.L_1633 - .L_1632)
.L_1632:
        /*000c*/ 	.word	0x00000000
        /*0010*/ 	.short	0x0002
        /*0012*/ 	.short	0x0010
        /*0014*/ 	.byte	0x00, 0xf0, 0x11, 0x00


	//----- nvinfo : EIATTR_KPARAM_INFO
	.align		4
.L_1633:
        /*0018*/ 	.byte	0x04, 0x17
        /*001a*/ 	.short	(.L_1635 - .L_1634)
.L_1634:
        /*001c*/ 	.word	0x00000000
        /*0020*/ 	.short	0x0001
        /*0022*/ 	.short	0x0008
        /*0024*/ 	.byte	0x00, 0xf0, 0x21, 0x00


	//----- nvinfo : EIATTR_KPARAM_INFO
	.align		4
.L_1635:
        /*0028*/ 	.byte	0x04, 0x17
        /*002a*/ 	.short	(.L_1637 - .L_1636)
.L_1636:
        /*002c*/ 	.word	0x00000000
        /*0030*/ 	.short	0x0000
        /*0032*/ 	.short	0x0000
        /*0034*/ 	.byte	0x00, 0xf5, 0x21, 0x00


	//----- nvinfo : EIATTR_SPARSE_MMA_MASK
	.align		4
.L_1637:
        /*0038*/ 	.byte	0x03, 0x50
        /*003a*/ 	.short	0x0000


	//----- nvinfo : EIATTR_MAXREG_COUNT
	.align		4
        /*003c*/ 	.byte	0x03, 0x1b
        /*003e*/ 	.short	0x00ff


	//----- nvinfo : EIATTR_MERCURY_ISA_VERSION
	.align		4
        /*0040*/ 	.byte	0x03, 0x5f
        /*0042*/ 	.short	0x0101


	//----- nvinfo : EIATTR_VRC_CTA_INIT_COUNT
	.align		4
        /*0044*/ 	.byte	0x02, 0x4a
	.zero		1
	.zero		1


	//----- nvinfo : EIATTR_EXIT_INSTR_OFFSETS
	.align		4
        /*0048*/ 	.byte	0x04, 0x1c
        /*004a*/ 	.short	(.L_1639 - .L_1638)


	//   ....[0]....
.L_1638:
        /*004c*/ 	.word	0x00000080


	//   ....[1]....
        /*0050*/ 	.word	0x00000110


	//----- nvinfo : EIATTR_CBANK_PARAM_SIZE
	.align		4
.L_1639:
        /*0054*/ 	.byte	0x03, 0x19
        /*0056*/ 	.short	0x0014


	//----- nvinfo : EIATTR_PARAM_CBANK
	.align		4
        /*0058*/ 	.byte	0x04, 0x0a
        /*005a*/ 	.short	(.L_1641 - .L_1640)
	.align		4
.L_1640:
        /*005c*/ 	.word	index@(.nv.constant0._ZN8pygpukit3ops5audio18apply_scale_kernelEPfmf)
        /*0060*/ 	.short	0x0380
        /*0062*/ 	.short	0x0014


	//----- nvinfo : EIATTR_SW_WAR
	.align		4
.L_1641:
        /*0064*/ 	.byte	0x04, 0x36
        /*0066*/ 	.short	(.L_1643 - .L_1642)
.L_1642:
        /*0068*/ 	.word	0x00000008
.L_1643:


//--------------------- .nv.info._ZN8pygpukit3ops5audio19find_max_abs_kernelEPKfPfm --------------------------
	.section	.nv.info._ZN8pygpukit3ops5audio19find_max_abs_kernelEPKfPfm,"",@"SHT_CUDA_INFO"
	.sectionflags	@""
	.align	4


	//----- nvinfo : EIATTR_CUDA_API_VERSION
	.align		4
        /*0000*/ 	.byte	0x04, 0x37
        /*0002*/ 	.short	(.L_1645 - .L_1644)
.L_1644:
        /*0004*/ 	.word	0x00000082


	//----- nvinfo : EIATTR_KPARAM_INFO
	.align		4
.L_1645:
        /*0008*/ 	.byte	0x04, 0x17
        /*000a*/ 	.short	(.L_1647 - .L_1646)
.L_1646:
        /*000c*/ 	.word	0x00000000
        /*0010*/ 	.short	0x0002
        /*0012*/ 	.short	0x0010
        /*0014*/ 	.byte	0x00, 0xf0, 0x21, 0x00


	//----- nvinfo : EIATTR_KPARAM_INFO
	.align		4
.L_1647:
        /*0018*/ 	.byte	0x04, 0x17
        /*001a*/ 	.short	(.L_1649 - .L_1648)
.L_1648:
        /*001c*/ 	.word	0x00000000
        /*0020*/ 	.short	0x0001
        /*0022*/ 	.short	0x0008
        /*0024*/ 	.byte	0x00, 0xf5, 0x21, 0x00


	//----- nvinfo : EIATTR_KPARAM_INFO
	.align		4
.L_1649:
        /*0028*/ 	.byte	0x04, 0x17
        /*002a*/ 	.short	(.L_1651 - .L_1650)
.L_1650:
        /*002c*/ 	.word	0x00000000
        /*0030*/ 	.short	0x0000
        /*0032*/ 	.short	0x0000
        /*0034*/ 	.byte	0x00, 0xf5, 0x21, 0x00


	//----- nvinfo : EIATTR_SPARSE_MMA_MASK
	.align		4
.L_1651:
        /*0038*/ 	.byte	0x03, 0x50
        /*003a*/ 	.short	0x0000


	//----- nvinfo : EIATTR_MAXREG_COUNT
	.align		4
        /*003c*/ 	.byte	0x03, 0x1b
        /*003e*/ 	.short	0x00ff


	//----- nvinfo : EIATTR_NUM_BARRIERS
	.align		4
        /*0040*/ 	.byte	0x02, 0x4c
        /*0042*/ 	.byte	0x01
	.zero		1


	//----- nvinfo : EIATTR_MERCURY_ISA_VERSION
	.align		4
        /*0044*/ 	.byte	0x03, 0x5f
        /*0046*/ 	.short	0x0101


	//----- nvinfo : EIATTR_VRC_CTA_INIT_COUNT
	.align		4
        /*0048*/ 	.byte	0x02, 0x4a
	.zero		1
	.zero		1


	//----- nvinfo : EIATTR_EXIT_INSTR_OFFSETS
	.align		4
        /*004c*/ 	.byte	0x04, 0x1c
        /*004e*/ 	.short	(.L_1653 - .L_1652)


	//   ....[0]....
.L_1652:
        /*0050*/ 	.word	0x00000240


	//   ....[1]....
        /*0054*/ 	.word	0x000002c0


	//----- nvinfo : EIATTR_CBANK_PARAM_SIZE
	.align		4
.L_1653:
        /*0058*/ 	.byte	0x03, 0x19
        /*005a*/ 	.short	0x0018


	//----- nvinfo : EIATTR_PARAM_CBANK
	.align		4
        /*005c*/ 	.byte	0x04, 0x0a
        /*005e*/ 	.short	(.L_1655 - .L_1654)
	.align		4
.L_1654:
        /*0060*/ 	.word	index@(.nv.constant0._ZN8pygpukit3ops5audio19find_max_abs_kernelEPKfPfm)
        /*0064*/ 	.short	0x0380
        /*0066*/ 	.short	0x0018


	//----- nvinfo : EIATTR_SW_WAR
	.align		4
.L_1655:
        /*0068*/ 	.byte	0x04, 0x36
        /*006a*/ 	.short	(.L_1657 - .L_1656)
.L_1656:
        /*006c*/ 	.word	0x00000008
.L_1657:


//--------------------- .nv.info._ZN8pygpukit3ops5audio21stereo_to_mono_kernelEPKfPfm --------------------------
	.section	.nv.info._ZN8pygpukit3ops5audio21stereo_to_mono_kernelEPKfPfm,"",@"SHT_CUDA_INFO"
	.sectionflags	@""
	.align	4


	//----- nvinfo : EIATTR_CUDA_API_VERSION
	.align		4
        /*0000*/ 	.byte	0x04, 0x37
        /*0002*/ 	.short	(.L_1659 - .L_1658)
.L_1658:
        /*0004*/ 	.word	0x00000082


	//----- nvinfo : EIATTR_KPARAM_INFO
	.align		4
.L_1659:
        /*0008*/ 	.byte	0x04, 0x17
        /*000a*/ 	.short	(.L_1661 - .L_1660)
.L_1660:
        /*000c*/ 	.word	0x00000000
        /*0010*/ 	.short	0x0002
        /*0012*/ 	.short	0x0010
        /*0014*/ 	.byte	0x00, 0xf0, 0x21, 0x00


	//----- nvinfo : EIATTR_KPARAM_INFO
	.align		4
.L_1661:
        /*0018*/ 	.byte	0x04, 0x17
        /*001a*/ 	.short	(.L_1663 - .L_1662)
.L_1662:
        /*001c*/ 	.word	0x00000000
        /*0020*/ 	.short	0x0001
        /*0022*/ 	.short	0x0008
        /*0024*/ 	.byte	0x00, 0xf5, 0x21, 0x00


	//----- nvinfo : EIATTR_KPARAM_INFO
	.align		4
.L_1663:
        /*0028*/ 	.byte	0x04, 0x17
        /*002a*/ 	.short	(.L_1665 - .L_1664)
.L_1664:
        /*002c*/ 	.word	0x00000000
        /*0030*/ 	.short	0x0000
        /*0032*/ 	.short	0x0000
        /*0034*/ 	.byte	0x00, 0xf5, 0x21, 0x00


	//----- nvinfo : EIATTR_SPARSE_MMA_MASK
	.align		4
.L_1665:
        /*0038*/ 	.byte	0x03, 0x50
        /*003a*/ 	.short	0x0000


	//----- nvinfo : EIATTR_MAXREG_COUNT
	.align		4
        /*003c*/ 	.byte	0x03, 0x1b
        /*003e*/ 	.short	0x00ff


	//----- nvinfo : EIATTR_MERCURY_ISA_VERSION
	.align		4
        /*0040*/ 	.byte	0x03, 0x5f
        /*0042*/ 	.short	0x0101


	//----- nvinfo : EIATTR_VRC_CTA_INIT_COUNT
	.align		4
        /*0044*/ 	.byte	0x02, 0x4a
	.zero		1
	.zero		1


	//----- nvinfo : EIATTR_EXIT_INSTR_OFFSETS
	.align		4
        /*0048*/ 	.byte	0x04, 0x1c
        /*004a*/ 	.short	(.L_1667 - .L_1666)


	//   ....[0]....
.L_1666:
        /*004c*/ 	.word	0x00000080


	//   ....[1]....
        /*0050*/ 	.word	0x00000140


	//----- nvinfo : EIATTR_CBANK_PARAM_SIZE
	.align		4
.L_1667:
        /*0054*/ 	.byte	0x03, 0x19
        /*0056*/ 	.short	0x0018


	//----- nvinfo : EIATTR_PARAM_CBANK
	.align		4
        /*0058*/ 	.byte	0x04, 0x0a
        /*005a*/ 	.short	(.L_1669 - .L_1668)
	.align		4
.L_1668:
        /*005c*/ 	.word	index@(.nv.constant0._ZN8pygpukit3ops5audio21stereo_to_mono_kernelEPKfPfm)
        /*0060*/ 	.short	0x0380
        /*0062*/ 	.short	0x0018


	//----- nvinfo : EIATTR_SW_WAR
	.align		4
.L_1669:
        /*0064*/ 	.byte	0x04, 0x36
        /*0066*/ 	.short	(.L_1671 - .L_1670)
.L_1670:
        /*0068*/ 	.word	0x00000008
.L_1671:


//--------------------- .nv.info._ZN8pygpukit3ops5audio23pcm_int16_to_f32_kernelEPKsPfm --------------------------
	.section	.nv.info._ZN8pygpukit3ops5audio23pcm_int16_to_f32_kernelEPKsPfm,"",@"SHT_CUDA_INFO"
	.sectionflags	@""
	.align	4


	//----- nvinfo : EIATTR_CUDA_API_VERSION
	.align		4
        /*0000*/ 	.byte	0x04, 0x37
        /*0002*/ 	.short	(.L_1673 - .L_1672)
.L_1672:
        /*0004*/ 	.word	0x00000082


	//----- nvinfo : EIATTR_KPARAM_INFO
	.align		4
.L_1673:
        /*0008*/ 	.byte	0x04, 0x17
        /*000a*/ 	.short	(.L_1675 - .L_1674)
.L_1674:
        /*000c*/ 	.word	0x00000000
        /*0010*/ 	.short	0x0002
        /*0012*/ 	.short	0x0010
        /*0014*/ 	.byte	0x00, 0xf0, 0x21, 0x00


	//----- nvinfo : EIATTR_KPARAM_INFO
	.align		4
.L_1675:
        /*0018*/ 	.byte	0x04, 0x17
        /*001a*/ 	.short	(.L_1677 - .L_1676)
.L_1676:
        /*001c*/ 	.word	0x00000000
        /*0020*/ 	.short	0x0001
        /*0022*/ 	.short	0x0008
        /*0024*/ 	.byte	0x00, 0xf5, 0x21, 0x00


	//----- nvinfo : EIATTR_KPARAM_INFO
	.align		4
.L_1677:
        /*0028*/ 	.byte	0x04, 0x17
        /*002a*/ 	.short	(.L_1679 - .L_1678)
.L_1678:
        /*002c*/ 	.word	0x00000000
        /*0030*/ 	.short	0x0000
        /*0032*/ 	.short	0x0000
        /*0034*/ 	.byte	0x00, 0xf5, 0x21, 0x00


	//----- nvinfo : EIATTR_SPARSE_MMA_MASK
	.align		4
.L_1679:
        /*0038*/ 	.byte	0x03, 0x50
        /*003a*/ 	.short	0x0000


	//----- nvinfo : EIATTR_MAXREG_COUNT
	.align		4
        /*003c*/ 	.byte	0x03, 0x1b
        /*003e*/ 	.short	0x00ff


	//----- nvinfo : EIATTR_MERCURY_ISA_VERSION
	.align		4
        /*0040*/ 	.byte	0x03, 0x5f
        /*0042*/ 	.short	0x0101


	//----- nvinfo : EIATTR_VRC_CTA_INIT_COUNT
	.align		4
        /*0044*/ 	.byte	0x02, 0x4a
	.zero		1
	.zero		1


	//----- nvinfo : EIATTR_EXIT_INSTR_OFFSETS
	.align		4
        /*0048*/ 	.byte	0x04, 0x1c
        /*004a*/ 	.short	(.L_1681 - .L_1680)


	//   ....[0]....
.L_1680:
        /*004c*/ 	.word	0x00000080


	//   ....[1]....
        /*0050*/ 	.word	0x00000130


	//----- nvinfo : EIATTR_CBANK_PARAM_SIZE
	.align		4
.L_1681:
        /*0054*/ 	.byte	0x03, 0x19
        /*0056*/ 	.short	0x0018


	//----- nvinfo : EIATTR_PARAM_CBANK
	.align		4
        /*0058*/ 	.byte	0x04, 0x0a
        /*005a*/ 	.short	(.L_1683 - .L_1682)
	.align		4
.L_1682:
        /*005c*/ 	.word	index@(.nv.constant0._ZN8pygpukit3ops5audio23pcm_int16_to_f32_kernelEPKsPfm)
        /*0060*/ 	.short	0x0380
        /*0062*/ 	.short	0x0018


	//----- nvinfo : EIATTR_SW_WAR
	.align		4
.L_1683:
        /*0064*/ 	.byte	0x04, 0x36
        /*0066*/ 	.short	(.L_1685 - .L_1684)
.L_1684:
        /*0068*/ 	.word	0x00000008
.L_1685:


//--------------------- .nv.callgraph             --------------------------
	.section	.nv.callgraph,"",@"SHT_CUDA_CALLGRAPH"
	.align	4
	.sectionentsize	8
	.align		4
        /*0000*/ 	.word	0x00000000
	.align		4
        /*0004*/ 	.word	0xffffffff
	.align		4
        /*0008*/ 	.word	0x00000000
	.align		4
        /*000c*/ 	.word	0xfffffffe
	.align		4
        /*0010*/ 	.word	0x00000000
	.align		4
        /*0014*/ 	.word	0xfffffffd
	.align		4
        /*0018*/ 	.word	0x00000000
	.align		4
        /*001c*/ 	.word	0xfffffffc


//--------------------- .nv.constant3             --------------------------
	.section	.nv.constant3,"a",@progbits
	.align	4
.nv.constant3:
	.type		_ZN8pygpukit3ops5audio15RESAMPLE_FILTERE,@object
	.size		_ZN8pygpukit3ops5audio15RESAMPLE_FILTERE,(.L_0 - _ZN8pygpukit3ops5audio15RESAMPLE_FILTERE)
_ZN8pygpukit3ops5audio15RESAMPLE_FILTERE:
        /*0000*/ 	.byte	0x52, 0x49, 0x9d, 0xb9, 0x52, 0x49, 0x9d, 0xba, 0x0a, 0xd7, 0x23, 0xbb, 0x6c, 0x09, 0x79, 0xbb
        /*0010*/ 	.byte	0x4b, 0x59, 0x86, 0xbb, 0x52, 0x49, 0x1d, 0xbb, 0xe0, 0x2d, 0x10, 0x3b, 0x78, 0x7a, 0x25, 0x3c
        /*0020*/ 	.byte	0xe8, 0xd9, 0xac, 0x3c, 0x04, 0xe7, 0x0c, 0x3d, 0x39, 0xd6, 0x45, 0x3d, 0xfe, 0x43, 0x7a, 0x3d
        /*0030*/ 	.byte	0x05, 0x34, 0x91, 0x3d, 0x2d, 0x43, 0x9c, 0x3d, 0x76, 0xe0, 0x9c, 0x3d, 0x05, 0xa3, 0x92, 0x3d
        /*0040*/ 	.byte	0xff, 0x21, 0x7d, 0x3d, 0x39, 0xd6, 0x45, 0x3d, 0xb8, 0x1e, 0x05, 0x3d, 0xdd, 0xb5, 0x84, 0x3c
        /*0050*/ 	.byte	0x6f, 0x12, 0x83, 0x3a, 0x5b, 0xb1, 0x3f, 0xbc, 0x7a, 0x36, 0xab, 0xbc, 0x62, 0xa1, 0xd6, 0xbc
        /*0060*/ 	.byte	0x1c, 0xeb, 0xe2, 0xbc, 0xce, 0x88, 0xd2, 0xbc, 0x31, 0x08, 0xac, 0xbc, 0xd7, 0x34, 0x6f, 0xbc
        /*0070*/ 	.byte	0x6c, 0x09, 0xf9, 0xbb, 0x52, 0x49, 0x9d, 0xba, 0x6c, 0x09, 0x79, 0x3b, 0x89, 0xd2, 0xde, 0x3b
.L_0:


//--------------------- .nv.constant4             --------------------------
	.section	.nv.constant4,"a",@progbits
	.align	8
	.align		8
.nv.constant4:
        /*0000*/ 	.dword	__cudart_i2opi_f


//--------------------- .text._ZN8pygpukit3ops5audio17conv1d_f16_kernelEPK6__halfS4_S4_PS2_iiiiiii --------------------------
	.section	.text._ZN8pygpukit3ops5audio17conv1d_f16_kernelEPK6__halfS4_S4_PS2_iiiiiii,"ax",@progbits
	.align	128
        .global         _ZN8pygpukit3ops5audio17conv1d_f16_kernelEPK6__halfS4_S4_PS2_iiiiiii
        .type           _ZN8pygpukit3ops5audio17conv1d_f16_kernelEPK6__halfS4_S4_PS2_iiiiiii,@function
        .size           _ZN8pygpukit3ops5audio17conv1d_f16_kernelEPK6__halfS4_S4_PS2_iiiiiii,(.L_x_681 - _ZN8pygpukit3ops5audio17conv1d_f16_kernelEPK6__halfS4_S4_PS2_iiiiiii)
        .other          _ZN8pygpukit3ops5audio17conv1d_f16_kernelEPK6__halfS4_S4_PS2_iiiiiii,@"STO_CUDA_ENTRY STV_DEFAULT"
_ZN8pygpukit3ops5audio17conv1d_f16_kernelEPK6__halfS4_S4_PS2_iiiiiii:
.text._ZN8pygpukit3ops5audio17conv1d_f16_kernelEPK6__halfS4_S4_PS2_iiiiiii:
[----:B------:R-:W-:Y:S08]  /*0000*/  LDC R1, c[0x0][0x37c] ;  /* 0x0000df00ff017b82 */ /* 0x000ff00000000800 */
[----:B------:R-:W0:Y:S01]  /*0010*/  LDC.64 R2, c[0x0][0x3b0] ;  /* 0x0000ec00ff027b82 */ /* 0x000e220000000a00 */
[----:B------:R-:W1:Y:S01]  /*0020*/  LDCU UR4, c[0x0][0x3ac] ;  /* 0x00007580ff0477ac */ /* 0x000e620008000800 */
[----:B------:R-:W2:Y:S06]  /*0030*/  LDCU UR5, c[0x0][0x3a8] ;  /* 0x00007500ff0577ac */ /* 0x000eac0008000800 */
[----:B------:R-:W3:Y:S01]  /*0040*/  LDC R14, c[0x0][0x3b8] ;  /* 0x0000ee00ff0e7b82 */ /* 0x000ee20000000800 */
[----:B0-----:R-:W-:-:S02]  /*0050*/  IABS R9, R3 ;  /* 0x0000000300097213 */ /* 0x001fc40000000000 */
[----:B-1----:R-:W-:-:S05]  /*0060*/  IADD3 R7, PT, PT, -R2, UR4, RZ ;  /* 0x0000000402077c10 */ /* 0x002fca000fffe1ff */
[----:B------:R-:W0:Y:S01]  /*0070*/  S2UR UR4, SR_CTAID.X ;  /* 0x00000000000479c3 */ /* 0x000e220000002500 */
[----:B------:R-:W1:Y:S01]  /*0080*/  I2F.RP R6, R9 ;  /* 0x0000000900067306 */ /* 0x000e620000209400 */
[----:B---3--:R-:W-:-:S07]  /*0090*/  IMAD R0, R14, 0x2, R7 ;  /* 0x000000020e007824 */ /* 0x008fce00078e0207 */
[----:B-1----:R-:W1:Y:S02]  /*00a0*/  MUFU.RCP R6, R6 ;  /* 0x0000000600067308 */ /* 0x002e640000001000 */
[----:B-1----:R-:W-:Y:S02]  /*00b0*/  IADD3 R4, PT, PT, R6, 0xffffffe, RZ ;  /* 0x0ffffffe06047810 */ /* 0x002fe40007ffe0ff */
[----:B------:R-:W-:-:S04]  /*00c0*/  IABS R6, R0 ;  /* 0x0000000000067213 */ /* 0x000fc80000000000 */
[----:B------:R1:W3:Y:S01]  /*00d0*/  F2I.FTZ.U32.TRUNC.NTZ R5, R4 ;  /* 0x0000000400057305 */ /* 0x0002e2000021f000 */
[----:B------:R-:W-:-:S04]  /*00e0*/  LOP3.LUT R0, R0, R3, RZ, 0x3c, !PT ;  /* 0x0000000300007212 */ /* 0x000fc800078e3cff */
[----:B------:R-:W-:Y:S01]  /*00f0*/  ISETP.GE.AND P2, PT, R0, RZ, PT ;  /* 0x000000ff0000720c */ /* 0x000fe20003f46270 */
[----:B-1----:R-:W-:Y:S01]  /*0100*/  HFMA2 R4, -RZ, RZ, 0, 0 ;  /* 0x00000000ff047431 */ /* 0x002fe200000001ff */
[----:B---3--:R-:W-:-:S05]  /*0110*/  IADD3 R8, PT, PT, RZ, -R5, RZ ;  /* 0x80000005ff087210 */ /* 0x008fca0007ffe0ff */
[----:B------:R-:W-:-:S04]  /*0120*/  IMAD R7, R8, R9, RZ ;  /* 0x0000000908077224 */ /* 0x000fc800078e02ff */
[----:B------:R-:W-:Y:S02]  /*0130*/  IMAD.HI.U32 R5, R5, R7, R4 ;  /* 0x0000000705057227 */ /* 0x000fe400078e0004 */
[----:B------:R-:W0:Y:S04]  /*0140*/  S2R R7, SR_TID.X ;  /* 0x0000000000077919 */ /* 0x000e280000002100 */
[----:B------:R-:W-:-:S05]  /*0150*/  IMAD.HI.U32 R5, R5, R6, RZ ;  /* 0x0000000605057227 */ /* 0x000fca00078e00ff */
[----:B------:R-:W-:-:S05]  /*0160*/  IADD3 R4, PT, PT, -R5, RZ, RZ ;  /* 0x000000ff05047210 */ /* 0x000fca0007ffe1ff */
[C---:B------:R-:W-:Y:S02]  /*0170*/  IMAD R4, R9.reuse, R4, R6 ;  /* 0x0000000409047224 */ /* 0x040fe400078e0206 */
[----:B------:R-:W2:Y:S03]  /*0180*/  LDC R6, c[0x0][0x3a0] ;  /* 0x0000e800ff067b82 */ /* 0x000ea60000000800 */
[----:B------:R-:W-:-:S13]  /*0190*/  ISETP.GT.U32.AND P1, PT, R9, R4, PT ;  /* 0x000000040900720c */ /* 0x000fda0003f24070 */
[----:B------:R-:W-:Y:S01]  /*01a0*/  @!P1 IMAD.IADD R4, R4, 0x1, -R9 ;  /* 0x0000000104049824 */ /* 0x000fe200078e0a09 */
[----:B------:R-:W-:Y:S02]  /*01b0*/  @!P1 IADD3 R5, PT, PT, R5, 0x1, RZ ;  /* 0x0000000105059810 */ /* 0x000fe40007ffe0ff */
[----:B------:R-:W-:Y:S02]  /*01c0*/  ISETP.NE.AND P1, PT, R3, RZ, PT ;  /* 0x000000ff0300720c */ /* 0x000fe40003f25270 */
[----:B------:R-:W-:Y:S02]  /*01d0*/  ISETP.GE.U32.AND P0, PT, R4, R9, PT ;  /* 0x000000090400720c */ /* 0x000fe40003f06070 */
[----:B------:R-:W0:Y:S01]  /*01e0*/  LDC R4, c[0x0][0x360] ;  /* 0x0000d800ff047b82 */ /* 0x000e220000000800 */
[----:B--2---:R-:W-:-:S10]  /*01f0*/  IMAD R0, R6, UR5, RZ ;  /* 0x0000000506007c24 */ /* 0x004fd4000f8e02ff */
[----:B------:R-:W-:-:S05]  /*0200*/  @P0 IADD3 R5, PT, PT, R5, 0x1, RZ ;  /* 0x0000000105050810 */ /* 0x000fca0007ffe0ff */
[----:B------:R-:W-:Y:S01]  /*0210*/  @!P2 IMAD.MOV R5, RZ, RZ, -R5 ;  /* 0x000000ffff05a224 */ /* 0x000fe200078e0a05 */
[----:B------:R-:W-:Y:S01]  /*0220*/  @!P1 LOP3.LUT R5, RZ, R3, RZ, 0x33, !PT ;  /* 0x00000003ff059212 */ /* 0x000fe200078e33ff */
[----:B0-----:R-:W-:-:S04]  /*0230*/  IMAD R4, R4, UR4, R7 ;  /* 0x0000000404047c24 */ /* 0x001fc8000f8e0207 */
[----:B------:R-:W-:-:S05]  /*0240*/  IMAD R7, R5, R0, R0 ;  /* 0x0000000005077224 */ /* 0x000fca00078e0200 */
[----:B------:R-:W-:-:S13]  /*0250*/  ISETP.GE.AND P0, PT, R4, R7, PT ;  /* 0x000000070400720c */ /* 0x000fda0003f06270 */
[----:B------:R-:W-:Y:S05]  /*0260*/  @P0 EXIT ;  /* 0x000000000000094d */ /* 0x000fea0003800000 */
[----:B------:R-:W-:Y:S01]  /*0270*/  IADD3 R0, PT, PT, R5, 0x1, RZ ;  /* 0x0000000105007810 */ /* 0x000fe20007ffe0ff */
[----:B------:R-:W0:Y:S01]  /*0280*/  LDCU.64 UR8, c[0x0][0x358] ;  /* 0x00006b00ff0877ac */ /* 0x000e220008000a00 */
[----:B------:R-:W-:-:S03]  /*0290*/  IABS R13, R4 ;  /* 0x00000004000d7213 */ /* 0x000fc60000000000 */
[----:B------:R-:W-:-:S05]  /*02a0*/  IMAD R5, R0, UR5, RZ ;  /* 0x0000000500057c24 */ /* 0x000fca000f8e02ff */
[-C--:B------:R-:W-:Y:S02]  /*02b0*/  IABS R12, R5.reuse ;  /* 0x00000005000c7213 */ /* 0x080fe40000000000 */
[----:B------:R-:W-:Y:S02]  /*02c0*/  IABS R10, R5 ;  /* 0x00000005000a7213 */ /* 0x000fe40000000000 */
[----:B------:R-:W1:Y:S08]  /*02d0*/  I2F.RP R8, R12 ;  /* 0x0000000c00087306 */ /* 0x000e700000209400 */
[----:B-1----:R-:W1:Y:S02]  /*02e0*/  MUFU.RCP R8, R8 ;  /* 0x0000000800087308 */ /* 0x002e640000001000 */
[----:B-1----:R-:W-:-:S02]  /*02f0*/  IADD3 R6, PT, PT, R8, 0xffffffe, RZ ;  /* 0x0ffffffe08067810 */ /* 0x002fc40007ffe0ff */
[----:B------:R-:W-:-:S04]  /*0300*/  IADD3 R8, PT, PT, RZ, -R10, RZ ;  /* 0x8000000aff087210 */ /* 0x000fc80007ffe0ff */
[----:B------:R1:W2:Y:S02]  /*0310*/  F2I.FTZ.U32.TRUNC.NTZ R7, R6 ;  /* 0x0000000600077305 */ /* 0x0002a4000021f000 */
[----:B-1----:R-:W-:Y:S01]  /*0320*/  MOV R6, RZ ;  /* 0x000000ff00067202 */ /* 0x002fe20000000f00 */
[----:B--2---:R-:W-:-:S04]  /*0330*/  IMAD.MOV R9, RZ, RZ, -R7 ;  /* 0x000000ffff097224 */ /* 0x004fc800078e0a07 */
[----:B------:R-:W-:-:S04]  /*0340*/  IMAD R9, R9, R12, RZ ;  /* 0x0000000c09097224 */ /* 0x000fc800078e02ff */
[----:B------:R-:W-:Y:S01]  /*0350*/  IMAD.HI.U32 R7, R7, R9, R6 ;  /* 0x0000000907077227 */ /* 0x000fe200078e0006 */
[----:B------:R-:W-:-:S04]  /*0360*/  IABS R6, R0 ;  /* 0x0000000000067213 */ /* 0x000fc80000000000 */
[----:B------:R-:W1:Y:S01]  /*0370*/  I2F.RP R11, R6 ;  /* 0x00000006000b7306 */ /* 0x000e620000209400 */
[----:B------:R-:W-:-:S04]  /*0380*/  IMAD.HI.U32 R10, R7, R13, RZ ;  /* 0x0000000d070a7227 */ /* 0x000fc800078e00ff */
[----:B------:R-:W-:Y:S01]  /*0390*/  IMAD R7, R10, R8, R13 ;  /* 0x000000080a077224 */ /* 0x000fe200078e020d */
[----:B------:R-:W-:-:S04]  /*03a0*/  MOV R13, RZ ;  /* 0x000000ff000d7202 */ /* 0x000fc80000000f00 */
[----:B------:R-:W-:Y:S01]  /*03b0*/  ISETP.GT.U32.AND P1, PT, R12, R7, PT ;  /* 0x000000070c00720c */ /* 0x000fe20003f24070 */
[----:B-1----:R-:W1:-:S12]  /*03c0*/  MUFU.RCP R11, R11 ;  /* 0x0000000b000b7308 */ /* 0x002e580000001000 */
[----:B------:R-:W-:Y:S01]  /*03d0*/  @!P1 IMAD.IADD R7, R7, 0x1, -R12 ;  /* 0x0000000107079824 */ /* 0x000fe200078e0a0c */
[----:B------:R-:W-:Y:S02]  /*03e0*/  @!P1 IADD3 R10, PT, PT, R10, 0x1, RZ ;  /* 0x000000010a0a9810 */ /* 0x000fe40007ffe0ff */
[----:B------:R-:W-:Y:S02]  /*03f0*/  ISETP.NE.AND P1, PT, R5, RZ, PT ;  /* 0x000000ff0500720c */ /* 0x000fe40003f25270 */
[----:B------:R-:W-:Y:S02]  /*0400*/  ISETP.GE.U32.AND P0, PT, R7, R12, PT ;  /* 0x0000000c0700720c */ /* 0x000fe40003f06070 */
[----:B------:R-:W-:Y:S02]  /*0410*/  LOP3.LUT R7, R4, R5, RZ, 0x3c, !PT ;  /* 0x0000000504077212 */ /* 0x000fe400078e3cff */
[----:B-1----:R-:W-:Y:S02]  /*0420*/  IADD3 R8, PT, PT, R11, 0xffffffe, RZ ;  /* 0x0ffffffe0b087810 */ /* 0x002fe40007ffe0ff */
[----:B------:R-:W-:-:S02]  /*0430*/  ISETP.GE.AND P2, PT, R7, RZ, PT ;  /* 0x000000ff0700720c */ /* 0x000fc40003f46270 */
[----:B------:R1:W2:Y:S01]  /*0440*/  F2I.FTZ.U32.TRUNC.NTZ R9, R8 ;  /* 0x0000000800097305 */ /* 0x0002a2000021f000 */
[----:B------:R-:W-:-:S04]  /*0450*/  IABS R12, R0 ;  /* 0x00000000000c7213 */ /* 0x000fc80000000000 */
[----:B------:R-:W-:Y:S01]  /*0460*/  @P0 VIADD R10, R10, 0x1 ;  /* 0x000000010a0a0836 */ /* 0x000fe20000000000 */
[----:B------:R-:W-:Y:S02]  /*0470*/  IADD3 R12, PT, PT, RZ, -R12, RZ ;  /* 0x8000000cff0c7210 */ /* 0x000fe40007ffe0ff */
[----:B-1----:R-:W-:-:S03]  /*0480*/  MOV R8, RZ ;  /* 0x000000ff00087202 */ /* 0x002fc60000000f00 */
[----:B------:R-:W-:Y:S02]  /*0490*/  @!P2 IADD3 R10, PT, PT, -R10, RZ, RZ ;  /* 0x000000ff0a0aa210 */ /* 0x000fe40007ffe1ff */
[----:B------:R-:W-:Y:S02]  /*04a0*/  @!P1 LOP3.LUT R10, RZ, R5, RZ, 0x33, !PT ;  /* 0x00000005ff0a9212 */ /* 0x000fe400078e33ff */
[----:B--2---:R-:W-:-:S03]  /*04b0*/  IADD3 R11, PT, PT, RZ, -R9, RZ ;  /* 0x80000009ff0b7210 */ /* 0x004fc60007ffe0ff */
[----:B------:R-:W-:-:S04]  /*04c0*/  IMAD.MOV R7, RZ, RZ, -R10 ;  /* 0x000000ffff077224 */ /* 0x000fc800078e0a0a */
[----:B------:R-:W-:Y:S02]  /*04d0*/  IMAD R7, R5, R7, R4 ;  /* 0x0000000705077224 */ /* 0x000fe400078e0204 */
[----:B------:R-:W-:-:S03]  /*04e0*/  IMAD R5, R11, R6, RZ ;  /* 0x000000060b057224 */ /* 0x000fc600078e02ff */
[----:B------:R-:W-:Y:S01]  /*04f0*/  IABS R4, R7 ;  /* 0x0000000700047213 */ /* 0x000fe20000000000 */
[----:B------:R-:W-:-:S04]  /*0500*/  IMAD.HI.U32 R8, R9, R5, R8 ;  /* 0x0000000509087227 */ /* 0x000fc800078e0008 */
[----:B------:R-:W-:Y:S01]  /*0510*/  IMAD.MOV.U32 R5, RZ, RZ, R4 ;  /* 0x000000ffff057224 */ /* 0x000fe200078e0004 */
[----:B------:R-:W-:-:S03]  /*0520*/  MOV R4, R12 ;  /* 0x0000000c00047202 */ /* 0x000fc60000000f00 */
[----:B------:R-:W-:-:S04]  /*0530*/  IMAD.HI.U32 R11, R8, R5, RZ ;  /* 0x00000005080b7227 */ /* 0x000fc800078e00ff */
[----:B------:R-:W-:Y:S01]  /*0540*/  IMAD R5, R11, R4, R5 ;  /* 0x000000040b057224 */ /* 0x000fe200078e0205 */
[----:B------:R-:W-:-:S04]  /*0550*/  LOP3.LUT R4, R7, R0, RZ, 0x3c, !PT ;  /* 0x0000000007047212 */ /* 0x000fc800078e3cff */
[----:B------:R-:W-:Y:S02]  /*0560*/  ISETP.GT.U32.AND P1, PT, R6, R5, PT ;  /* 0x000000050600720c */ /* 0x000fe40003f24070 */
[----:B------:R-:W-:-:S11]  /*0570*/  ISETP.GE.AND P2, PT, R4, RZ, PT ;  /* 0x000000ff0400720c */ /* 0x000fd60003f46270 */
[-C--:B------:R-:W-:Y:S01]  /*0580*/  @!P1 IADD3 R5, PT, PT, R5, -R6.reuse, RZ ;  /* 0x8000000605059210 */ /* 0x080fe20007ffe0ff */
[----:B------:R-:W-:Y:S01]  /*0590*/  @!P1 VIADD R11, R11, 0x1 ;  /* 0x000000010b0b9836 */ /* 0x000fe20000000000 */
[----:B------:R-:W-:Y:S02]  /*05a0*/  ISETP.NE.AND P1, PT, R0, RZ, PT ;  /* 0x000000ff0000720c */ /* 0x000fe40003f25270 */
[----:B------:R-:W-:Y:S02]  /*05b0*/  ISETP.GE.U32.AND P0, PT, R5, R6, PT ;  /* 0x000000060500720c */ /* 0x000fe40003f06070 */
[----:B------:R-:W1:Y:S11]  /*05c0*/  LDC R6, c[0x0][0x3a4] ;  /* 0x0000e900ff067b82 */ /* 0x000e760000000800 */
[----:B------:R-:W-:-:S02]  /*05d0*/  @P0 IADD3 R11, PT, PT, R11, 0x1, RZ ;  /* 0x000000010b0b0810 */ /* 0x000fc40007ffe0ff */
[----:B------:R-:W-:Y:S02]  /*05e0*/  ISETP.GE.AND P0, PT, R2, 0x1, PT ;  /* 0x000000010200780c */ /* 0x000fe40003f06270 */
[----:B------:R-:W-:Y:S02]  /*05f0*/  @!P2 IADD3 R11, PT, PT, -R11, RZ, RZ ;  /* 0x000000ff0b0ba210 */ /* 0x000fe40007ffe1ff */
[----:B------:R-:W-:-:S05]  /*0600*/  @!P1 LOP3.LUT R11, RZ, R0, RZ, 0x33, !PT ;  /* 0x00000000ff0b9212 */ /* 0x000fca00078e33ff */
[----:B------:R-:W-:Y:S01]  /*0610*/  IMAD.MOV R5, RZ, RZ, -R11 ;  /* 0x000000ffff057224 */ /* 0x000fe200078e0a0b */
[----:B-1----:R-:W-:-:S03]  /*0620*/  ISETP.LT.OR P0, PT, R6, 0x1, !P0 ;  /* 0x000000010600780c */ /* 0x002fc60004701670 */
[----:B------:R-:W-:-:S04]  /*0630*/  IMAD R12, R0, R5, R7 ;  /* 0x00000005000c7224 */ /* 0x000fc800078e0207 */
[----:B------:R-:W-:-:S06]  /*0640*/  IMAD R14, R12, R3, -R14 ;  /* 0x000000030c0e7224 */ /* 0x000fcc00078e0a0e */
[----:B0-----:R-:W-:Y:S05]  /*0650*/  @P0 BRA `(.L_x_0) ;  /* 0x0000000800e40947 */ /* 0x001fea0003800000 */
[C---:B------:R-:W-:Y:S01]  /*0660*/  LOP3.LUT R26, R2.reuse, 0x7, RZ, 0xc0, !PT ;  /* 0x00000007021a7812 */ /* 0x040fe200078ec0ff */
[----:B------:R-:W-:Y:S01]  /*0670*/  UMOV UR4, URZ ;  /* 0x000000ff00047c82 */ /* 0x000fe20008000000 */
[----:B------:R-:W-:Y:S02]  /*0680*/  LOP3.LUT R15, R2, 0x7ffffff8, RZ, 0xc0, !PT ;  /* 0x7ffffff8020f7812 */ /* 0x000fe400078ec0ff */
[----:B------:R-:W-:-:S07]  /*0690*/  MOV R13, RZ ;  /* 0x000000ff000d7202 */ /* 0x000fce0000000f00 */
.L_x_7:
[----:B------:R-:W0:Y:S01]  /*06a0*/  LDC R2, c[0x0][0x3a4] ;  /* 0x0000e900ff027b82 */ /* 0x000e220000000800 */
[----:B------:R-:W1:Y:S02]  /*06b0*/  LDCU UR5, c[0x0][0x3b0] ;  /* 0x00007600ff0577ac */ /* 0x000e640008000800 */
[----:B-1----:R-:W-:Y:S01]  /*06c0*/  UISETP.GE.U32.AND UP0, UPT, UR5, 0x8, UPT ;  /* 0x000000080500788c */ /* 0x002fe2000bf06070 */
[-C--:B0-----:R-:W-:Y:S02]  /*06d0*/  IMAD R16, R10, R2.reuse, UR4 ;  /* 0x000000040a107e24 */ /* 0x081fe4000f8e0202 */
[----:B------:R-:W-:Y:S01]  /*06e0*/  IMAD R17, R11, R2, UR4 ;  /* 0x000000040b117e24 */ /* 0x000fe2000f8e0202 */
[----:B------:R-:W-:-:S06]  /*06f0*/  UIADD3 UR4, UPT, UPT, UR4, 0x1, URZ ;  /* 0x0000000104047890 */ /* 0x000fcc000fffe0ff */
[----:B------:R-:W-:Y:S01]  /*0700*/  ISETP.NE.AND P5, PT, R2, UR4, PT ;  /* 0x0000000402007c0c */ /* 0x000fe2000bfa5270 */
[----:B------:R-:W-:Y:S01]  /*0710*/  IMAD.MOV.U32 R2, RZ, RZ, RZ ;  /* 0x000000ffff027224 */ /* 0x000fe200078e00ff */
[----:B------:R-:W-:Y:S11]  /*0720*/  BRA.U !UP0, `(.L_x_1) ;  /* 0x0000000508347547 */ /* 0x000ff6000b800000 */
[----:B------:R-:W0:Y:S01]  /*0730*/  LDC.64 R2, c[0x0][0x380] ;  /* 0x0000e000ff027b82 */ /* 0x000e220000000a00 */
[----:B------:R-:W-:Y:S01]  /*0740*/  HFMA2 R18, -RZ, RZ, 0, 0 ;  /* 0x00000000ff127431 */ /* 0x000fe200000001ff */
[----:B------:R-:W1:Y:S01]  /*0750*/  LDCU UR6, c[0x0][0x3ac] ;  /* 0x00007580ff0677ac */ /* 0x000e620008000800 */
[----:B------:R-:W2:Y:S05]  /*0760*/  LDCU UR5, c[0x0][0x3b0] ;  /* 0x00007600ff0577ac */ /* 0x000eaa0008000800 */
[----:B------:R-:W3:Y:S02]  /*0770*/  LDC.64 R4, c[0x0][0x388] ;  /* 0x0000e200ff047b82 */ /* 0x000ee40000000a00 */
.L_x_2:
[----:B------:R-:W-:Y:S01]  /*0780*/  IADD3 R19, PT, PT, R14, R18, RZ ;  /* 0x000000120e137210 */ /* 0x000fe20007ffe0ff */
[----:B--2---:R-:W-:-:S03]  /*0790*/  IMAD R9, R17, UR5, R18 ;  /* 0x0000000511097c24 */ /* 0x004fc6000f8e0212 */
[----:B-1----:R-:W-:Y:S01]  /*07a0*/  ISETP.GE.AND P2, PT, R19, UR6, PT ;  /* 0x0000000613007c0c */ /* 0x002fe2000bf46270 */
[----:B------:R-:W-:Y:S02]  /*07b0*/  IMAD R7, R16, UR6, R19 ;  /* 0x0000000610077c24 */ /* 0x000fe4000f8e0213 */
[----:B---3--:R-:W-:Y:S01]  /*07c0*/  IMAD.WIDE R8, R9, 0x2, R4 ;  /* 0x0000000209087825 */ /* 0x008fe200078e0204 */
[----:B------:R-:W-:-:S03]  /*07d0*/  ISETP.LT.OR P2, PT, R19, RZ, P2 ;  /* 0x000000ff1300720c */ /* 0x000fc60001741670 */
[----:B0-----:R-:W-:-:S10]  /*07e0*/  IMAD.WIDE R6, R7, 0x2, R2 ;  /* 0x0000000207067825 */ /* 0x001fd400078e0202 */
[----:B------:R-:W2:Y:S04]  /*07f0*/  @!P2 LDG.E.U16.CONSTANT R22, desc[UR8][R6.64] ;  /* 0x000000080616a981 */ /* 0x000ea8000c1e9500 */
[----:B------:R-:W3:Y:S01]  /*0800*/  @!P2 LDG.E.U16.CONSTANT R23, desc[UR8][R8.64] ;  /* 0x000000080817a981 */ /* 0x000ee2000c1e9500 */
[C---:B------:R-:W-:Y:S01]  /*0810*/  VIADD R20, R19.reuse, 0x1 ;  /* 0x0000000113147836 */ /* 0x040fe20000000000 */
[----:B------:R-:W-:-:S04]  /*0820*/  IADD3 R24, PT, PT, R19, 0x2, RZ ;  /* 0x0000000213187810 */ /* 0x000fc80007ffe0ff */
[----:B------:R-:W-:-:S04]  /*0830*/  ISETP.GE.AND P0, PT, R20, UR6, PT ;  /* 0x0000000614007c0c */ /* 0x000fc8000bf06270 */
[----:B------:R-:W-:Y:S02]  /*0840*/  ISETP.LT.OR P3, PT, R20, RZ, P0 ;  /* 0x000000ff1400720c */ /* 0x000fe40000761670 */
[----:B------:R-:W-:-:S04]  /*0850*/  ISETP.GE.AND P1, PT, R24, UR6, PT ;  /* 0x0000000618007c0c */ /* 0x000fc8000bf26270 */
[----:B------:R-:W-:-:S07]  /*0860*/  ISETP.LT.OR P1, PT, R24, RZ, P1 ;  /* 0x000000ff1800720c */ /* 0x000fce0000f21670 */
[----:B------:R-:W4:Y:S04]  /*0870*/  @!P3 LDG.E.U16.CONSTANT R20, desc[UR8][R6.64+0x2] ;  /* 0x000002080614b981 */ /* 0x000f28000c1e9500 */
[----:B------:R-:W5:Y:S01]  /*0880*/  @!P3 LDG.E.U16.CONSTANT R21, desc[UR8][R8.64+0x2] ;  /* 0x000002080815b981 */ /* 0x000f62000c1e9500 */
[----:B------:R-:W-:-:S03]  /*0890*/  IADD3 R24, PT, PT, R19, 0x3, RZ ;  /* 0x0000000313187810 */ /* 0x000fc60007ffe0ff */
[----:B------:R-:W5:Y:S01]  /*08a0*/  @!P1 LDG.E.U16.CONSTANT R25, desc[UR8][R6.64+0x4] ;  /* 0x0000040806199981 */ /* 0x000f62000c1e9500 */
[----:B------:R-:W-:-:S04]  /*08b0*/  ISETP.GE.AND P0, PT, R24, UR6, PT ;  /* 0x0000000618007c0c */ /* 0x000fc8000bf06270 */
[----:B------:R-:W-:Y:S02]  /*08c0*/  ISETP.LT.OR P0, PT, R24, RZ, P0 ;  /* 0x000000ff1800720c */ /* 0x000fe40000701670 */
[----:B------:R-:W5:Y:S01]  /*08d0*/  @!P1 LDG.E.U16.CONSTANT R24, desc[UR8][R8.64+0x4] ;  /* 0x0000040808189981 */ /* 0x000f62000c1e9500 */
[----:B--2---:R-:W-:Y:S02]  /*08e0*/  @!P2 HADD2.F32 R22, -RZ, R22.H0_H0 ;  /* 0x20000016ff16a230 */ /* 0x004fe40000004100 */
[----:B---3--:R-:W-:-:S05]  /*08f0*/  @!P2 HADD2.F32 R23, -RZ, R23.H0_H0 ;  /* 0x20000017ff17a230 */ /* 0x008fca0000004100 */
[----:B------:R-:W-:-:S03]  /*0900*/  @!P2 FFMA R13, R22, R23, R13 ;  /* 0x00000017160da223 */ /* 0x000fc6000000000d */
[----:B------:R-:W2:Y:S04]  /*0910*/  @!P0 LDG.E.U16.CONSTANT R23, desc[UR8][R6.64+0x6] ;  /* 0x0000060806178981 */ /* 0x000ea8000c1e9500 */
[----:B------:R-:W3:Y:S01]  /*0920*/  @!P0 LDG.E.U16.CONSTANT R22, desc[UR8][R8.64+0x6] ;  /* 0x0000060808168981 */ /* 0x000ee2000c1e9500 */
[----:B----4-:R-:W-:Y:S02]  /*0930*/  @!P3 HADD2.F32 R20, -RZ, R20.H0_H0 ;  /* 0x20000014ff14b230 */ /* 0x010fe40000004100 */
[----:B-----5:R-:W-:-:S05]  /*0940*/  @!P3 HADD2.F32 R21, -RZ, R21.H0_H0 ;  /* 0x20000015ff15b230 */ /* 0x020fca0000004100 */
[----:B------:R-:W-:Y:S01]  /*0950*/  @!P3 FFMA R13, R20, R21, R13 ;  /* 0x00000015140db223 */ /* 0x000fe2000000000d */
[C---:B------:R-:W-:Y:S01]  /*0960*/  VIADD R20, R19.reuse, 0x4 ;  /* 0x0000000413147836 */ /* 0x040fe20000000000 */
[----:B------:R-:W-:-:S04]  /*0970*/  IADD3 R21, PT, PT, R19, 0x5, RZ ;  /* 0x0000000513157810 */ /* 0x000fc80007ffe0ff */
[----:B------:R-:W-:-:S04]  /*0980*/  ISETP.GE.AND P2, PT, R20, UR6, PT ;  /* 0x0000000614007c0c */ /* 0x000fc8000bf46270 */
[----:B------:R-:W-:Y:S02]  /*0990*/  ISETP.LT.OR P2, PT, R20, RZ, P2 ;  /* 0x000000ff1400720c */ /* 0x000fe40001741670 */
[----:B------:R-:W-:Y:S02]  /*09a0*/  IADD3 R20, PT, PT, R19, 0x6, RZ ;  /* 0x0000000613147810 */ /* 0x000fe40007ffe0ff */
[----:B------:R-:W-:Y:S01]  /*09b0*/  ISETP.GE.AND P3, PT, R21, UR6, PT ;  /* 0x0000000615007c0c */ /* 0x000fe2000bf66270 */
[----:B------:R-:W-:Y:S01]  /*09c0*/  VIADD R19, R19, 0x7 ;  /* 0x0000000713137836 */ /* 0x000fe20000000000 */
[C---:B------:R-:W-:Y:S02]  /*09d0*/  ISETP.GE.AND P4, PT, R20.reuse, UR6, PT ;  /* 0x0000000614007c0c */ /* 0x040fe4000bf86270 */
[----:B------:R-:W-:Y:S01]  /*09e0*/  ISETP.LT.OR P3, PT, R21, RZ, P3 ;  /* 0x000000ff1500720c */ /* 0x000fe20001f61670 */
[----:B------:R-:W-:Y:S01]  /*09f0*/  @!P1 HADD2.F32 R24, -RZ, R24.H0_H0 ;  /* 0x20000018ff189230 */ /* 0x000fe20000004100 */
[----:B------:R-:W-:Y:S01]  /*0a00*/  ISETP.LT.OR P4, PT, R20, RZ, P4 ;  /* 0x000000ff1400720c */ /* 0x000fe20002781670 */
[----:B------:R-:W-:Y:S01]  /*0a10*/  @!P1 HADD2.F32 R20, -RZ, R25.H0_H0 ;  /* 0x20000019ff149230 */ /* 0x000fe20000004100 */
[C---:B------:R-:W-:Y:S01]  /*0a20*/  ISETP.GE.AND P6, PT, R19.reuse, UR6, PT ;  /* 0x0000000613007c0c */ /* 0x040fe2000bfc6270 */
[----:B------:R-:W4:Y:S03]  /*0a30*/  @!P2 LDG.E.U16.CONSTANT R25, desc[UR8][R6.64+0x8] ;  /* 0x000008080619a981 */ /* 0x000f26000c1e9500 */
[----:B------:R-:W-:Y:S01]  /*0a40*/  ISETP.LT.OR P6, PT, R19, RZ, P6 ;  /* 0x000000ff1300720c */ /* 0x000fe200037c1670 */
[----:B------:R-:W-:Y:S01]  /*0a50*/  @!P1 FFMA R13, R20, R24, R13 ;  /* 0x00000018140d9223 */ /* 0x000fe2000000000d */
[----:B------:R-:W5:Y:S04]  /*0a60*/  @!P2 LDG.E.U16.CONSTANT R19, desc[UR8][R8.64+0x8] ;  /* 0x000008080813a981 */ /* 0x000f68000c1e9500 */
[----:B------:R-:W5:Y:S04]  /*0a70*/  @!P3 LDG.E.U16.CONSTANT R27, desc[UR8][R6.64+0xa] ;  /* 0x00000a08061bb981 */ /* 0x000f68000c1e9500 */
[----:B------:R-:W5:Y:S04]  /*0a80*/  @!P4 LDG.E.U16.CONSTANT R20, desc[UR8][R6.64+0xc] ;  /* 0x00000c080614c981 */ /* 0x000f68000c1e9500 */
[----:B------:R-:W5:Y:S04]  /*0a90*/  @!P4 LDG.E.U16.CONSTANT R21, desc[UR8][R8.64+0xc] ;  /* 0x00000c080815c981 */ /* 0x000f68000c1e9500 */
[----:B------:R-:W5:Y:S01]  /*0aa0*/  @!P6 LDG.E.U16.CONSTANT R24, desc[UR8][R8.64+0xe] ;  /* 0x00000e080818e981 */ /* 0x000f62000c1e9500 */
[----:B--2---:R-:W-:-:S03]  /*0ab0*/  @!P0 HADD2.F32 R28, -RZ, R23.H0_H0 ;  /* 0x20000017ff1c8230 */ /* 0x004fc60000004100 */
[----:B------:R-:W2:Y:S01]  /*0ac0*/  @!P6 LDG.E.U16.CONSTANT R23, desc[UR8][R6.64+0xe] ;  /* 0x00000e080617e981 */ /* 0x000ea2000c1e9500 */
[----:B---3--:R-:W-:-:S05]  /*0ad0*/  @!P0 HADD2.F32 R22, -RZ, R22.H0_H0 ;  /* 0x20000016ff168230 */ /* 0x008fca0000004100 */
[----:B------:R-:W-:Y:S02]  /*0ae0*/  @!P0 FFMA R13, R28, R22, R13 ;  /* 0x000000161c0d8223 */ /* 0x000fe4000000000d */
[----:B------:R-:W3:Y:S01]  /*0af0*/  @!P3 LDG.E.U16.CONSTANT R22, desc[UR8][R8.64+0xa] ;  /* 0x00000a080816b981 */ /* 0x000ee2000c1e9500 */
[----:B------:R-:W-:-:S04]  /*0b00*/  IADD3 R18, PT, PT, R18, 0x8, RZ ;  /* 0x0000000812127810 */ /* 0x000fc80007ffe0ff */
[----:B------:R-:W-:Y:S01]  /*0b10*/  ISETP.NE.AND P0, PT, R18, R15, PT ;  /* 0x0000000f1200720c */ /* 0x000fe20003f05270 */
[----:B----4-:R-:W-:Y:S02]  /*0b20*/  @!P2 HADD2.F32 R28, -RZ, R25.H0_H0 ;  /* 0x20000019ff1ca230 */ /* 0x010fe40000004100 */
[----:B-----5:R-:W-:Y:S02]  /*0b30*/  @!P2 HADD2.F32 R19, -RZ, R19.H0_H0 ;  /* 0x20000013ff13a230 */ /* 0x020fe40000004100 */
[----:B------:R-:W-:-:S03]  /*0b40*/  @!P3 HADD2.F32 R27, -RZ, R27.H0_H0 ;  /* 0x2000001bff1bb230 */ /* 0x000fc60000004100 */
[----:B------:R-:W-:Y:S01]  /*0b50*/  @!P2 FFMA R13, R28, R19, R13 ;  /* 0x000000131c0da223 */ /* 0x000fe2000000000d */
[----:B------:R-:W-:Y:S02]  /*0b60*/  @!P4 HADD2.F32 R20, -RZ, R20.H0_H0 ;  /* 0x20000014ff14c230 */ /* 0x000fe40000004100 */
[----:B------:R-:W-:Y:S02]  /*0b70*/  @!P4 HADD2.F32 R21, -RZ, R21.H0_H0 ;  /* 0x20000015ff15c230 */ /* 0x000fe40000004100 */
[----:B------:R-:W-:Y:S02]  /*0b80*/  @!P6 HADD2.F32 R24, -RZ, R24.H0_H0 ;  /* 0x20000018ff18e230 */ /* 0x000fe40000004100 */
[----:B--2---:R-:W-:Y:S02]  /*0b90*/  @!P6 HADD2.F32 R6, -RZ, R23.H0_H0 ;  /* 0x20000017ff06e230 */ /* 0x004fe40000004100 */
[----:B---3--:R-:W-:-:S05]  /*0ba0*/  @!P3 HADD2.F32 R22, -RZ, R22.H0_H0 ;  /* 0x20000016ff16b230 */ /* 0x008fca0000004100 */
[----:B------:R-:W-:-:S04]  /*0bb0*/  @!P3 FFMA R13, R27, R22, R13 ;  /* 0x000000161b0db223 */ /* 0x000fc8000000000d */
[----:B------:R-:W-:-:S04]  /*0bc0*/  @!P4 FFMA R13, R20, R21, R13 ;  /* 0x00000015140dc223 */ /* 0x000fc8000000000d */
[----:B------:R-:W-:Y:S01]  /*0bd0*/  @!P6 FFMA R13, R6, R24, R13 ;  /* 0x00000018060de223 */ /* 0x000fe2000000000d */
[----:B------:R-:W-:Y:S06]  /*0be0*/  @P0 BRA `(.L_x_2) ;  /* 0xfffffff800e40947 */ /* 0x000fec000383ffff */
[----:B------:R-:W-:-:S07]  /*0bf0*/  MOV R2, R15 ;  /* 0x0000000f00027202 */ /* 0x000fce0000000f00 */
.L_x_1:
[----:B------:R-:W-:-:S13]  /*0c00*/  ISETP.NE.AND P0, PT, R26, RZ, PT ;  /* 0x000000ff1a00720c */ /* 0x000fda0003f05270 */
[----:B------:R-:W-:Y:S05]  /*0c10*/  @!P0 BRA `(.L_x_3) ;  /* 0x0000000400708947 */ /* 0x000fea0003800000 */
[----:B------:R-:W-:Y:S01]  /*0c20*/  VIADD R3, R26, 0xffffffff ;  /* 0xffffffff1a037836 */ /* 0x000fe20000000000 */
[----:B------:R-:W-:-:S04]  /*0c30*/  ULOP3.LUT UP0, UR6, UR5, 0x3, URZ, 0xc0, !UPT ;  /* 0x0000000305067892 */ /* 0x000fc8000f80c0ff */
[----:B------:R-:W-:-:S13]  /*0c40*/  ISETP.GE.U32.AND P0, PT, R3, 0x3, PT ;  /* 0x000000030300780c */ /* 0x000fda0003f06070 */
[----:B------:R-:W-:Y:S05]  /*0c50*/  @!P0 BRA `(.L_x_4) ;  /* 0x0000000000a08947 */ /* 0x000fea0003800000 */
[----:B------:R-:W0:Y:S01]  /*0c60*/  LDCU UR7, c[0x0][0x3ac] ;  /* 0x00007580ff0777ac */ /* 0x000e220008000800 */
[----:B------:R-:W1:Y:S01]  /*0c70*/  LDC.64 R6, c[0x0][0x380] ;  /* 0x0000e000ff067b82 */ /* 0x000e620000000a00 */
[----:B------:R-:W-:-:S04]  /*0c80*/  IADD3 R9, PT, PT, R14, R2, RZ ;  /* 0x000000020e097210 */ /* 0x000fc80007ffe0ff */
[C---:B------:R-:W-:Y:S01]  /*0c90*/  IADD3 R3, PT, PT, R9.reuse, 0x1, RZ ;  /* 0x0000000109037810 */ /* 0x040fe20007ffe0ff */
[C---:B------:R-:W-:Y:S01]  /*0ca0*/  VIADD R18, R9.reuse, 0x2 ;  /* 0x0000000209127836 */ /* 0x040fe20000000000 */
[C---:B------:R-:W-:Y:S01]  /*0cb0*/  IADD3 R8, PT, PT, R9.reuse, 0x3, RZ ;  /* 0x0000000309087810 */ /* 0x040fe20007ffe0ff */
[----:B------:R-:W2:Y:S01]  /*0cc0*/  LDC.64 R4, c[0x0][0x388] ;  /* 0x0000e200ff047b82 */ /* 0x000ea20000000a00 */
[----:B0-----:R-:W-:Y:S02]  /*0cd0*/  ISETP.GE.AND P0, PT, R9, UR7, PT ;  /* 0x0000000709007c0c */ /* 0x001fe4000bf06270 */
[----:B------:R-:W-:Y:S02]  /*0ce0*/  ISETP.GE.AND P1, PT, R3, UR7, PT ;  /* 0x0000000703007c0c */ /* 0x000fe4000bf26270 */
[----:B------:R-:W-:Y:S02]  /*0cf0*/  ISETP.LT.OR P0, PT, R9, RZ, P0 ;  /* 0x000000ff0900720c */ /* 0x000fe40000701670 */
[----:B------:R-:W-:Y:S01]  /*0d00*/  ISETP.LT.OR P1, PT, R3, RZ, P1 ;  /* 0x000000ff0300720c */ /* 0x000fe20000f21670 */
[----:B------:R-:W-:Y:S01]  /*0d10*/  IMAD R3, R16, UR7, R9 ;  /* 0x0000000710037c24 */ /* 0x000fe2000f8e0209 */
[----:B------:R-:W-:Y:S01]  /*0d20*/  ISETP.GE.AND P2, PT, R18, UR7, PT ;  /* 0x0000000712007c0c */ /* 0x000fe2000bf46270 */
[----:B------:R-:W-:Y:S01]  /*0d30*/  IMAD R9, R17, UR5, R2 ;  /* 0x0000000511097c24 */ /* 0x000fe2000f8e0202 */
[----:B------:R-:W-:Y:S01]  /*0d40*/  ISETP.GE.AND P3, PT, R8, UR7, PT ;  /* 0x0000000708007c0c */ /* 0x000fe2000bf66270 */
[----:B-1----:R-:W-:Y:S01]  /*0d50*/  IMAD.WIDE R6, R3, 0x2, R6 ;  /* 0x0000000203067825 */ /* 0x002fe200078e0206 */
[----:B------:R-:W-:-:S02]  /*0d60*/  ISETP.LT.OR P2, PT, R18, RZ, P2 ;  /* 0x000000ff1200720c */ /* 0x000fc40001741670 */
[----:B------:R-:W-:Y:S01]  /*0d70*/  ISETP.LT.OR P3, PT, R8, RZ, P3 ;  /* 0x000000ff0800720c */ /* 0x000fe20001f61670 */
[----:B--2---:R-:W-:Y:S02]  /*0d80*/  IMAD.WIDE R4, R9, 0x2, R4 ;  /* 0x0000000209047825 */ /* 0x004fe400078e0204 */
[----:B------:R-:W2:Y:S04]  /*0d90*/  @!P0 LDG.E.U16.CONSTANT R3, desc[UR8][R6.64] ;  /* 0x0000000806038981 */ /* 0x000ea8000c1e9500 */
[----:B------:R-:W3:Y:S04]  /*0da0*/  @!P0 LDG.E.U16.CONSTANT R9, desc[UR8][R4.64] ;  /* 0x0000000804098981 */ /* 0x000ee8000c1e9500 */
[----:B------:R-:W4:Y:S04]  /*0db0*/  @!P1 LDG.E.U16.CONSTANT R18, desc[UR8][R6.64+0x2] ;  /* 0x0000020806129981 */ /* 0x000f28000c1e9500 */
[----:B------:R-:W5:Y:S04]  /*0dc0*/  @!P1 LDG.E.U16.CONSTANT R19, desc[UR8][R4.64+0x2] ;  /* 0x0000020804139981 */ /* 0x000f68000c1e9500 */
[----:B------:R-:W5:Y:S04]  /*0dd0*/  @!P2 LDG.E.U16.CONSTANT R20, desc[UR8][R6.64+0x4] ;  /* 0x000004080614a981 */ /* 0x000f68000c1e9500 */
[----:B------:R-:W5:Y:S04]  /*0de0*/  @!P2 LDG.E.U16.CONSTANT R21, desc[UR8][R4.64+0x4] ;  /* 0x000004080415a981 */ /* 0x000f68000c1e9500 */
[----:B------:R-:W5:Y:S04]  /*0df0*/  @!P3 LDG.E.U16.CONSTANT R22, desc[UR8][R6.64+0x6] ;  /* 0x000006080616b981 */ /* 0x000f68000c1e9500 */
[----:B------:R-:W5:Y:S01]  /*0e00*/  @!P3 LDG.E.U16.CONSTANT R23, desc[UR8][R4.64+0x6] ;  /* 0x000006080417b981 */ /* 0x000f62000c1e9500 */
[----:B------:R-:W-:Y:S01]  /*0e10*/  IADD3 R2, PT, PT, R2, 0x4, RZ ;  /* 0x0000000402027810 */ /* 0x000fe20007ffe0ff */
[----:B--2---:R-:W-:-:S02]  /*0e20*/  @!P0 HADD2.F32 R8, -RZ, R3.H0_H0 ;  /* 0x20000003ff088230 */ /* 0x004fc40000004100 */
[----:B---3--:R-:W-:Y:S02]  /*0e30*/  @!P0 HADD2.F32 R9, -RZ, R9.H0_H0 ;  /* 0x20000009ff098230 */ /* 0x008fe40000004100 */
[----:B----4-:R-:W-:-:S03]  /*0e40*/  @!P1 HADD2.F32 R18, -RZ, R18.H0_H0 ;  /* 0x20000012ff129230 */ /* 0x010fc60000004100 */
[----:B------:R-:W-:Y:S01]  /*0e50*/  @!P0 FFMA R13, R8, R9, R13 ;  /* 0x00000009080d8223 */ /* 0x000fe2000000000d */
[----:B-----5:R-:W-:Y:S02]  /*0e60*/  @!P1 HADD2.F32 R19, -RZ, R19.H0_H0 ;  /* 0x20000013ff139230 */ /* 0x020fe40000004100 */
[----:B------:R-:W-:-:S03]  /*0e70*/  @!P2 HADD2.F32 R20, -RZ, R20.H0_H0 ;  /* 0x20000014ff14a230 */ /* 0x000fc60000004100 */
[----:B------:R-:W-:Y:S01]  /*0e80*/  @!P1 FFMA R13, R18, R19, R13 ;  /* 0x00000013120d9223 */ /* 0x000fe2000000000d */
[----:B------:R-:W-:Y:S02]  /*0e90*/  @!P2 HADD2.F32 R21, -RZ, R21.H0_H0 ;  /* 0x20000015ff15a230 */ /* 0x000fe40000004100 */
[----:B------:R-:W-:-:S03]  /*0ea0*/  @!P3 HADD2.F32 R22, -RZ, R22.H0_H0 ;  /* 0x20000016ff16b230 */ /* 0x000fc60000004100 */
[----:B------:R-:W-:Y:S01]  /*0eb0*/  @!P2 FFMA R13, R20, R21, R13 ;  /* 0x00000015140da223 */ /* 0x000fe2000000000d */
[----:B------:R-:W-:-:S05]  /*0ec0*/  @!P3 HADD2.F32 R23, -RZ, R23.H0_H0 ;  /* 0x20000017ff17b230 */ /* 0x000fca0000004100 */
[----:B------:R-:W-:-:S07]  /*0ed0*/  @!P3 FFMA R13, R22, R23, R13 ;  /* 0x00000017160db223 */ /* 0x000fce000000000d */
.L_x_4:
[----:B------:R-:W-:Y:S05]  /*0ee0*/  BRA.U !UP0, `(.L_x_3) ;  /* 0x0000000108bc7547 */ /* 0x000fea000b800000 */
[----:B------:R-:W-:Y:S02]  /*0ef0*/  UISETP.NE.AND UP0, UPT, UR6, 0x1, UPT ;  /* 0x000000010600788c */ /* 0x000fe4000bf05270 */
[----:B------:R-:W-:-:S04]  /*0f00*/  ULOP3.LUT UR7, UR5, 0x1, URZ, 0xc0, !UPT ;  /* 0x0000000105077892 */ /* 0x000fc8000f8ec0ff */
[----:B------:R-:W-:-:S03]  /*0f10*/  UISETP.NE.U32.AND UP1, UPT, UR7, 0x1, UPT ;  /* 0x000000010700788c */ /* 0x000fc6000bf25070 */
[----:B------:R-:W-:Y:S08]  /*0f20*/  BRA.U !UP0, `(.L_x_5) ;  /* 0x0000000108607547 */ /* 0x000ff0000b800000 */
[----:B------:R-:W0:Y:S01]  /*0f30*/  LDCU UR6, c[0x0][0x3ac] ;  /* 0x00007580ff0677ac */ /* 0x000e220008000800 */
[----:B------:R-:W1:Y:S01]  /*0f40*/  LDC.64 R6, c[0x0][0x380] ;  /* 0x0000e000ff067b82 */ /* 0x000e620000000a00 */
[--C-:B------:R-:W-:Y:S02]  /*0f50*/  IMAD.IADD R3, R14, 0x1, R2.reuse ;  /* 0x000000010e037824 */ /* 0x100fe400078e0202 */
[----:B------:R-:W-:-:S03]  /*0f60*/  IMAD R9, R17, UR5, R2 ;  /* 0x0000000511097c24 */ /* 0x000fc6000f8e0202 */
[C---:B------:R-:W-:Y:S02]  /*0f70*/  IADD3 R8, PT, PT, R3.reuse, 0x1, RZ ;  /* 0x0000000103087810 */ /* 0x040fe40007ffe0ff */
[----:B------:R-:W2:Y:S01]  /*0f80*/  LDC.64 R4, c[0x0][0x388] ;  /* 0x0000e200ff047b82 */ /* 0x000ea20000000a00 */
[C---:B0-----:R-:W-:Y:S02]  /*0f90*/  ISETP.GE.AND P0, PT, R3.reuse, UR6, PT ;  /* 0x0000000603007c0c */ /* 0x041fe4000bf06270 */
[----:B------:R-:W-:Y:S02]  /*0fa0*/  ISETP.GE.AND P1, PT, R8, UR6, PT ;  /* 0x0000000608007c0c */ /* 0x000fe4000bf26270 */
[----:B------:R-:W-:Y:S01]  /*0fb0*/  ISETP.LT.OR P0, PT, R3, RZ, P0 ;  /* 0x000000ff0300720c */ /* 0x000fe20000701670 */
[----:B------:R-:W-:Y:S01]  /*0fc0*/  IMAD R3, R16, UR6, R3 ;  /* 0x0000000610037c24 */ /* 0x000fe2000f8e0203 */
[----:B------:R-:W-:-:S03]  /*0fd0*/  ISETP.LT.OR P1, PT, R8, RZ, P1 ;  /* 0x000000ff0800720c */ /* 0x000fc60000f21670 */
[----:B-1----:R-:W-:-:S04]  /*0fe0*/  IMAD.WIDE R6, R3, 0x2, R6 ;  /* 0x0000000203067825 */ /* 0x002fc800078e0206 */
[----:B--2---:R-:W-:-:S04]  /*0ff0*/  IMAD.WIDE R4, R9, 0x2, R4 ;  /* 0x0000000209047825 */ /* 0x004fc800078e0204 */
[----:B------:R-:W2:Y:S04]  /*1000*/  @!P0 LDG.E.U16.CONSTANT R3, desc[UR8][R6.64] ;  /* 0x0000000806038981 */ /* 0x000ea8000c1e9500 */
[----:B------:R-:W3:Y:S04]  /*1010*/  @!P0 LDG.E.U16.CONSTANT R9, desc[UR8][R4.64] ;  /* 0x0000000804098981 */ /* 0x000ee8000c1e9500 */
[----:B------:R-:W4:Y:S04]  /*1020*/  @!P1 LDG.E.U16.CONSTANT R18, desc[UR8][R6.64+0x2] ;  /* 0x0000020806129981 */ /* 0x000f28000c1e9500 */
[----:B------:R-:W5:Y:S01]  /*1030*/  @!P1 LDG.E.U16.CONSTANT R19, desc[UR8][R4.64+0x2] ;  /* 0x0000020804139981 */ /* 0x000f62000c1e9500 */
[----:B------:R-:W-:Y:S01]  /*1040*/  IADD3 R2, PT, PT, R2, 0x2, RZ ;  /* 0x0000000202027810 */ /* 0x000fe20007ffe0ff */
[----:B--2---:R-:W-:-:S02]  /*1050*/  @!P0 HADD2.F32 R8, -RZ, R3.H0_H0 ;  /* 0x20000003ff088230 */ /* 0x004fc40000004100 */
[----:B---3--:R-:W-:Y:S02]  /*1060*/  @!P0 HADD2.F32 R9, -RZ, R9.H0_H0 ;  /* 0x20000009ff098230 */ /* 0x008fe40000004100 */
[----:B----4-:R-:W-:-:S03]  /*1070*/  @!P1 HADD2.F32 R18, -RZ, R18.H0_H0 ;  /* 0x20000012ff129230 */ /* 0x010fc60000004100 */
[----:B------:R-:W-:Y:S01]  /*1080*/  @!P0 FFMA R13, R8, R9, R13 ;  /* 0x00000009080d8223 */ /* 0x000fe2000000000d */
[----:B-----5:R-:W-:-:S05]  /*1090*/  @!P1 HADD2.F32 R19, -RZ, R19.H0_H0 ;  /* 0x20000013ff139230 */ /* 0x020fca0000004100 */
[----:B------:R-:W-:-:S07]  /*10a0*/  @!P1 FFMA R13, R18, R19, R13 ;  /* 0x00000013120d9223 */ /* 0x000fce000000000d */
.L_x_5:
[----:B------:R-:W-:Y:S05]  /*10b0*/  BRA.U UP1, `(.L_x_3) ;  /* 0x0000000101487547 */ /* 0x000fea000b800000 */
[----:B------:R-:W0:Y:S01]  /*10c0*/  LDCU UR6, c[0x0][0x3ac] ;  /* 0x00007580ff0677ac */ /* 0x000e220008000800 */
[----:B------:R-:W-:Y:S01]  /*10d0*/  IADD3 R3, PT, PT, R14, R2, RZ ;  /* 0x000000020e037210 */ /* 0x000fe20007ffe0ff */
[----:B------:R-:W-:Y:S03]  /*10e0*/  BSSY.RECONVERGENT B0, `(.L_x_3) ;  /* 0x000000f000007945 */ /* 0x000fe60003800200 */
[----:B0-----:R-:W-:-:S04]  /*10f0*/  ISETP.GE.AND P0, PT, R3, UR6, PT ;  /* 0x0000000603007c0c */ /* 0x001fc8000bf06270 */
[----:B------:R-:W-:-:S13]  /*1100*/  ISETP.LT.OR P0, PT, R3, RZ, P0 ;  /* 0x000000ff0300720c */ /* 0x000fda0000701670 */
[----:B------:R-:W-:Y:S05]  /*1110*/  @P0 BRA `(.L_x_6) ;  /* 0x00000000002c0947 */ /* 0x000fea0003800000 */
[----:B------:R-:W0:Y:S01]  /*1120*/  LDC.64 R6, c[0x0][0x380] ;  /* 0x0000e000ff067b82 */ /* 0x000e220000000a00 */
[----:B------:R-:W-:Y:S02]  /*1130*/  IMAD R3, R16, UR6, R3 ;  /* 0x0000000610037c24 */ /* 0x000fe4000f8e0203 */
[----:B------:R-:W-:-:S05]  /*1140*/  IMAD R17, R17, UR5, R2 ;  /* 0x0000000511117c24 */ /* 0x000fca000f8e0202 */
[----:B------:R-:W1:Y:S01]  /*1150*/  LDC.64 R4, c[0x0][0x388] ;  /* 0x0000e200ff047b82 */ /* 0x000e620000000a00 */
[----:B0-----:R-:W-:-:S06]  /*1160*/  IMAD.WIDE R6, R3, 0x2, R6 ;  /* 0x0000000203067825 */ /* 0x001fcc00078e0206 */
[----:B------:R-:W2:Y:S01]  /*1170*/  LDG.E.U16.CONSTANT R6, desc[UR8][R6.64] ;  /* 0x0000000806067981 */ /* 0x000ea2000c1e9500 */
[----:B-1----:R-:W-:-:S06]  /*1180*/  IMAD.WIDE R4, R17, 0x2, R4 ;  /* 0x0000000211047825 */ /* 0x002fcc00078e0204 */
[----:B------:R-:W3:Y:S01]  /*1190*/  LDG.E.U16.CONSTANT R4, desc[UR8][R4.64] ;  /* 0x0000000804047981 */ /* 0x000ee2000c1e9500 */
[----:B--2---:R-:W-:Y:S02]  /*11a0*/  HADD2.F32 R2, -RZ, R6.H0_H0 ;  /* 0x20000006ff027230 */ /* 0x004fe40000004100 */
[----:B---3--:R-:W-:-:S05]  /*11b0*/  HADD2.F32 R3, -RZ, R4.H0_H0 ;  /* 0x20000004ff037230 */ /* 0x008fca0000004100 */
[----:B------:R-:W-:-:S07]  /*11c0*/  FFMA R13, R2, R3, R13 ;  /* 0x00000003020d7223 */ /* 0x000fce000000000d */
.L_x_6:
[----:B------:R-:W-:Y:S05]  /*11d0*/  BSYNC.RECONVERGENT B0 ;  /* 0x0000000000007941 */ /* 0x000fea0003800200 */
.L_x_3:
[----:B------:R-:W-:Y:S05]  /*11e0*/  @P5 BRA `(.L_x_7) ;  /* 0xfffffff4002c5947 */ /* 0x000fea000383ffff */
.L_x_0:
[----:B------:R-:W0:Y:S01]  /*11f0*/  LDCU.64 UR6, c[0x0][0x390] ;  /* 0x00007200ff0677ac */ /* 0x000e220008000a00 */
[----:B------:R-:W1:Y:S01]  /*1200*/  LDC.64 R4, c[0x0][0x398] ;  /* 0x0000e600ff047b82 */ /* 0x000e620000000a00 */
[----:B------:R-:W2:Y:S01]  /*1210*/  LDCU UR5, c[0x0][0x3a8] ;  /* 0x00007500ff0577ac */ /* 0x000ea20008000800 */
[----:B0-----:R-:W-:-:S04]  /*1220*/  ISETP.NE.U32.AND P0, PT, RZ, UR6, PT ;  /* 0x00000006ff007c0c */ /* 0x001fc8000bf05070 */
[----:B------:R-:W-:-:S13]  /*1230*/  ISETP.NE.AND.EX P0, PT, RZ, UR7, PT, P0 ;  /* 0x00000007ff007c0c */ /* 0x000fda000bf05300 */
[----:B------:R-:W0:Y:S02]  /*1240*/  @P0 LDC.64 R2, c[0x0][0x390] ;  /* 0x0000e400ff020b82 */ /* 0x000e240000000a00 */
[----:B0-----:R-:W-:-:S06]  /*1250*/  @P0 IMAD.WIDE R2, R11, 0x2, R2 ;  /* 0x000000020b020825 */ /* 0x001fcc00078e0202 */
[----:B------:R-:W3:Y:S01]  /*1260*/  @P0 LDG.E.U16.CONSTANT R2, desc[UR8][R2.64] ;  /* 0x0000000802020981 */ /* 0x000ee2000c1e9500 */
[----:B--2---:R-:W-:-:S04]  /*1270*/  IMAD R11, R10, UR5, R11 ;  /* 0x000000050a0b7c24 */ /* 0x004fc8000f8e020b */
[----:B------:R-:W-:-:S04]  /*1280*/  IMAD R11, R0, R11, R12 ;  /* 0x0000000b000b7224 */ /* 0x000fc800078e020c */
[----:B-1----:R-:W-:-:S04]  /*1290*/  IMAD.WIDE R4, R11, 0x2, R4 ;  /* 0x000000020b047825 */ /* 0x002fc800078e0204 */
[----:B---3--:R-:W-:-:S05]  /*12a0*/  @P0 HADD2.F32 R6, -RZ, R2.H0_H0 ;  /* 0x20000002ff060230 */ /* 0x008fca0000004100 */
[----:B------:R-:W-:-:S05]  /*12b0*/  @P0 FADD R13, R6, R13 ;  /* 0x0000000d060d0221 */ /* 0x000fca0000000000 */
[----:B------:R-:W-:-:S05]  /*12c0*/  F2FP.F16.F32.PACK_AB R0, RZ, R13 ;  /* 0x0000000dff00723e */ /* 0x000fca00000000ff */
[----:B------:R-:W-:Y:S01]  /*12d0*/  STG.E.U16 desc[UR8][R4.64], R0 ;  /* 0x0000000004007986 */ /* 0x000fe2000c101508 */
[----:B------:R-:W-:Y:S05]  /*12e0*/  EXIT ;  /* 0x000000000000794d */ /* 0x000fea0003800000 */
.L_x_8:
[----:B------:R-:W-:-:S00]  /*12f0*/  BRA `(.L_x_8) ;  /* 0xfffffffc00fc7947 */ /* 0x000fc0000383ffff */
[----:B------:R-:W-:-:S00]  /*1300*/  NOP ;  /* 0x0000000000007918 */ /* 0x000fc00000000000 */
[----:B------:R-:W-:-:S00]  /*1310*/  NOP ;  /* 0x0000000000007918 */ /* 0x000fc00000000000 */
[----:B------:R-:W-:-:S00]  /*1320*/  NOP ;  /* 0x0000000000007918 */ /* 0x000fc00000000000 */
[----:B------:R-:W-:-:S00]  /*1330*/  NOP ;  /* 0x0000000000007918 */ /* 0x000fc00000000000 */
[----:B------:R-:W-:-:S00]  /*1340*/  NOP ;  /* 0x0000000000007918 */ /* 0x000fc00000000000 */
[----:B------:R-:W-:-:S00]  /*1350*/  NOP ;  /* 0x0000000000007918 */ /* 0x000fc00000000000 */
[----:B------:R-:W-:-:S00]  /*1360*/  NOP ;  /* 0x0000000000007918 */ /* 0x000fc00000000000 */
[----:B------:R-:W-:-:S00]  /*1370*/  NOP ;  /* 0x0000000000007918 */ /* 0x000fc00000000000 */
.L_x_681:


//--------------------- .text._ZN8pygpukit3ops5audio17conv1d_f32_kernelEPKfS3_S3_Pfiiiiiii --------------------------
	.section	.text._ZN8pygpukit3ops5audio17conv1d_f32_kernelEPKfS3_S3_Pfiiiiiii,"ax",@progbits
	.align	128
        .global         _ZN8pygpukit3ops5audio17conv1d_f32_kernelEPKfS3_S3_Pfiiiiiii
        .type           _ZN8pygpukit3ops5audio17conv1d_f32_kernelEPKfS3_S3_Pfiiiiiii,@function
        .size           _ZN8pygpukit3ops5audio17conv1d_f32_kernelEPKfS3_S3_Pfiiiiiii,(.L_x_682 - _ZN8pygpukit3ops5audio17conv1d_f32_kernelEPKfS3_S3_Pfiiiiiii)
        .other          _ZN8pygpukit3ops5audio17conv1d_f32_kernelEPKfS3_S3_Pfiiiiiii,@"STO_CUDA_ENTRY STV_DEFAULT"
_ZN8pygpukit3ops5audio17conv1d_f32_kernelEPKfS3_S3_Pfiiiiiii:
.text._ZN8pygpukit3ops5audio17conv1d_f32_kernelEPKfS3_S3_Pfiiiiiii:
        /* <DEDUP_REMOVED lines=9> */
[----:B---3--:R-:W-:-:S07]  /*0090*/  LEA R0, R8, R7, 0x1 ;  /* 0x0000000708007211 */ /* 0x008fce00078e08ff */
[----:B-1----:R-:W1:Y:S02]  /*00a0*/  MUFU.RCP R6, R6 ;  /* 0x0000000600067308 */ /* 0x002e640000001000 */
[----:B-1----:R-:W-:Y:S01]  /*00b0*/  VIADD R4, R6, 0xffffffe ;  /* 0x0ffffffe06047836 */ /* 0x002fe20000000000 */
[----:B------:R-:W-:Y:S02]  /*00c0*/  IABS R6, R0 ;  /* 0x0000000000067213 */ /* 0x000fe40000000000 */
[----:B------:R-:W-:-:S03]  /*00d0*/  LOP3.LUT R0, R0, R3, RZ, 0x3c, !PT ;  /* 0x0000000300007212 */ /* 0x000fc600078e3cff */
[----:B------:R1:W3:Y:S01]  /*00e0*/  F2I.FTZ.U32.TRUNC.NTZ R5, R4 ;  /* 0x0000000400057305 */ /* 0x0002e2000021f000 */
[----:B------:R-:W-:Y:S01]  /*00f0*/  ISETP.GE.AND P2, PT, R0, RZ, PT ;  /* 0x000000ff0000720c */ /* 0x000fe20003f46270 */
[----:B-1----:R-:W-:Y:S02]  /*0100*/  IMAD.MOV.U32 R4, RZ, RZ, RZ ;  /* 0x000000ffff047224 */ /* 0x002fe400078e00ff */
[----:B---3--:R-:W-:-:S04]  /*0110*/  IMAD.MOV R10, RZ, RZ, -R5 ;  /* 0x000000ffff0a7224 */ /* 0x008fc800078e0a05 */
[----:B------:R-:W-:-:S04]  /*0120*/  IMAD R7, R10, R9, RZ ;  /* 0x000000090a077224 */ /* 0x000fc800078e02ff */
[----:B------:R-:W-:Y:S02]  /*0130*/  IMAD.HI.U32 R5, R5, R7, R4 ;  /* 0x0000000705057227 */ /* 0x000fe400078e0004 */
[----:B------:R-:W0:Y:S04]  /*0140*/  S2R R7, SR_TID.X ;  /* 0x0000000000077919 */ /* 0x000e280000002100 */
[----:B------:R-:W-:-:S04]  /*0150*/  IMAD.HI.U32 R5, R5, R6, RZ ;  /* 0x0000000605057227 */ /* 0x000fc800078e00ff */
[----:B------:R-:W-:-:S04]  /*0160*/  IMAD.MOV R4, RZ, RZ, -R5 ;  /* 0x000000ffff047224 */ /* 0x000fc800078e0a05 */
[C---:B------:R-:W-:Y:S02]  /*0170*/  IMAD R4, R9.reuse, R4, R6 ;  /* 0x0000000409047224 */ /* 0x040fe400078e0206 */
[----:B------:R-:W0:Y:S03]  /*0180*/  LDC R6, c[0x0][0x360] ;  /* 0x0000d800ff067b82 */ /* 0x000e260000000800 */
[----:B------:R-:W-:-:S13]  /*0190*/  ISETP.GT.U32.AND P1, PT, R9, R4, PT ;  /* 0x000000040900720c */ /* 0x000fda0003f24070 */
[-C--:B------:R-:W-:Y:S01]  /*01a0*/  @!P1 IADD3 R4, PT, PT, R4, -R9.reuse, RZ ;  /* 0x8000000904049210 */ /* 0x080fe20007ffe0ff */
[----:B------:R-:W-:Y:S01]  /*01b0*/  @!P1 VIADD R5, R5, 0x1 ;  /* 0x0000000105059836 */ /* 0x000fe20000000000 */
[----:B------:R-:W-:Y:S02]  /*01c0*/  ISETP.NE.AND P1, PT, R3, RZ, PT ;  /* 0x000000ff0300720c */ /* 0x000fe40003f25270 */
[----:B------:R-:W-:Y:S02]  /*01d0*/  ISETP.GE.U32.AND P0, PT, R4, R9, PT ;  /* 0x000000090400720c */ /* 0x000fe40003f06070 */
[----:B------:R-:W2:Y:S01]  /*01e0*/  LDC R4, c[0x0][0x3a0] ;  /* 0x0000e800ff047b82 */ /* 0x000ea20000000800 */
[----:B0-----:R-:W-:-:S10]  /*01f0*/  IMAD R0, R6, UR4, R7 ;  /* 0x0000000406007c24 */ /* 0x001fd4000f8e0207 */
[----:B------:R-:W-:-:S05]  /*0200*/  @P0 VIADD R5, R5, 0x1 ;  /* 0x0000000105050836 */ /* 0x000fca0000000000 */
[----:B------:R-:W-:Y:S02]  /*0210*/  @!P2 IADD3 R5, PT, PT, -R5, RZ, RZ ;  /* 0x000000ff0505a210 */ /* 0x000fe40007ffe1ff */
[----:B------:R-:W-:Y:S01]  /*0220*/  @!P1 LOP3.LUT R5, RZ, R3, RZ, 0x33, !PT ;  /* 0x00000003ff059212 */ /* 0x000fe200078e33ff */
[----:B--2---:R-:W-:-:S04]  /*0230*/  IMAD R4, R4, UR5, RZ ;  /* 0x0000000504047c24 */ /* 0x004fc8000f8e02ff */
[----:B------:R-:W-:-:S05]  /*0240*/  IMAD R7, R5, R4, R4 ;  /* 0x0000000405077224 */ /* 0x000fca00078e0204 */
[----:B------:R-:W-:-:S13]  /*0250*/  ISETP.GE.AND P0, PT, R0, R7, PT ;  /* 0x000000070000720c */ /* 0x000fda0003f06270 */
[----:B------:R-:W-:Y:S05]  /*0260*/  @P0 EXIT ;  /* 0x000000000000094d */ /* 0x000fea0003800000 */
[----:B------:R-:W-:Y:S01]  /*0270*/  VIADD R9, R5, 0x1 ;  /* 0x0000000105097836 */ /* 0x000fe20000000000 */
[----:B------:R-:W-:Y:S01]  /*0280*/  IABS R12, R0 ;  /* 0x00000000000c7213 */ /* 0x000fe20000000000 */
[----:B------:R-:W0:Y:S02]  /*0290*/  LDCU.64 UR8, c[0x0][0x358] ;  /* 0x00006b00ff0877ac */ /* 0x000e240008000a00 */
[----:B------:R-:W-:-:S05]  /*02a0*/  IMAD R5, R9, UR5, RZ ;  /* 0x0000000509057c24 */ /* 0x000fca000f8e02ff */
[----:B------:R-:W-:-:S04]  /*02b0*/  IABS R11, R5 ;  /* 0x00000005000b7213 */ /* 0x000fc80000000000 */
[----:B------:R-:W1:Y:S08]  /*02c0*/  I2F.RP R4, R11 ;  /* 0x0000000b00047306 */ /* 0x000e700000209400 */
[----:B-1----:R-:W1:Y:S02]  /*02d0*/  MUFU.RCP R4, R4 ;  /* 0x0000000400047308 */ /* 0x002e640000001000 */
[----:B-1----:R-:W-:Y:S01]  /*02e0*/  VIADD R6, R4, 0xffffffe ;  /* 0x0ffffffe04067836 */ /* 0x002fe20000000000 */
[----:B------:R-:W-:-:S05]  /*02f0*/  IABS R4, R9 ;  /* 0x0000000900047213 */ /* 0x000fca0000000000 */
[----:B------:R1:W2:Y:S02]  /*0300*/  F2I.FTZ.U32.TRUNC.NTZ R7, R6 ;  /* 0x0000000600077305 */ /* 0x0002a4000021f000 */
[----:B-1----:R-:W-:Y:S01]  /*0310*/  IMAD.MOV.U32 R6, RZ, RZ, RZ ;  /* 0x000000ffff067224 */ /* 0x002fe200078e00ff */
[----:B--2---:R-:W-:-:S05]  /*0320*/  IADD3 R10, PT, PT, RZ, -R7, RZ ;  /* 0x80000007ff0a7210 */ /* 0x004fca0007ffe0ff */
[----:B------:R-:W-:Y:S02]  /*0330*/  IMAD R13, R10, R11, RZ ;  /* 0x0000000b0a0d7224 */ /* 0x000fe400078e02ff */
[----:B------:R-:W-:Y:S01]  /*0340*/  IMAD.MOV.U32 R10, RZ, RZ, R12 ;  /* 0x000000ffff0a7224 */ /* 0x000fe200078e000c */
[----:B------:R-:W-:Y:S01]  /*0350*/  IABS R12, R5 ;  /* 0x00000005000c7213 */ /* 0x000fe20000000000 */
[----:B------:R-:W-:-:S03]  /*0360*/  IMAD.HI.U32 R7, R7, R13, R6 ;  /* 0x0000000d07077227 */ /* 0x000fc600078e0006 */
[----:B------:R-:W-:Y:S02]  /*0370*/  IADD3 R6, PT, PT, RZ, -R12, RZ ;  /* 0x8000000cff067210 */ /* 0x000fe40007ffe0ff */
[----:B------:R-:W1:Y:S01]  /*0380*/  I2F.RP R12, R4 ;  /* 0x00000004000c7306 */ /* 0x000e620000209400 */
[----:B------:R-:W-:-:S04]  /*0390*/  IMAD.HI.U32 R7, R7, R10, RZ ;  /* 0x0000000a07077227 */ /* 0x000fc800078e00ff */
[----:B------:R-:W-:-:S05]  /*03a0*/  IMAD R6, R7, R6, R10 ;  /* 0x0000000607067224 */ /* 0x000fca00078e020a */
[----:B------:R-:W-:Y:S01]  /*03b0*/  ISETP.GT.U32.AND P1, PT, R11, R6, PT ;  /* 0x000000060b00720c */ /* 0x000fe20003f24070 */
[----:B-1----:R-:W1:-:S12]  /*03c0*/  MUFU.RCP R12, R12 ;  /* 0x0000000c000c7308 */ /* 0x002e580000001000 */
[----:B------:R-:W-:Y:S01]  /*03d0*/  @!P1 IMAD.IADD R6, R6, 0x1, -R11 ;  /* 0x0000000106069824 */ /* 0x000fe200078e0a0b */
[----:B------:R-:W-:Y:S02]  /*03e0*/  @!P1 IADD3 R7, PT, PT, R7, 0x1, RZ ;  /* 0x0000000107079810 */ /* 0x000fe40007ffe0ff */
[----:B------:R-:W-:Y:S02]  /*03f0*/  ISETP.NE.AND P1, PT, R5, RZ, PT ;  /* 0x000000ff0500720c */ /* 0x000fe40003f25270 */
[----:B------:R-:W-:Y:S02]  /*0400*/  ISETP.GE.U32.AND P0, PT, R6, R11, PT ;  /* 0x0000000b0600720c */ /* 0x000fe40003f06070 */
[----:B------:R-:W-:Y:S01]  /*0410*/  LOP3.LUT R6, R0, R5, RZ, 0x3c, !PT ;  /* 0x0000000500067212 */ /* 0x000fe200078e3cff */
[----:B-1----:R-:W-:-:S03]  /*0420*/  VIADD R10, R12, 0xffffffe ;  /* 0x0ffffffe0c0a7836 */ /* 0x002fc60000000000 */
[----:B------:R-:W-:Y:S01]  /*0430*/  ISETP.GE.AND P2, PT, R6, RZ, PT ;  /* 0x000000ff0600720c */ /* 0x000fe20003f46270 */
[----:B------:R1:W2:Y:S06]  /*0440*/  F2I.FTZ.U32.TRUNC.NTZ R11, R10 ;  /* 0x0000000a000b7305 */ /* 0x0002ac000021f000 */
[----:B------:R-:W-:Y:S02]  /*0450*/  @P0 VIADD R7, R7, 0x1 ;  /* 0x0000000107070836 */ /* 0x000fe40000000000 */
[----:B-1----:R-:W-:-:S04]  /*0460*/  HFMA2 R10, -RZ, RZ, 0, 0 ;  /* 0x00000000ff0a7431 */ /* 0x002fc800000001ff */
[----:B------:R-:W-:Y:S01]  /*0470*/  @!P2 IMAD.MOV R7, RZ, RZ, -R7 ;  /* 0x000000ffff07a224 */ /* 0x000fe200078e0a07 */
[----:B------:R-:W-:Y:S02]  /*0480*/  @!P1 LOP3.LUT R7, RZ, R5, RZ, 0x33, !PT ;  /* 0x00000005ff079212 */ /* 0x000fe400078e33ff */
[----:B--2---:R-:W-:-:S03]  /*0490*/  IADD3 R13, PT, PT, RZ, -R11, RZ ;  /* 0x8000000bff0d7210 */ /* 0x004fc60007ffe0ff */
[----:B------:R-:W-:-:S04]  /*04a0*/  IMAD.MOV R6, RZ, RZ, -R7 ;  /* 0x000000ffff067224 */ /* 0x000fc800078e0a07 */
[----:B------:R-:W-:Y:S01]  /*04b0*/  IMAD R12, R5, R6, R0 ;  /* 0x00000006050c7224 */ /* 0x000fe200078e0200 */
[----:B------:R-:W-:Y:S01]  /*04c0*/  IABS R6, R9 ;  /* 0x0000000900067213 */ /* 0x000fe20000000000 */
[----:B------:R-:W-:-:S03]  /*04d0*/  IMAD R5, R13, R4, RZ ;  /* 0x000000040d057224 */ /* 0x000fc600078e02ff */
[----:B------:R-:W-:Y:S01]  /*04e0*/  IABS R0, R12 ;  /* 0x0000000c00007213 */ /* 0x000fe20000000000 */
[----:B------:R-:W-:-:S04]  /*04f0*/  IMAD.HI.U32 R10, R11, R5, R10 ;  /* 0x000000050b0a7227 */ /* 0x000fc800078e000a */
[----:B------:R-:W-:Y:S02]  /*0500*/  IMAD.MOV R6, RZ, RZ, -R6 ;  /* 0x000000ffff067224 */ /* 0x000fe400078e0a06 */
[----:B------:R-:W-:Y:S02]  /*0510*/  IMAD.MOV.U32 R5, RZ, RZ, R0 ;  /* 0x000000ffff057224 */ /* 0x000fe400078e0000 */
[----:B------:R-:W-:Y:S02]  /*0520*/  IMAD.MOV.U32 R0, RZ, RZ, R6 ;  /* 0x000000ffff007224 */ /* 0x000fe400078e0006 */
[----:B------:R-:W-:-:S04]  /*0530*/  IMAD.HI.U32 R6, R10, R5, RZ ;  /* 0x000000050a067227 */ /* 0x000fc800078e00ff */
[----:B------:R-:W-:Y:S01]  /*0540*/  IMAD R5, R6, R0, R5 ;  /* 0x0000000006057224 */ /* 0x000fe200078e0205 */
[----:B------:R-:W-:Y:S01]  /*0550*/  LOP3.LUT R0, R12, R9, RZ, 0x3c, !PT ;  /* 0x000000090c007212 */ /* 0x000fe200078e3cff */
[----:B------:R-:W-:-:S03]  /*0560*/  IMAD.MOV.U32 R10, RZ, RZ, RZ ;  /* 0x000000ffff0a7224 */ /* 0x000fc600078e00ff */
        /* <DEDUP_REMOVED lines=8> */
[----:B------:R-:W-:-:S03]  /*05f0*/  ISETP.GE.AND P0, PT, R2, 0x1, PT ;  /* 0x000000010200780c */ /* 0x000fc60003f06270 */
[----:B------:R-:W-:Y:S01]  /*0600*/  @!P2 IMAD.MOV R6, RZ, RZ, -R6 ;  /* 0x000000ffff06a224 */ /* 0x000fe200078e0a06 */
[----:B------:R-:W-:-:S04]  /*0610*/  @!P1 LOP3.LUT R6, RZ, R9, RZ, 0x33, !PT ;  /* 0x00000009ff069212 */ /* 0x000fc800078e33ff */
[----:B------:R-:W-:Y:S02]  /*0620*/  IADD3 R0, PT, PT, -R6, RZ, RZ ;  /* 0x000000ff06007210 */ /* 0x000fe40007ffe1ff */
        /* <DEDUP_REMOVED lines=8> */
.L_x_16:
        /* <DEDUP_REMOVED lines=9> */
[----:B------:R-:W-:Y:S01]  /*0740*/  MOV R14, RZ ;  /* 0x000000ff000e7202 */ /* 0x000fe20000000f00 */
[----:B------:R-:W0:Y:S01]  /*0750*/  LDCU UR6, c[0x0][0x3ac] ;  /* 0x00007580ff0677ac */ /* 0x000e220008000800 */
[----:B------:R-:W1:Y:S05]  /*0760*/  LDCU UR5, c[0x0][0x3b0] ;  /* 0x00007600ff0577ac */ /* 0x000e6a0008000800 */
.L_x_11:
[----:B------:R-:W2:Y:S01]  /*0770*/  LDC.64 R2, c[0x0][0x380] ;  /* 0x0000e000ff027b82 */ /* 0x000ea20000000a00 */
[--C-:B------:R-:W-:Y:S02]  /*0780*/  IMAD.IADD R15, R8, 0x1, R14.reuse ;  /* 0x00000001080f7824 */ /* 0x100fe400078e020e */
[----:B-1----:R-:W-:Y:S02]  /*0790*/  IMAD R21, R13, UR5, R14 ;  /* 0x000000050d157c24 */ /* 0x002fe4000f8e020e */
[----:B0-----:R-:W-:Y:S01]  /*07a0*/  IMAD R19, R12, UR6, R15 ;  /* 0x000000060c137c24 */ /* 0x001fe2000f8e020f */
[C---:B------:R-:W-:Y:S02]  /*07b0*/  ISETP.GE.AND P4, PT, R15.reuse, UR6, PT ;  /* 0x000000060f007c0c */ /* 0x040fe4000bf86270 */
[----:B------:R-:W0:Y:S01]  /*07c0*/  LDC.64 R4, c[0x0][0x388] ;  /* 0x0000e200ff047b82 */ /* 0x000e220000000a00 */
[C---:B------:R-:W-:Y:S02]  /*07d0*/  IADD3 R16, PT, PT, R15.reuse, 0x1, RZ ;  /* 0x000000010f107810 */ /* 0x040fe40007ffe0ff */
[----:B------:R-:W-:-:S02]  /*07e0*/  ISETP.LT.OR P4, PT, R15, RZ, P4 ;  /* 0x000000ff0f00720c */ /* 0x000fc40002781670 */
[----:B------:R-:W-:-:S04]  /*07f0*/  ISETP.GE.AND P0, PT, R16, UR6, PT ;  /* 0x0000000610007c0c */ /* 0x000fc8000bf06270 */
[----:B------:R-:W-:Y:S01]  /*0800*/  ISETP.LT.OR P0, PT, R16, RZ, P0 ;  /* 0x000000ff1000720c */ /* 0x000fe20000701670 */
[----:B--2---:R-:W-:-:S06]  /*0810*/  IMAD.WIDE R2, R19, 0x4, R2 ;  /* 0x0000000413027825 */ /* 0x004fcc00078e0202 */
[----:B------:R-:W2:Y:S01]  /*0820*/  @!P4 LDG.E.CONSTANT R19, desc[UR8][R2.64] ;  /* 0x000000080213c981 */ /* 0x000ea2000c1e9900 */
[----:B0-----:R-:W-:-:S05]  /*0830*/  IMAD.WIDE R4, R21, 0x4, R4 ;  /* 0x0000000415047825 */ /* 0x001fca00078e0204 */
[----:B------:R-:W3:Y:S04]  /*0840*/  @!P0 LDG.E.CONSTANT R21, desc[UR8][R2.64+0x4] ;  /* 0x0000040802158981 */ /* 0x000ee8000c1e9900 */
[----:B------:R-:W2:Y:S04]  /*0850*/  @!P4 LDG.E.CONSTANT R16, desc[UR8][R4.64] ;  /* 0x000000080410c981 */ /* 0x000ea8000c1e9900 */
[----:B------:R-:W3:Y:S01]  /*0860*/  @!P0 LDG.E.CONSTANT R18, desc[UR8][R4.64+0x4] ;  /* 0x0000040804128981 */ /* 0x000ee2000c1e9900 */
[C---:B------:R-:W-:Y:S01]  /*0870*/  VIADD R20, R15.reuse, 0x2 ;  /* 0x000000020f147836 */ /* 0x040fe20000000000 */
[----:B------:R-:W-:-:S04]  /*0880*/  IADD3 R22, PT, PT, R15, 0x3, RZ ;  /* 0x000000030f167810 */ /* 0x000fc80007ffe0ff */
[----:B------:R-:W-:Y:S02]  /*0890*/  ISETP.GE.AND P1, PT, R20, UR6, PT ;  /* 0x0000000614007c0c */ /* 0x000fe4000bf26270 */
[----:B------:R-:W-:Y:S02]  /*08a0*/  ISETP.GE.AND P3, PT, R22, UR6, PT ;  /* 0x0000000616007c0c */ /* 0x000fe4000bf66270 */
[----:B------:R-:W-:Y:S01]  /*08b0*/  ISETP.LT.OR P1, PT, R20, RZ, P1 ;  /* 0x000000ff1400720c */ /* 0x000fe20000f21670 */
[C---:B------:R-:W-:Y:S01]  /*08c0*/  VIADD R20, R15.reuse, 0x4 ;  /* 0x000000040f147836 */ /* 0x040fe20000000000 */
[----:B------:R-:W-:Y:S02]  /*08d0*/  ISETP.LT.OR P3, PT, R22, RZ, P3 ;  /* 0x000000ff1600720c */ /* 0x000fe40001f61670 */
[C---:B------:R-:W-:Y:S02]  /*08e0*/  IADD3 R22, PT, PT, R15.reuse, 0x5, RZ ;  /* 0x000000050f167810 */ /* 0x040fe40007ffe0ff */
[----:B------:R-:W-:Y:S01]  /*08f0*/  ISETP.GE.AND P2, PT, R20, UR6, PT ;  /* 0x0000000614007c0c */ /* 0x000fe2000bf46270 */
[----:B------:R-:W-:Y:S01]  /*0900*/  VIADD R23, R15, 0x6 ;  /* 0x000000060f177836 */ /* 0x000fe20000000000 */
[----:B------:R-:W-:-:S02]  /*0910*/  ISETP.GE.AND P5, PT, R22, UR6, PT ;  /* 0x0000000616007c0c */ /* 0x000fc4000bfa6270 */
[----:B------:R-:W-:Y:S02]  /*0920*/  ISETP.LT.OR P2, PT, R20, RZ, P2 ;  /* 0x000000ff1400720c */ /* 0x000fe40001741670 */
[----:B------:R-:W-:Y:S02]  /*0930*/  ISETP.LT.OR P5, PT, R22, RZ, P5 ;  /* 0x000000ff1600720c */ /* 0x000fe40002fa1670 */
[----:B------:R-:W-:Y:S02]  /*0940*/  IADD3 R20, PT, PT, R15, 0x7, RZ ;  /* 0x000000070f147810 */ /* 0x000fe40007ffe0ff */
[----:B------:R-:W4:Y:S09]  /*0950*/  @!P1 LDG.E.CONSTANT R15, desc[UR8][R2.64+0x8] ;  /* 0x00000808020f9981 */ /* 0x000f32000c1e9900 */
[----:B------:R-:W5:Y:S01]  /*0960*/  @!P5 LDG.E.CONSTANT R22, desc[UR8][R4.64+0x14] ;  /* 0x000014080416d981 */ /* 0x000f62000c1e9900 */
[----:B--2---:R-:W-:Y:S01]  /*0970*/  @!P4 FFMA R10, R19, R16, R10 ;  /* 0x00000010130ac223 */ /* 0x004fe2000000000a */
[----:B------:R-:W-:-:S02]  /*0980*/  ISETP.GE.AND P4, PT, R23, UR6, PT ;  /* 0x0000000617007c0c */ /* 0x000fc4000bf86270 */
[----:B------:R-:W4:Y:S01]  /*0990*/  @!P1 LDG.E.CONSTANT R16, desc[UR8][R4.64+0x8] ;  /* 0x0000080804109981 */ /* 0x000f22000c1e9900 */
[----:B---3--:R-:W-:Y:S01]  /*09a0*/  @!P0 FFMA R10, R21, R18, R10 ;  /* 0x00000012150a8223 */ /* 0x008fe2000000000a */
[----:B------:R-:W-:Y:S02]  /*09b0*/  ISETP.LT.OR P4, PT, R23, RZ, P4 ;  /* 0x000000ff1700720c */ /* 0x000fe40002781670 */
[----:B------:R-:W2:Y:S01]  /*09c0*/  @!P3 LDG.E.CONSTANT R19, desc[UR8][R2.64+0xc] ;  /* 0x00000c080213b981 */ /* 0x000ea2000c1e9900 */
[----:B------:R-:W-:-:S03]  /*09d0*/  ISETP.GE.AND P0, PT, R20, UR6, PT ;  /* 0x0000000614007c0c */ /* 0x000fc6000bf06270 */
[----:B------:R-:W2:Y:S01]  /*09e0*/  @!P3 LDG.E.CONSTANT R18, desc[UR8][R4.64+0xc] ;  /* 0x00000c080412b981 */ /* 0x000ea2000c1e9900 */
[----:B------:R-:W-:-:S03]  /*09f0*/  ISETP.LT.OR P0, PT, R20, RZ, P0 ;  /* 0x000000ff1400720c */ /* 0x000fc60000701670 */
[----:B------:R-:W3:Y:S04]  /*0a00*/  @!P2 LDG.E.CONSTANT R21, desc[UR8][R2.64+0x10] ;  /* 0x000010080215a981 */ /* 0x000ee8000c1e9900 */
[----:B------:R-:W3:Y:S04]  /*0a10*/  @!P2 LDG.E.CONSTANT R20, desc[UR8][R4.64+0x10] ;  /* 0x000010080414a981 */ /* 0x000ee8000c1e9900 */
[----:B------:R-:W5:Y:S04]  /*0a20*/  @!P5 LDG.E.CONSTANT R23, desc[UR8][R2.64+0x14] ;  /* 0x000014080217d981 */ /* 0x000f68000c1e9900 */
[----:B------:R-:W5:Y:S04]  /*0a30*/  @!P4 LDG.E.CONSTANT R25, desc[UR8][R2.64+0x18] ;  /* 0x000018080219c981 */ /* 0x000f68000c1e9900 */
[----:B------:R-:W5:Y:S04]  /*0a40*/  @!P4 LDG.E.CONSTANT R24, desc[UR8][R4.64+0x18] ;  /* 0x000018080418c981 */ /* 0x000f68000c1e9900 */
[----:B------:R-:W5:Y:S04]  /*0a50*/  @!P0 LDG.E.CONSTANT R27, desc[UR8][R2.64+0x1c] ;  /* 0x00001c08021b8981 */ /* 0x000f68000c1e9900 */
[----:B------:R-:W5:Y:S01]  /*0a60*/  @!P0 LDG.E.CONSTANT R26, desc[UR8][R4.64+0x1c] ;  /* 0x00001c08041a8981 */ /* 0x000f62000c1e9900 */
[----:B------:R-:W-:-:S02]  /*0a70*/  VIADD R14, R14, 0x8 ;  /* 0x000000080e0e7836 */ /* 0x000fc40000000000 */
[----:B----4-:R-:W-:-:S03]  /*0a80*/  @!P1 FFMA R10, R15, R16, R10 ;  /* 0x000000100f0a9223 */ /* 0x010fc6000000000a */
[----:B------:R-:W-:Y:S01]  /*0a90*/  ISETP.NE.AND P1, PT, R14, R11, PT ;  /* 0x0000000b0e00720c */ /* 0x000fe20003f25270 */
[----:B--2---:R-:W-:-:S04]  /*0aa0*/  @!P3 FFMA R10, R19, R18, R10 ;  /* 0x00000012130ab223 */ /* 0x004fc8000000000a */
[----:B---3--:R-:W-:-:S04]  /*0ab0*/  @!P2 FFMA R10, R21, R20, R10 ;  /* 0x00000014150aa223 */ /* 0x008fc8000000000a */
[----:B-----5:R-:W-:-:S04]  /*0ac0*/  @!P5 FFMA R10, R23, R22, R10 ;  /* 0x00000016170ad223 */ /* 0x020fc8000000000a */
[----:B------:R-:W-:-:S04]  /*0ad0*/  @!P4 FFMA R10, R25, R24, R10 ;  /* 0x00000018190ac223 */ /* 0x000fc8000000000a */
[----:B------:R-:W-:Y:S01]  /*0ae0*/  @!P0 FFMA R10, R27, R26, R10 ;  /* 0x0000001a1b0a8223 */ /* 0x000fe2000000000a */
[----:B------:R-:W-:Y:S06]  /*0af0*/  @P1 BRA `(.L_x_11) ;  /* 0xfffffffc001c1947 */ /* 0x000fec000383ffff */
[----:B------:R-:W-:-:S07]  /*0b00*/  MOV R2, R11 ;  /* 0x0000000b00027202 */ /* 0x000fce0000000f00 */
.L_x_10:
        /* <DEDUP_REMOVED lines=10> */
[C---:B------:R-:W-:Y:S02]  /*0bb0*/  VIADD R3, R19.reuse, 0x1 ;  /* 0x0000000113037836 */ /* 0x040fe40000000000 */
[----:B------:R-:W2:Y:S01]  /*0bc0*/  LDC.64 R4, c[0x0][0x388] ;  /* 0x0000e200ff047b82 */ /* 0x000ea20000000a00 */
[C---:B------:R-:W-:Y:S01]  /*0bd0*/  VIADD R16, R19.reuse, 0x3 ;  /* 0x0000000313107836 */ /* 0x040fe20000000000 */
        /* <DEDUP_REMOVED lines=12> */
[----:B------:R-:W2:Y:S04]  /*0ca0*/  @!P0 LDG.E.CONSTANT R3, desc[UR8][R14.64] ;  /* 0x000000080e038981 */ /* 0x000ea8000c1e9900 */
[----:B------:R-:W2:Y:S04]  /*0cb0*/  @!P0 LDG.E.CONSTANT R16, desc[UR8][R4.64] ;  /* 0x0000000804108981 */ /* 0x000ea8000c1e9900 */
[----:B------:R-:W3:Y:S04]  /*0cc0*/  @!P1 LDG.E.CONSTANT R19, desc[UR8][R14.64+0x4] ;  /* 0x000004080e139981 */ /* 0x000ee8000c1e9900 */
[----:B------:R-:W3:Y:S04]  /*0cd0*/  @!P1 LDG.E.CONSTANT R18, desc[UR8][R4.64+0x4] ;  /* 0x0000040804129981 */ /* 0x000ee8000c1e9900 */
[----:B------:R-:W4:Y:S04]  /*0ce0*/  @!P2 LDG.E.CONSTANT R21, desc[UR8][R14.64+0x8] ;  /* 0x000008080e15a981 */ /* 0x000f28000c1e9900 */
[----:B------:R-:W4:Y:S04]  /*0cf0*/  @!P2 LDG.E.CONSTANT R20, desc[UR8][R4.64+0x8] ;  /* 0x000008080414a981 */ /* 0x000f28000c1e9900 */
[----:B------:R-:W5:Y:S04]  /*0d00*/  @!P3 LDG.E.CONSTANT R23, desc[UR8][R14.64+0xc] ;  /* 0x00000c080e17b981 */ /* 0x000f68000c1e9900 */
[----:B------:R-:W5:Y:S01]  /*0d10*/  @!P3 LDG.E.CONSTANT R22, desc[UR8][R4.64+0xc] ;  /* 0x00000c080416b981 */ /* 0x000f62000c1e9900 */
[----:B------:R-:W-:Y:S01]  /*0d20*/  IADD3 R2, PT, PT, R2, 0x4, RZ ;  /* 0x0000000402027810 */ /* 0x000fe20007ffe0ff */
[----:B--2---:R-:W-:-:S04]  /*0d30*/  @!P0 FFMA R10, R3, R16, R10 ;  /* 0x00000010030a8223 */ /* 0x004fc8000000000a */
[----:B---3--:R-:W-:-:S04]  /*0d40*/  @!P1 FFMA R10, R19, R18, R10 ;  /* 0x00000012130a9223 */ /* 0x008fc8000000000a */
[----:B----4-:R-:W-:-:S04]  /*0d50*/  @!P2 FFMA R10, R21, R20, R10 ;  /* 0x00000014150aa223 */ /* 0x010fc8000000000a */
[----:B-----5:R-:W-:-:S07]  /*0d60*/  @!P3 FFMA R10, R23, R22, R10 ;  /* 0x00000016170ab223 */ /* 0x020fce000000000a */
.L_x_13:
        /* <DEDUP_REMOVED lines=18> */
[----:B------:R-:W2:Y:S04]  /*0e90*/  @!P0 LDG.E.CONSTANT R3, desc[UR8][R14.64] ;  /* 0x000000080e038981 */ /* 0x000ea8000c1e9900 */
[----:B------:R-:W2:Y:S04]  /*0ea0*/  @!P0 LDG.E.CONSTANT R16, desc[UR8][R4.64] ;  /* 0x0000000804108981 */ /* 0x000ea8000c1e9900 */
[----:B------:R-:W3:Y:S04]  /*0eb0*/  @!P1 LDG.E.CONSTANT R19, desc[UR8][R14.64+0x4] ;  /* 0x000004080e139981 */ /* 0x000ee8000c1e9900 */
[----:B------:R-:W3:Y:S01]  /*0ec0*/  @!P1 LDG.E.CONSTANT R18, desc[UR8][R4.64+0x4] ;  /* 0x0000040804129981 */ /* 0x000ee2000c1e9900 */
[----:B------:R-:W-:-:S02]  /*0ed0*/  VIADD R2, R2, 0x2 ;  /* 0x0000000202027836 */ /* 0x000fc40000000000 */
[----:B--2---:R-:W-:-:S04]  /*0ee0*/  @!P0 FFMA R10, R3, R16, R10 ;  /* 0x00000010030a8223 */ /* 0x004fc8000000000a */
[----:B---3--:R-:W-:-:S07]  /*0ef0*/  @!P1 FFMA R10, R19, R18, R10 ;  /* 0x00000012130a9223 */ /* 0x008fce000000000a */
.L_x_14:
        /* <DEDUP_REMOVED lines=12> */
[----:B------:R-:W2:Y:S01]  /*0fc0*/  LDG.E.CONSTANT R15, desc[UR8][R14.64] ;  /* 0x000000080e0f7981 */ /* 0x000ea2000c1e9900 */
[----:B-1----:R-:W-:-:S06]  /*0fd0*/  IMAD.WIDE R4, R13, 0x4, R4 ;  /* 0x000000040d047825 */ /* 0x002fcc00078e0204 */
[----:B------:R-:W2:Y:S02]  /*0fe0*/  LDG.E.CONSTANT R4, desc[UR8][R4.64] ;  /* 0x0000000804047981 */ /* 0x000ea4000c1e9900 */
[----:B--2---:R-:W-:-:S07]  /*0ff0*/  FFMA R10, R15, R4, R10 ;  /* 0x000000040f0a7223 */ /* 0x004fce000000000a */
.L_x_15:
[----:B------:R-:W-:Y:S05]  /*1000*/  BSYNC.RECONVERGENT B0 ;  /* 0x0000000000007941 */ /* 0x000fea0003800200 */
.L_x_12:
[----:B------:R-:W-:Y:S05]  /*1010*/  @P6 BRA `(.L_x_16) ;  /* 0xfffffff400a46947 */ /* 0x000fea000383ffff */
.L_x_9:
[----:B------:R-:W0:Y:S01]  /*1020*/  LDCU.64 UR6, c[0x0][0x390] ;  /* 0x00007200ff0677ac */ /* 0x000e220008000a00 */
[----:B------:R-:W1:Y:S01]  /*1030*/  LDC.64 R4, c[0x0][0x398] ;  /* 0x0000e600ff047b82 */ /* 0x000e620000000a00 */
[----:B------:R-:W2:Y:S01]  /*1040*/  LDCU UR5, c[0x0][0x3a8] ;  /* 0x00007500ff0577ac */ /* 0x000ea20008000800 */
[----:B0-----:R-:W-:-:S04]  /*1050*/  ISETP.NE.U32.AND P0, PT, RZ, UR6, PT ;  /* 0x00000006ff007c0c */ /* 0x001fc8000bf05070 */
[----:B------:R-:W-:-:S13]  /*1060*/  ISETP.NE.AND.EX P0, PT, RZ, UR7, PT, P0 ;  /* 0x00000007ff007c0c */ /* 0x000fda000bf05300 */
[----:B------:R-:W0:Y:S02]  /*1070*/  @P0 LDC.64 R2, c[0x0][0x390] ;  /* 0x0000e400ff020b82 */ /* 0x000e240000000a00 */
[----:B0-----:R-:W-:-:S06]  /*1080*/  @P0 IMAD.WIDE R2, R6, 0x4, R2 ;  /* 0x0000000406020825 */ /* 0x001fcc00078e0202 */
[----:B------:R-:W3:Y:S01]  /*1090*/  @P0 LDG.E.CONSTANT R2, desc[UR8][R2.64] ;  /* 0x0000000802020981 */ /* 0x000ee2000c1e9900 */
[----:B--2---:R-:W-:-:S04]  /*10a0*/  IMAD R6, R7, UR5, R6 ;  /* 0x0000000507067c24 */ /* 0x004fc8000f8e0206 */
[----:B------:R-:W-:-:S04]  /*10b0*/  IMAD R9, R9, R6, R0 ;  /* 0x0000000609097224 */ /* 0x000fc800078e0200 */
[----:B-1----:R-:W-:-:S04]  /*10c0*/  IMAD.WIDE R4, R9, 0x4, R4 ;  /* 0x0000000409047825 */ /* 0x002fc800078e0204 */
[----:B---3--:R-:W-:-:S05]  /*10d0*/  @P0 FADD R10, R2, R10 ;  /* 0x0000000a020a0221 */ /* 0x008fca0000000000 */
[----:B------:R-:W-:Y:S01]  /*10e0*/  STG.E desc[UR8][R4.64], R10 ;  /* 0x0000000a04007986 */ /* 0x000fe2000c101908 */
[----:B------:R-:W-:Y:S05]  /*10f0*/  EXIT ;  /* 0x000000000000794d */ /* 0x000fea0003800000 */
.L_x_17:
        /* <DEDUP_REMOVED lines=16> */
.L_x_682:


//--------------------- .text._ZN8pygpukit3ops5audio24spectral_contrast_kernelEPKfPfiiif --------------------------
	.section	.text._ZN8pygpukit3ops5audio24spectral_contrast_kernelEPKfPfiiif,"ax",@progbits
	.align	128
        .global         _ZN8pygpukit3ops5audio24spectral_contrast_kernelEPKfPfiiif
        .type           _ZN8pygpukit3ops5audio24spectral_contrast_kernelEPKfPfiiif,@function
        .size           _ZN8pygpukit3ops5audio24spectral_contrast_kernelEPKfPfiiif,(.L_x_653 - _ZN8pygpukit3ops5audio24spectral_contrast_kernelEPKfPfiiif)
        .other          _ZN8pygpukit3ops5audio24spectral_contrast_kernelEPKfPfiiif,@"STO_CUDA_ENTRY STV_DEFAULT"
_ZN8pygpukit3ops5audio24spectral_contrast_kernelEPKfPfiiif:
.text._ZN8pygpukit3ops5audio24spectral_contrast_kernelEPKfPfiiif:
[----:B------:R-:W0:Y:S01]  /*0000*/  LDC R1, c[0x0][0x37c] ;  /* 0x0000df00ff017b82 */ /* 0x000e220000000800 */
[----:B------:R-:W1:Y:S07]  /*0010*/  S2R R3, SR_TID.X ;  /* 0x0000000000037919 */ /* 0x000e6e0000002100 */
[----:B------:R-:W1:Y:S01]  /*0020*/  LDC R2, c[0x0][0x398] ;  /* 0x0000e600ff027b82 */ /* 0x000e620000000800 */
[----:B0-----:R-:W-:-:S07]  /*0030*/  IADD3 R1, PT, PT, R1, -0x400, RZ ;  /* 0xfffffc0001017810 */ /* 0x001fce0007ffe0ff */
[----:B------:R-:W0:Y:S08]  /*0040*/  S2UR UR6, SR_CTAID.X ;  /* 0x00000000000679c3 */ /* 0x000e300000002500 */
[----:B------:R-:W0:Y:S01]  /*0050*/  LDC R0, c[0x0][0x390] ;  /* 0x0000e400ff007b82 */ /* 0x000e220000000800 */
[----:B-1----:R-:W-:-:S04]  /*0060*/  ISETP.GE.AND P0, PT, R3, R2, PT ;  /* 0x000000020300720c */ /* 0x002fc80003f06270 */
[----:B0-----:R-:W-:-:S13]  /*0070*/  ISETP.LE.OR P0, PT, R0, UR6, P0 ;  /* 0x0000000600007c0c */ /* 0x001fda0008703670 */
[----:B------:R-:W-:Y:S05]  /*0080*/  @P0 EXIT ;  /* 0x000000000000094d */ /* 0x000fea0003800000 */
[----:B------:R-:W-:Y:S01]  /*0090*/  IABS R10, R2 ;  /* 0x00000002000a7213 */ /* 0x000fe20000000000 */
[----:B------:R-:W0:Y:S01]  /*00a0*/  LDC R0, c[0x0][0x394] ;  /* 0x0000e500ff007b82 */ /* 0x000e220000000800 */
[----:B------:R-:W1:Y:S01]  /*00b0*/  LDCU.64 UR4, c[0x0][0x358] ;  /* 0x00006b00ff0477ac */ /* 0x000e620008000a00 */
[----:B------:R-:W-:Y:S01]  /*00c0*/  BSSY.RECONVERGENT B0, `(.L_x_18) ;  /* 0x000004f000007945 */ /* 0x000fe20003800200 */
[----:B------:R-:W2:Y:S08]  /*00d0*/  I2F.RP R6, R10 ;  /* 0x0000000a00067306 */ /* 0x000eb00000209400 */
[----:B--2---:R-:W2:Y:S01]  /*00e0*/  MUFU.RCP R6, R6 ;  /* 0x0000000600067308 */ /* 0x004ea20000001000 */
[----:B0-----:R-:W-:-:S04]  /*00f0*/  IMAD R7, R3, R0, RZ ;  /* 0x0000000003077224 */ /* 0x001fc800078e02ff */
[C---:B------:R-:W-:Y:S01]  /*0100*/  IMAD.IADD R9, R7.reuse, 0x1, R0 ;  /* 0x0000000107097824 */ /* 0x040fe200078e0200 */
[----:B------:R-:W-:Y:S02]  /*0110*/  IABS R8, R7 ;  /* 0x0000000700087213 */ /* 0x000fe40000000000 */
[-C--:B------:R-:W-:Y:S02]  /*0120*/  LOP3.LUT R7, R7, R2.reuse, RZ, 0x3c, !PT ;  /* 0x0000000207077212 */ /* 0x080fe400078e3cff */
[----:B------:R-:W-:Y:S01]  /*0130*/  IABS R12, R9 ;  /* 0x00000009000c7213 */ /* 0x000fe20000000000 */
[----:B--2---:R-:W-:Y:S01]  /*0140*/  VIADD R4, R6, 0xffffffe ;  /* 0x0ffffffe06047836 */ /* 0x004fe20000000000 */
[----:B------:R-:W-:Y:S02]  /*0150*/  LOP3.LUT R9, R9, R2, RZ, 0x3c, !PT ;  /* 0x0000000209097212 */ /* 0x000fe400078e3cff */
[----:B------:R-:W-:Y:S01]  /*0160*/  ISETP.GE.AND P0, PT, R7, RZ, PT ;  /* 0x000000ff0700720c */ /* 0x000fe20003f06270 */
[----:B------:R0:W2:Y:S01]  /*0170*/  F2I.FTZ.U32.TRUNC.NTZ R5, R4 ;  /* 0x0000000400057305 */ /* 0x0000a2000021f000 */
[----:B------:R-:W-:Y:S01]  /*0180*/  ISETP.GE.AND P1, PT, R9, RZ, PT ;  /* 0x000000ff0900720c */ /* 0x000fe20003f26270 */
[----:B0-----:R-:W-:Y:S01]  /*0190*/  HFMA2 R4, -RZ, RZ, 0, 0 ;  /* 0x00000000ff047431 */ /* 0x001fe200000001ff */
[----:B--2---:R-:W-:-:S05]  /*01a0*/  IADD3 R11, PT, PT, RZ, -R5, RZ ;  /* 0x80000005ff0b7210 */ /* 0x004fca0007ffe0ff */
[----:B------:R-:W-:-:S04]  /*01b0*/  IMAD R11, R11, R10, RZ ;  /* 0x0000000a0b0b7224 */ /* 0x000fc800078e02ff */
[----:B------:R-:W-:-:S04]  /*01c0*/  IMAD.HI.U32 R5, R5, R11, R4 ;  /* 0x0000000b05057227 */ /* 0x000fc800078e0004 */
[----:B------:R-:W-:Y:S02]  /*01d0*/  IMAD.MOV.U32 R11, RZ, RZ, R12 ;  /* 0x000000ffff0b7224 */ /* 0x000fe400078e000c */
[----:B------:R-:W-:-:S04]  /*01e0*/  IMAD.HI.U32 R4, R5, R8, RZ ;  /* 0x0000000805047227 */ /* 0x000fc800078e00ff */
[----:B------:R-:W-:Y:S01]  /*01f0*/  IMAD.HI.U32 R6, R5, R11, RZ ;  /* 0x0000000b05067227 */ /* 0x000fe200078e00ff */
[----:B------:R-:W-:-:S03]  /*0200*/  IADD3 R5, PT, PT, -R4, RZ, RZ ;  /* 0x000000ff04057210 */ /* 0x000fc60007ffe1ff */
[----:B------:R-:W-:Y:S02]  /*0210*/  IMAD.MOV R12, RZ, RZ, -R6 ;  /* 0x000000ffff0c7224 */ /* 0x000fe400078e0a06 */
[C---:B------:R-:W-:Y:S02]  /*0220*/  IMAD R5, R10.reuse, R5, R8 ;  /* 0x000000050a057224 */ /* 0x040fe400078e0208 */
[----:B------:R-:W-:-:S03]  /*0230*/  IMAD R8, R10, R12, R11 ;  /* 0x0000000c0a087224 */ /* 0x000fc600078e020b */
[C---:B------:R-:W-:Y:S02]  /*0240*/  ISETP.GT.U32.AND P4, PT, R10.reuse, R5, PT ;  /* 0x000000050a00720c */ /* 0x040fe40003f84070 */
[----:B------:R-:W-:-:S11]  /*0250*/  ISETP.GT.U32.AND P5, PT, R10, R8, PT ;  /* 0x000000080a00720c */ /* 0x000fd60003fa4070 */
[-C--:B------:R-:W-:Y:S02]  /*0260*/  @!P4 IADD3 R5, PT, PT, R5, -R10.reuse, RZ ;  /* 0x8000000a0505c210 */ /* 0x080fe40007ffe0ff */
[----:B------:R-:W-:Y:S01]  /*0270*/  @!P5 IMAD.IADD R8, R8, 0x1, -R10 ;  /* 0x000000010808d824 */ /* 0x000fe200078e0a0a */
[----:B------:R-:W-:Y:S01]  /*0280*/  @!P4 IADD3 R4, PT, PT, R4, 0x1, RZ ;  /* 0x000000010404c810 */ /* 0x000fe20007ffe0ff */
[----:B------:R-:W-:Y:S01]  /*0290*/  @!P5 VIADD R6, R6, 0x1 ;  /* 0x000000010606d836 */ /* 0x000fe20000000000 */
[-C--:B------:R-:W-:Y:S02]  /*02a0*/  ISETP.GE.U32.AND P2, PT, R5, R10.reuse, PT ;  /* 0x0000000a0500720c */ /* 0x080fe40003f46070 */
[----:B------:R-:W-:Y:S02]  /*02b0*/  ISETP.GE.U32.AND P3, PT, R8, R10, PT ;  /* 0x0000000a0800720c */ /* 0x000fe40003f66070 */
[----:B------:R-:W-:-:S09]  /*02c0*/  LOP3.LUT R5, RZ, R2, RZ, 0x33, !PT ;  /* 0x00000002ff057212 */ /* 0x000fd200078e33ff */
[----:B------:R-:W-:Y:S02]  /*02d0*/  @P2 IADD3 R4, PT, PT, R4, 0x1, RZ ;  /* 0x0000000104042810 */ /* 0x000fe40007ffe0ff */
[----:B------:R-:W-:Y:S01]  /*02e0*/  @P3 VIADD R6, R6, 0x1 ;  /* 0x0000000106063836 */ /* 0x000fe20000000000 */
[----:B------:R-:W-:Y:S02]  /*02f0*/  ISETP.NE.AND P2, PT, R2, RZ, PT ;  /* 0x000000ff0200720c */ /* 0x000fe40003f45270 */
[----:B------:R-:W-:Y:S01]  /*0300*/  @!P0 IADD3 R4, PT, PT, -R4, RZ, RZ ;  /* 0x000000ff04048210 */ /* 0x000fe20007ffe1ff */
[----:B------:R-:W-:-:S03]  /*0310*/  @!P1 IMAD.MOV R6, RZ, RZ, -R6 ;  /* 0x000000ffff069224 */ /* 0x000fc600078e0a06 */
[C---:B------:R-:W-:Y:S02]  /*0320*/  SEL R4, R5.reuse, R4, !P2 ;  /* 0x0000000405047207 */ /* 0x040fe40005000000 */
[----:B------:R-:W-:-:S04]  /*0330*/  SEL R5, R5, R6, !P2 ;  /* 0x0000000605057207 */ /* 0x000fc80005000000 */
[----:B------:R-:W-:-:S04]  /*0340*/  IADD3 R12, PT, PT, -R4, R5, RZ ;  /* 0x00000005040c7210 */ /* 0x000fc80007ffe1ff */
[C---:B------:R-:W-:Y:S02]  /*0350*/  ISETP.GE.AND P0, PT, R12.reuse, 0x1, PT ;  /* 0x000000010c00780c */ /* 0x040fe40003f06270 */
[----:B------:R-:W-:-:S11]  /*0360*/  VIMNMX R8, PT, PT, R12, 0x100, PT ;  /* 0x000001000c087848 */ /* 0x000fd60003fe0100 */
[----:B-1----:R-:W-:Y:S05]  /*0370*/  @!P0 BRA `(.L_x_19) ;  /* 0x00000000008c8947 */ /* 0x002fea0003800000 */
[----:B------:R-:W-:Y:S01]  /*0380*/  ISETP.GE.U32.AND P0, PT, R12, 0x4, PT ;  /* 0x000000040c00780c */ /* 0x000fe20003f06070 */
[----:B------:R-:W-:Y:S01]  /*0390*/  BSSY.RECONVERGENT B1, `(.L_x_20) ;  /* 0x0000015000017945 */ /* 0x000fe20003800200 */
[----:B------:R-:W-:Y:S01]  /*03a0*/  VIMNMX R2, PT, PT, R8, 0x1, !PT ;  /* 0x0000000108027848 */ /* 0x000fe20007fe0100 */
[----:B------:R-:W-:Y:S02]  /*03b0*/  IMAD R13, R0, UR6, R4 ;  /* 0x00000006000d7c24 */ /* 0x000fe4000f8e0204 */
[----:B------:R-:W-:Y:S01]  /*03c0*/  IMAD.MOV.U32 R0, RZ, RZ, RZ ;  /* 0x000000ffff007224 */ /* 0x000fe200078e00ff */
[----:B------:R-:W-:-:S04]  /*03d0*/  LOP3.LUT R15, R2, 0x3, RZ, 0xc0, !PT ;  /* 0x00000003020f7812 */ /* 0x000fc800078ec0ff */
[----:B------:R-:W-:-:S03]  /*03e0*/  ISETP.NE.AND P1, PT, R15, RZ, PT ;  /* 0x000000ff0f00720c */ /* 0x000fc60003f25270 */
[----:B------:R-:W-:Y:S10]  /*03f0*/  @!P0 BRA `(.L_x_21) ;  /* 0x0000000000388947 */ /* 0x000ff40003800000 */
[----:B------:R-:W-:Y:S02]  /*0400*/  LOP3.LUT R0, R2, 0x1fc, RZ, 0xc0, !PT ;  /* 0x000001fc02007812 */ /* 0x000fe400078ec0ff */
[----:B------:R-:W-:-:S07]  /*0410*/  MOV R2, RZ ;  /* 0x000000ff00027202 */ /* 0x000fce0000000f00 */
.L_x_22:
[----:B0-----:R-:W0:Y:S01]  /*0420*/  LDC.64 R10, c[0x0][0x380] ;  /* 0x0000e000ff0a7b82 */ /* 0x001e220000000a00 */
[----:B------:R-:W-:-:S04]  /*0430*/  IMAD.IADD R5, R13, 0x1, R2 ;  /* 0x000000010d057824 */ /* 0x000fc800078e0202 */
[----:B0-----:R-:W-:-:S05]  /*0440*/  IMAD.WIDE R10, R5, 0x4, R10 ;  /* 0x00000004050a7825 */ /* 0x001fca00078e020a */
[----:B------:R-:W2:Y:S04]  /*0450*/  LDG.E.CONSTANT R4, desc[UR4][R10.64] ;  /* 0x000000040a047981 */ /* 0x000ea8000c1e9900 */
[----:B------:R-:W2:Y:S04]  /*0460*/  LDG.E.CONSTANT R5, desc[UR4][R10.64+0x4] ;  /* 0x000004040a057981 */ /* 0x000ea8000c1e9900 */
[----:B------:R-:W2:Y:S04]  /*0470*/  LDG.E.CONSTANT R6, desc[UR4][R10.64+0x8] ;  /* 0x000008040a067981 */ /* 0x000ea8000c1e9900 */
[----:B------:R-:W2:Y:S01]  /*0480*/  LDG.E.CONSTANT R7, desc[UR4][R10.64+0xc] ;  /* 0x00000c040a077981 */ /* 0x000ea2000c1e9900 */
[C---:B------:R-:W-:Y:S01]  /*0490*/  LEA R9, R2.reuse, R1, 0x2 ;  /* 0x0000000102097211 */ /* 0x040fe200078e10ff */
[----:B------:R-:W-:-:S05]  /*04a0*/  VIADD R2, R2, 0x4 ;  /* 0x0000000402027836 */ /* 0x000fca0000000000 */
[----:B------:R-:W-:Y:S01]  /*04b0*/  ISETP.NE.AND P0, PT, R2, R0, PT ;  /* 0x000000000200720c */ /* 0x000fe20003f05270 */
[----:B--2---:R0:W-:-:S12]  /*04c0*/  STL.128 [R9], R4 ;  /* 0x0000000409007387 */ /* 0x0041d80000100c00 */
[----:B------:R-:W-:Y:S05]  /*04d0*/  @P0 BRA `(.L_x_22) ;  /* 0xfffffffc00d00947 */ /* 0x000fea000383ffff */
.L_x_21:
[----:B------:R-:W-:Y:S05]  /*04e0*/  BSYNC.RECONVERGENT B1 ;  /* 0x0000000000017941 */ /* 0x000fea0003800200 */
.L_x_20:
[----:B------:R-:W-:Y:S05]  /*04f0*/  @!P1 BRA `(.L_x_19) ;  /* 0x00000000002c9947 */ /* 0x000fea0003800000 */
[----:B0-----:R-:W0:Y:S01]  /*0500*/  LDC.64 R6, c[0x0][0x380] ;  /* 0x0000e000ff067b82 */ /* 0x001e220000000a00 */
[----:B------:R-:W-:-:S07]  /*0510*/  HFMA2 R2, -RZ, RZ, 0, 0 ;  /* 0x00000000ff027431 */ /* 0x000fce00000001ff */
.L_x_23:
[----:B------:R-:W-:-:S04]  /*0520*/  IMAD.IADD R5, R13, 0x1, R0 ;  /* 0x000000010d057824 */ /* 0x000fc800078e0200 */
[----:B01----:R-:W-:-:S06]  /*0530*/  IMAD.WIDE R4, R5, 0x4, R6 ;  /* 0x0000000405047825 */ /* 0x003fcc00078e0206 */
[----:B------:R-:W2:Y:S01]  /*0540*/  LDG.E.CONSTANT R4, desc[UR4][R4.64] ;  /* 0x0000000404047981 */ /* 0x000ea2000c1e9900 */
[----:B------:R-:W-:Y:S01]  /*0550*/  LEA R9, R0, R1, 0x2 ;  /* 0x0000000100097211 */ /* 0x000fe200078e10ff */
[----:B------:R-:W-:Y:S01]  /*0560*/  VIADD R2, R2, 0x1 ;  /* 0x0000000102027836 */ /* 0x000fe20000000000 */
[----:B------:R-:W-:-:S04]  /*0570*/  IADD3 R0, PT, PT, R0, 0x1, RZ ;  /* 0x0000000100007810 */ /* 0x000fc80007ffe0ff */
[----:B------:R-:W-:Y:S01]  /*0580*/  ISETP.NE.AND P0, PT, R2, R15, PT ;  /* 0x0000000f0200720c */ /* 0x000fe20003f05270 */
[----:B--2---:R1:W-:-:S12]  /*0590*/  STL [R9], R4 ;  /* 0x0000000409007387 */ /* 0x0043d80000100800 */
[----:B------:R-:W-:Y:S05]  /*05a0*/  @P0 BRA `(.L_x_23) ;  /* 0xfffffffc00dc0947 */ /* 0x000fea000383ffff */
.L_x_19:
[----:B------:R-:W-:Y:S05]  /*05b0*/  BSYNC.RECONVERGENT B0 ;  /* 0x0000000000007941 */ /* 0x000fea0003800200 */
.L_x_18:
[----:B------:R-:W-:Y:S01]  /*05c0*/  ISETP.GE.AND P0, PT, R12, 0x2, PT ;  /* 0x000000020c00780c */ /* 0x000fe20003f06270 */
[----:B------:R-:W-:-:S12]  /*05d0*/  BSSY.RECONVERGENT B0, `(.L_x_24) ;  /* 0x0000046000007945 */ /* 0x000fd80003800200 */
[----:B------:R-:W-:Y:S05]  /*05e0*/  @!P0 BRA `(.L_x_25) ;  /* 0x0000000400108947 */ /* 0x000fea0003800000 */
[C---:B------:R-:W-:Y:S01]  /*05f0*/  VIADD R13, R8.reuse, 0xffffffff ;  /* 0xffffffff080d7836 */ /* 0x040fe20000000000 */
[----:B------:R-:W-:Y:S01]  /*0600*/  IADD3 R14, PT, PT, R8, -0x2, RZ ;  /* 0xfffffffe080e7810 */ /* 0x000fe20007ffe0ff */
[----:B01----:R-:W-:Y:S01]  /*0610*/  VIADD R9, R1, 0x8 ;  /* 0x0000000801097836 */ /* 0x003fe20000000000 */
[----:B------:R-:W-:Y:S02]  /*0620*/  MOV R5, RZ ;  /* 0x000000ff00057202 */ /* 0x000fe40000000f00 */
[----:B------:R-:W-:-:S07]  /*0630*/  VIMNMX R12, PT, PT, R13, 0x1, !PT ;  /* 0x000000010d0c7848 */ /* 0x000fce0007fe0100 */
.L_x_31:
[----:B-12---:R-:W-:Y:S01]  /*0640*/  IMAD.IADD R0, R5, 0x1, -R8 ;  /* 0x0000000105007824 */ /* 0x006fe200078e0a08 */
[----:B------:R-:W-:Y:S04]  /*0650*/  BSSY.RECONVERGENT B1, `(.L_x_26) ;  /* 0x0000039000017945 */ /* 0x000fe80003800200 */
[----:B------:R-:W-:-:S13]  /*0660*/  ISETP.GT.AND P0, PT, R0, -0x2, PT ;  /* 0xfffffffe0000780c */ /* 0x000fda0003f04270 */
[----:B0-----:R-:W-:Y:S05]  /*0670*/  @P0 BRA `(.L_x_27) ;  /* 0x0000000000d80947 */ /* 0x001fea0003800000 */
[----:B------:R-:W-:Y:S01]  /*0680*/  IADD3 R0, PT, PT, R14, -R5, RZ ;  /* 0x800000050e007210 */ /* 0x000fe20007ffe0ff */
[----:B------:R-:W-:Y:S01]  /*0690*/  BSSY.RECONVERGENT B2, `(.L_x_28) ;  /* 0x0000020000027945 */ /* 0x000fe20003800200 */
[----:B------:R-:W-:Y:S02]  /*06a0*/  LOP3.LUT R15, R13, 0x3, RZ, 0xc0, !PT ;  /* 0x000000030d0f7812 */ /* 0x000fe400078ec0ff */
[----:B------:R-:W-:Y:S01]  /*06b0*/  ISETP.GE.U32.AND P1, PT, R0, 0x3, PT ;  /* 0x000000030000780c */ /* 0x000fe20003f26070 */
[----:B------:R-:W-:Y:S01]  /*06c0*/  IMAD.MOV.U32 R0, RZ, RZ, RZ ;  /* 0x000000ffff007224 */ /* 0x000fe200078e00ff */
[----:B------:R-:W-:-:S11]  /*06d0*/  ISETP.NE.AND P0, PT, R15, RZ, PT ;  /* 0x000000ff0f00720c */ /* 0x000fd60003f05270 */
[----:B------:R-:W-:Y:S05]  /*06e0*/  @!P1 BRA `(.L_x_29) ;  /* 0x0000000000689947 */ /* 0x000fea0003800000 */
[----:B------:R0:W5:Y:S01]  /*06f0*/  LDL R7, [R1] ;  /* 0x0000000001077983 */ /* 0x0001620000100800 */
[----:B------:R-:W-:Y:S02]  /*0700*/  LOP3.LUT R0, R13, 0xfffffffc, RZ, 0xc0, !PT ;  /* 0xfffffffc0d007812 */ /* 0x000fe400078ec0ff */
[----:B------:R-:W-:-:S03]  /*0710*/  MOV R4, R9 ;  /* 0x0000000900047202 */ /* 0x000fc60000000f00 */
[----:B------:R-:W-:-:S07]  /*0720*/  IMAD.MOV R2, RZ, RZ, -R0 ;  /* 0x000000ffff027224 */ /* 0x000fce00078e0a00 */
.L_x_30:
[----:B------:R-:W2:Y:S04]  /*0730*/  LDL R6, [R4+-0x4] ;  /* 0xfffffc0004067983 */ /* 0x000ea80000100800 */
[----:B------:R-:W3:Y:S04]  /*0740*/  LDL R11, [R4] ;  /* 0x00000000040b7983 */ /* 0x000ee80000100800 */
[----:B------:R-:W4:Y:S01]  /*0750*/  LDL R10, [R4+0x4] ;  /* 0x00000400040a7983 */ /* 0x000f220000100800 */
[----:B--2--5:R-:W-:-:S13]  /*0760*/  FSETP.GT.AND P1, PT, R7, R6, PT ;  /* 0x000000060700720b */ /* 0x024fda0003f24000 */
[----:B------:R1:W-:Y:S02]  /*0770*/  @P1 STL.64 [R4+-0x8], R6 ;  /* 0xfffff80604001387 */ /* 0x0003e40000100a00 */
[----:B-1----:R-:W-:Y:S02]  /*0780*/  @P1 MOV R6, R7 ;  /* 0x0000000700061202 */ /* 0x002fe40000000f00 */
[----:B------:R-:W2:Y:S01]  /*0790*/  LDL R7, [R4+0x8] ;  /* 0x0000080004077983 */ /* 0x000ea20000100800 */
[----:B------:R-:W-:Y:S01]  /*07a0*/  VIADD R2, R2, 0x4 ;  /* 0x0000000402027836 */ /* 0x000fe20000000000 */
[----:B---3--:R-:W-:-:S13]  /*07b0*/  FSETP.GT.AND P1, PT, R6, R11, PT ;  /* 0x0000000b0600720b */ /* 0x008fda0003f24000 */
[----:B------:R1:W-:Y:S04]  /*07c0*/  @P1 STL [R4+-0x4], R11 ;  /* 0xfffffc0b04001387 */ /* 0x0003e80000100800 */
[----:B------:R-:W-:Y:S01]  /*07d0*/  @P1 STL [R4], R6 ;  /* 0x0000000604001387 */ /* 0x000fe20000100800 */
[----:B-1----:R-:W-:-:S05]  /*07e0*/  @P1 IMAD.MOV.U32 R11, RZ, RZ, R6 ;  /* 0x000000ffff0b1224 */ /* 0x002fca00078e0006 */
[----:B----4-:R-:W-:-:S13]  /*07f0*/  FSETP.GT.AND P2, PT, R11, R10, PT ;  /* 0x0000000a0b00720b */ /* 0x010fda0003f44000 */
[----:B------:R1:W-:Y:S02]  /*0800*/  @P2 STL.64 [R4], R10 ;  /* 0x0000000a04002387 */ /* 0x0003e40000100a00 */
[----:B-1----:R-:W-:Y:S02]  /*0810*/  @P2 MOV R10, R11 ;  /* 0x0000000b000a2202 */ /* 0x002fe40000000f00 */
[----:B------:R-:W-:Y:S02]  /*0820*/  ISETP.NE.AND P2, PT, R2, RZ, PT ;  /* 0x000000ff0200720c */ /* 0x000fe40003f45270 */
[----:B--2---:R-:W-:-:S13]  /*0830*/  FSETP.GT.AND P1, PT, R10, R7, PT ;  /* 0x000000070a00720b */ /* 0x004fda0003f24000 */
[----:B------:R1:W-:Y:S04]  /*0840*/  @P1 STL [R4+0x4], R7 ;  /* 0x0000040704001387 */ /* 0x0003e80000100800 */
[----:B------:R2:W-:Y:S01]  /*0850*/  @P1 STL [R4+0x8], R10 ;  /* 0x0000080a04001387 */ /* 0x0005e20000100800 */
[----:B-1----:R-:W-:Y:S01]  /*0860*/  @P1 MOV R7, R10 ;  /* 0x0000000a00071202 */ /* 0x002fe20000000f00 */
[----:B--2---:R-:W-:Y:S01]  /*0870*/  VIADD R4, R4, 0x10 ;  /* 0x0000001004047836 */ /* 0x004fe20000000000 */
[----:B------:R-:W-:Y:S06]  /*0880*/  @P2 BRA `(.L_x_30) ;  /* 0xfffffffc00a82947 */ /* 0x000fec000383ffff */
.L_x_29:
[----:B------:R-:W-:Y:S05]  /*0890*/  BSYNC.RECONVERGENT B2 ;  /* 0x0000000000027941 */ /* 0x000fea0003800200 */
.L_x_28:
[----:B------:R-:W-:Y:S05]  /*08a0*/  @!P0 BRA `(.L_x_27) ;  /* 0x00000000004c8947 */ /* 0x000fea0003800000 */
[----:B------:R-:W-:-:S05]  /*08b0*/  LEA R0, R0, R1, 0x2 ;  /* 0x0000000100007211 */ /* 0x000fca00078e10ff */
[----:B------:R-:W2:Y:S01]  /*08c0*/  LDL.64 R6, [R0] ;  /* 0x0000000000067983 */ /* 0x000ea20000100a00 */
[----:B------:R-:W-:Y:S02]  /*08d0*/  ISETP.NE.AND P1, PT, R15, 0x1, PT ;  /* 0x000000010f00780c */ /* 0x000fe40003f25270 */
[----:B--2---:R-:W-:Y:S01]  /*08e0*/  FSETP.GT.AND P0, PT, R6, R7, PT ;  /* 0x000000070600720b */ /* 0x004fe20003f04000 */
[----:B------:R-:W-:Y:S01]  /*08f0*/  IMAD.MOV.U32 R10, RZ, RZ, R7 ;  /* 0x000000ffff0a7224 */ /* 0x000fe200078e0007 */
[----:B------:R-:W-:-:S11]  /*0900*/  MOV R11, R6 ;  /* 0x00000006000b7202 */ /* 0x000fd60000000f00 */
[----:B------:R1:W-:Y:S01]  /*0910*/  @P0 STL.64 [R0], R10 ;  /* 0x0000000a00000387 */ /* 0x0003e20000100a00 */
[----:B------:R-:W-:Y:S01]  /*0920*/  @P0 IMAD.MOV.U32 R7, RZ, RZ, R6 ;  /* 0x000000ffff070224 */ /* 0x000fe200078e0006 */
[----:B------:R-:W-:Y:S06]  /*0930*/  @!P1 BRA `(.L_x_27) ;  /* 0x0000000000289947 */ /* 0x000fec0003800000 */
[----:B-1----:R-:W2:Y:S01]  /*0940*/  LDL R11, [R0+0x8] ;  /* 0x00000800000b7983 */ /* 0x002ea20000100800 */
[----:B------:R-:W-:Y:S02]  /*0950*/  ISETP.NE.AND P1, PT, R15, 0x2, PT ;  /* 0x000000020f00780c */ /* 0x000fe40003f25270 */
[----:B--2---:R-:W-:-:S13]  /*0960*/  FSETP.GT.AND P0, PT, R7, R11, PT ;  /* 0x0000000b0700720b */ /* 0x004fda0003f04000 */
[----:B------:R-:W-:Y:S04]  /*0970*/  @P0 STL [R0+0x8], R7 ;  /* 0x0000080700000387 */ /* 0x000fe80000100800 */
[----:B------:R1:W-:Y:S02]  /*0980*/  @P0 STL [R0+0x4], R11 ;  /* 0x0000040b00000387 */ /* 0x0003e40000100800 */
[----:B-1----:R-:W-:Y:S01]  /*0990*/  @P0 MOV R11, R7 ;  /* 0x00000007000b0202 */ /* 0x002fe20000000f00 */
[----:B------:R-:W-:Y:S06]  /*09a0*/  @!P1 BRA `(.L_x_27) ;  /* 0x00000000000c9947 */ /* 0x000fec0003800000 */
[----:B------:R-:W2:Y:S02]  /*09b0*/  LDL R10, [R0+0xc] ;  /* 0x00000c00000a7983 */ /* 0x000ea40000100800 */
[----:B--2---:R-:W-:-:S13]  /*09c0*/  FSETP.GT.AND P0, PT, R11, R10, PT ;  /* 0x0000000a0b00720b */ /* 0x004fda0003f04000 */
[----:B------:R2:W-:Y:S02]  /*09d0*/  @P0 STL.64 [R0+0x8], R10 ;  /* 0x0000080a00000387 */ /* 0x0005e40000100a00 */
.L_x_27:
[----:B------:R-:W-:Y:S05]  /*09e0*/  BSYNC.RECONVERGENT B1 ;  /* 0x0000000000017941 */ /* 0x000fea0003800200 */
.L_x_26:
[----:B------:R-:W-:Y:S01]  /*09f0*/  VIADD R5, R5, 0x1 ;  /* 0x0000000105057836 */ /* 0x000fe20000000000 */
[----:B------:R-:W-:-:S04]  /*0a00*/  IADD3 R13, PT, PT, R13, -0x1, RZ ;  /* 0xffffffff0d0d7810 */ /* 0x000fc80007ffe0ff */
[----:B------:R-:W-:-:S13]  /*0a10*/  ISETP.NE.AND P0, PT, R5, R12, PT ;  /* 0x0000000c0500720c */ /* 0x000fda0003f05270 */
[----:B------:R-:W-:Y:S05]  /*0a20*/  @P0 BRA `(.L_x_31) ;  /* 0xfffffffc00040947 */ /* 0x000fea000383ffff */
.L_x_25:
[----:B------:R-:W-:Y:S05]  /*0a30*/  BSYNC.RECONVERGENT B0 ;  /* 0x0000000000007941 */ /* 0x000fea0003800200 */
.L_x_24:
[----:B------:R-:W3:Y:S01]  /*0a40*/  LDCU UR7, c[0x0][0x39c] ;  /* 0x00007380ff0777ac */ /* 0x000ee20008000800 */
[----:B-12---:R-:W-:Y:S01]  /*0a50*/  I2FP.F32.S32 R0, R8 ;  /* 0x0000000800007245 */ /* 0x006fe20000201400 */
[----:B------:R-:W-:Y:S01]  /*0a60*/  BSSY.RECONVERGENT B0, `(.L_x_32) ;  /* 0x000004b000007945 */ /* 0x000fe20003800200 */
[----:B------:R-:W-:Y:S02]  /*0a70*/  HFMA2 R2, -RZ, RZ, 0, 0 ;  /* 0x00000000ff027431 */ /* 0x000fe400000001ff */
[----:B0-----:R-:W-:Y:S02]  /*0a80*/  IMAD.MOV.U32 R9, RZ, RZ, RZ ;  /* 0x000000ffff097224 */ /* 0x001fe400078e00ff */
[----:B------:R-:W-:Y:S02]  /*0a90*/  IMAD.MOV.U32 R11, RZ, RZ, RZ ;  /* 0x000000ffff0b7224 */ /* 0x000fe400078e00ff */
[----:B---3--:R-:W-:-:S06]  /*0aa0*/  FMUL R4, R0, UR7 ;  /* 0x0000000700047c20 */ /* 0x008fcc0008400000 */
[----:B------:R-:W0:Y:S02]  /*0ab0*/  F2I.TRUNC.NTZ R4, R4 ;  /* 0x0000000400047305 */ /* 0x000e24000020f100 */
[C---:B0-----:R-:W-:Y:S02]  /*0ac0*/  ISETP.GE.AND P0, PT, R4.reuse, 0x10, PT ;  /* 0x000000100400780c */ /* 0x041fe40003f06270 */
[----:B------:R-:W-:-:S04]  /*0ad0*/  VIMNMX R0, PT, PT, R4, 0x1, !PT ;  /* 0x0000000104007848 */ /* 0x000fc80007fe0100 */
[----:B------:R-:W-:-:S04]  /*0ae0*/  LOP3.LUT R10, R0, 0xf, RZ, 0xc0, !PT ;  /* 0x0000000f000a7812 */ /* 0x000fc800078ec0ff */
[----:B------:R-:W-:-:S03]  /*0af0*/  ISETP.NE.AND P1, PT, R10, RZ, PT ;  /* 0x000000ff0a00720c */ /* 0x000fc60003f25270 */
[----:B------:R-:W-:Y:S10]  /*0b00*/  @!P0 BRA `(.L_x_33) ;  /* 0x0000000400008947 */ /* 0x000ff40003800000 */
[----:B------:R-:W-:Y:S01]  /*0b10*/  LOP3.LUT R2, R0, 0x7ffffff0, RZ, 0xc0, !PT ;  /* 0x7ffffff000027812 */ /* 0x000fe200078ec0ff */
[----:B------:R-:W-:Y:S01]  /*0b20*/  VIADD R20, R8, 0xffffffff ;  /* 0xffffffff08147836 */ /* 0x000fe20000000000 */
[C---:B------:R-:W-:Y:S01]  /*0b30*/  IADD3 R21, PT, PT, R1.reuse, -0x1c, RZ ;  /* 0xffffffe401157810 */ /* 0x040fe20007ffe0ff */
[----:B------:R-:W-:Y:S01]  /*0b40*/  IMAD.MOV.U32 R9, RZ, RZ, RZ ;  /* 0x000000ffff097224 */ /* 0x000fe200078e00ff */
[----:B------:R-:W-:Y:S02]  /*0b50*/  IADD3 R22, PT, PT, R1, 0x20, RZ ;  /* 0x0000002001167810 */ /* 0x000fe40007ffe0ff */
[----:B------:R-:W-:-:S07]  /*0b60*/  IADD3 R24, PT, PT, -R2, RZ, RZ ;  /* 0x000000ff02187210 */ /* 0x000fce0007ffe1ff */
.L_x_34:
[----:B------:R-:W-:Y:S01]  /*0b70*/  IMAD R23, R20, 0x4, R21 ;  /* 0x0000000414177824 */ /* 0x000fe200078e0215 */
[----:B------:R-:W2:Y:S04]  /*0b80*/  LDL.128 R12, [R22+-0x20] ;  /* 0xffffe000160c7983 */ /* 0x000ea80000100c00 */
[----:B------:R-:W3:Y:S04]  /*0b90*/  LDL R16, [R23+0x1c] ;  /* 0x00001c0017107983 */ /* 0x000ee80000100800 */
[----:B------:R-:W4:Y:S04]  /*0ba0*/  LDL R7, [R23+0x18] ;  /* 0x0000180017077983 */ /* 0x000f280000100800 */
[----:B------:R-:W5:Y:S04]  /*0bb0*/  LDL R6, [R23+0x14] ;  /* 0x0000140017067983 */ /* 0x000f680000100800 */
[----:B------:R-:W2:Y:S04]  /*0bc0*/  LDL R5, [R23+0x10] ;  /* 0x0000100017057983 */ /* 0x000ea80000100800 */
[----:B------:R-:W2:Y:S04]  /*0bd0*/  LDL R4, [R23+0xc] ;  /* 0x00000c0017047983 */ /* 0x000ea80000100800 */
[----:B------:R-:W2:Y:S04]  /*0be0*/  LDL R26, [R23+0x8] ;  /* 0x00000800171a7983 */ /* 0x000ea80000100800 */
[----:B------:R-:W2:Y:S01]  /*0bf0*/  LDL R25, [R23+0x4] ;  /* 0x0000040017197983 */ /* 0x000ea20000100800 */
[----:B---3--:R-:W-:-:S03]  /*0c00*/  FADD R16, R16, R11 ;  /* 0x0000000b10107221 */ /* 0x008fc60000000000 */
[----:B------:R-:W3:Y:S01]  /*0c10*/  LDL R11, [R23] ;  /* 0x00000000170b7983 */ /* 0x000ee20000100800 */
[----:B----4-:R-:W-:-:S03]  /*0c20*/  FADD R7, R16, R7 ;  /* 0x0000000710077221 */ /* 0x010fc60000000000 */
[----:B------:R-:W4:Y:S01]  /*0c30*/  LDL.128 R16, [R22+-0x10] ;  /* 0xfffff00016107983 */ /* 0x000f220000100c00 */
[----:B-----5:R-:W-:-:S04]  /*0c40*/  FADD R6, R7, R6 ;  /* 0x0000000607067221 */ /* 0x020fc80000000000 */
[----:B--2---:R-:W-:Y:S01]  /*0c50*/  FADD R5, R6, R5 ;  /* 0x0000000506057221 */ /* 0x004fe20000000000 */
[----:B------:R-:W-:Y:S02]  /*0c60*/  FADD R12, R12, R9 ;  /* 0x000000090c0c7221 */ /* 0x000fe40000000000 */
[----:B------:R-:W2:Y:S01]  /*0c70*/  LDL R9, [R23+-0x4] ;  /* 0xfffffc0017097983 */ /* 0x000ea20000100800 */
[----:B------:R-:W-:-:S03]  /*0c80*/  FADD R27, R5, R4 ;  /* 0x00000004051b7221 */ /* 0x000fc60000000000 */
[----:B------:R-:W5:Y:S01]  /*0c90*/  LDL.128 R4, [R22] ;  /* 0x0000000016047983 */ /* 0x000f620000100c00 */
[----:B------:R-:W-:-:S04]  /*0ca0*/  FADD R13, R13, R12 ;  /* 0x0000000c0d0d7221 */ /* 0x000fc80000000000 */
[----:B------:R-:W-:-:S04]  /*0cb0*/  FADD R14, R14, R13 ;  /* 0x0000000d0e0e7221 */ /* 0x000fc80000000000 */
[----:B------:R-:W-:Y:S01]  /*0cc0*/  FADD R15, R15, R14 ;  /* 0x0000000e0f0f7221 */ /* 0x000fe20000000000 */
[----:B------:R-:W-:-:S04]  /*0cd0*/  FADD R26, R27, R26 ;  /* 0x0000001a1b1a7221 */ /* 0x000fc80000000000 */
[----:B------:R-:W-:Y:S01]  /*0ce0*/  FADD R26, R26, R25 ;  /* 0x000000191a1a7221 */ /* 0x000fe20000000000 */
[----:B----4-:R-:W-:Y:S02]  /*0cf0*/  FADD R12, R15, R16 ;  /* 0x000000100f0c7221 */ /* 0x010fe40000000000 */
[----:B------:R-:W4:Y:S02]  /*0d00*/  LDL R16, [R23+-0x8] ;  /* 0xfffff80017107983 */ /* 0x000f240000100800 */
[----:B------:R-:W-:Y:S02]  /*0d10*/  FADD R13, R17, R12 ;  /* 0x0000000c110d7221 */ /* 0x000fe40000000000 */
[----:B------:R-:W4:Y:S01]  /*0d20*/  LDL R17, [R23+-0xc] ;  /* 0xfffff40017117983 */ /* 0x000f220000100800 */
[----:B---3--:R-:W-:Y:S01]  /*0d30*/  FADD R26, R26, R11 ;  /* 0x0000000b1a1a7221 */ /* 0x008fe20000000000 */
[----:B------:R-:W-:Y:S02]  /*0d40*/  FADD R18, R18, R13 ;  /* 0x0000000d12127221 */ /* 0x000fe40000000000 */
[----:B------:R-:W3:Y:S02]  /*0d50*/  LDL R11, [R23+-0x10] ;  /* 0xfffff000170b7983 */ /* 0x000ee40000100800 */
[----:B------:R-:W-:-:S02]  /*0d60*/  FADD R25, R19, R18 ;  /* 0x0000001213197221 */ /* 0x000fc40000000000 */
[----:B------:R-:W3:Y:S04]  /*0d70*/  LDL R19, [R23+-0x14] ;  /* 0xffffec0017137983 */ /* 0x000ee80000100800 */
[----:B------:R0:W3:Y:S01]  /*0d80*/  LDL.128 R12, [R22+0x10] ;  /* 0x00001000160c7983 */ /* 0x0000e20000100c00 */
[----:B--2---:R-:W-:-:S03]  /*0d90*/  FADD R9, R26, R9 ;  /* 0x000000091a097221 */ /* 0x004fc60000000000 */
[----:B------:R-:W2:Y:S01]  /*0da0*/  LDL R18, [R23+-0x18] ;  /* 0xffffe80017127983 */ /* 0x000ea20000100800 */
[----:B-----5:R-:W-:-:S03]  /*0db0*/  FADD R26, R25, R4 ;  /* 0x00000004191a7221 */ /* 0x020fc60000000000 */
[----:B------:R-:W5:Y:S04]  /*0dc0*/  LDL R25, [R23+-0x1c] ;  /* 0xffffe40017197983 */ /* 0x000f680000100800 */
[----:B------:R-:W5:Y:S01]  /*0dd0*/  LDL R4, [R23+-0x20] ;  /* 0xffffe00017047983 */ /* 0x000f620000100800 */
[----:B------:R-:W-:Y:S01]  /*0de0*/  FADD R5, R5, R26 ;  /* 0x0000001a05057221 */ /* 0x000fe20000000000 */
[----:B------:R-:W-:-:S03]  /*0df0*/  IADD3 R24, PT, PT, R24, 0x10, RZ ;  /* 0x0000001018187810 */ /* 0x000fc60007ffe0ff */
[----:B------:R-:W-:Y:S01]  /*0e00*/  FADD R6, R6, R5 ;  /* 0x0000000506067221 */ /* 0x000fe20000000000 */
[----:B------:R-:W-:-:S03]  /*0e10*/  ISETP.NE.AND P0, PT, R24, RZ, PT ;  /* 0x000000ff1800720c */ /* 0x000fc60003f05270 */
[----:B------:R-:W-:Y:S01]  /*0e20*/  FADD R7, R7, R6 ;  /* 0x0000000607077221 */ /* 0x000fe20000000000 */
[----:B------:R-:W-:Y:S01]  /*0e30*/  VIADD R20, R20, 0xfffffff0 ;  /* 0xfffffff014147836 */ /* 0x000fe20000000000 */
[----:B0-----:R-:W-:Y:S01]  /*0e40*/  IADD3 R22, PT, PT, R22, 0x40, RZ ;  /* 0x0000004016167810 */ /* 0x001fe20007ffe0ff */
[----:B----4-:R-:W-:-:S04]  /*0e50*/  FADD R16, R9, R16 ;  /* 0x0000001009107221 */ /* 0x010fc80000000000 */
[----:B------:R-:W-:-:S04]  /*0e60*/  FADD R16, R16, R17 ;  /* 0x0000001110107221 */ /* 0x000fc80000000000 */
[----:B---3--:R-:W-:-:S04]  /*0e70*/  FADD R16, R16, R11 ;  /* 0x0000000b10107221 */ /* 0x008fc80000000000 */
[----:B------:R-:W-:Y:S01]  /*0e80*/  FADD R19, R16, R19 ;  /* 0x0000001310137221 */ /* 0x000fe20000000000 */
[----:B------:R-:W-:-:S03]  /*0e90*/  FADD R12, R7, R12 ;  /* 0x0000000c070c7221 */ /* 0x000fc60000000000 */
[----:B--2---:R-:W-:Y:S01]  /*0ea0*/  FADD R18, R19, R18 ;  /* 0x0000001213127221 */ /* 0x004fe20000000000 */
[----:B------:R-:W-:-:S03]  /*0eb0*/  FADD R13, R13, R12 ;  /* 0x0000000c0d0d7221 */ /* 0x000fc60000000000 */
[----:B-----5:R-:W-:Y:S01]  /*0ec0*/  FADD R25, R18, R25 ;  /* 0x0000001912197221 */ /* 0x020fe20000000000 */
[----:B------:R-:W-:-:S03]  /*0ed0*/  FADD R14, R14, R13 ;  /* 0x0000000d0e0e7221 */ /* 0x000fc60000000000 */
[----:B------:R-:W-:Y:S01]  /*0ee0*/  FADD R11, R25, R4 ;  /* 0x00000004190b7221 */ /* 0x000fe20000000000 */
[----:B------:R-:W-:Y:S01]  /*0ef0*/  FADD R9, R15, R14 ;  /* 0x0000000e0f097221 */ /* 0x000fe20000000000 */
[----:B------:R-:W-:Y:S06]  /*0f00*/  @P0 BRA `(.L_x_34) ;  /* 0xfffffffc00180947 */ /* 0x000fec000383ffff */
.L_x_33:
[----:B------:R-:W-:Y:S05]  /*0f10*/  BSYNC.RECONVERGENT B0 ;  /* 0x0000000000007941 */ /* 0x000fea0003800200 */
.L_x_32:
[----:B------:R-:W-:Y:S04]  /*0f20*/  BSSY.RECONVERGENT B0, `(.L_x_35) ;  /* 0x000004f000007945 */ /* 0x000fe80003800200 */
[----:B------:R-:W-:Y:S05]  /*0f30*/  @!P1 BRA `(.L_x_36) ;  /* 0x0000000400349947 */ /* 0x000fea0003800000 */
[----:B------:R-:W-:Y:S01]  /*0f40*/  ISETP.GE.U32.AND P0, PT, R10, 0x8, PT ;  /* 0x000000080a00780c */ /* 0x000fe20003f06070 */
[----:B------:R-:W-:Y:S01]  /*0f50*/  BSSY.RECONVERGENT B1, `(.L_x_37) ;  /* 0x0000023000017945 */ /* 0x000fe20003800200 */
[----:B------:R-:W-:-:S04]  /*0f60*/  LOP3.LUT R24, R0, 0x7, RZ, 0xc0, !PT ;  /* 0x0000000700187812 */ /* 0x000fc800078ec0ff */
[----:B------:R-:W-:-:S07]  /*0f70*/  ISETP.NE.AND P1, PT, R24, RZ, PT ;  /* 0x000000ff1800720c */ /* 0x000fce0003f25270 */
[----:B------:R-:W-:Y:S06]  /*0f80*/  @!P0 BRA `(.L_x_38) ;  /* 0x00000000007c8947 */ /* 0x000fec0003800000 */
[----:B------:R-:W-:Y:S02]  /*0f90*/  LOP3.LUT R5, RZ, R2, RZ, 0x33, !PT ;  /* 0x00000002ff057212 */ /* 0x000fe400078e33ff */
[----:B------:R-:W-:-:S03]  /*0fa0*/  LEA R23, R2, R1, 0x2 ;  /* 0x0000000102177211 */ /* 0x000fc600078e10ff */
[----:B------:R-:W-:Y:S02]  /*0fb0*/  IMAD.IADD R4, R8, 0x1, R5 ;  /* 0x0000000108047824 */ /* 0x000fe400078e0205 */
[----:B------:R-:W2:Y:S02]  /*0fc0*/  LDL.128 R12, [R23+0x10] ;  /* 0x00001000170c7983 */ /* 0x000ea40000100c00 */
[----:B------:R-:W-:Y:S02]  /*0fd0*/  IMAD R21, R4, 0x4, R1 ;  /* 0x0000000404157824 */ /* 0x000fe400078e0201 */
[----:B------:R-:W3:Y:S04]  /*0fe0*/  LDL.128 R4, [R23] ;  /* 0x0000000017047983 */ /* 0x000ee80000100c00 */
[----:B------:R-:W4:Y:S04]  /*0ff0*/  LDL R22, [R21] ;  /* 0x0000000015167983 */ /* 0x000f280000100800 */
[----:B------:R-:W5:Y:S04]  /*1000*/  LDL R25, [R21+-0x4] ;  /* 0xfffffc0015197983 */ /* 0x000f680000100800 */
[----:B------:R-:W2:Y:S04]  /*1010*/  LDL R16, [R21+-0x8] ;  /* 0xfffff80015107983 */ /* 0x000ea80000100800 */
[----:B------:R-:W2:Y:S04]  /*1020*/  LDL R10, [R21+-0xc] ;  /* 0xfffff400150a7983 */ /* 0x000ea80000100800 */
[----:B------:R-:W2:Y:S04]  /*1030*/  LDL R19, [R21+-0x10] ;  /* 0xfffff00015137983 */ /* 0x000ea80000100800 */
[----:B------:R-:W2:Y:S04]  /*1040*/  LDL R18, [R21+-0x14] ;  /* 0xffffec0015127983 */ /* 0x000ea80000100800 */
[----:B------:R-:W2:Y:S04]  /*1050*/  LDL R17, [R21+-0x18] ;  /* 0xffffe80015117983 */ /* 0x000ea80000100800 */
[----:B------:R-:W2:Y:S01]  /*1060*/  LDL R20, [R21+-0x1c] ;  /* 0xffffe40015147983 */ /* 0x000ea20000100800 */
[----:B------:R-:W-:Y:S01]  /*1070*/  IADD3 R2, PT, PT, R2, 0x8, RZ ;  /* 0x0000000802027810 */ /* 0x000fe20007ffe0ff */
[----:B---3--:R-:W-:Y:S01]  /*1080*/  FADD R4, R9, R4 ;  /* 0x0000000409047221 */ /* 0x008fe20000000000 */
[----:B----4-:R-:W-:-:S03]  /*1090*/  FADD R22, R11, R22 ;  /* 0x000000160b167221 */ /* 0x010fc60000000000 */
[----:B------:R-:W-:Y:S01]  /*10a0*/  FADD R5, R4, R5 ;  /* 0x0000000504057221 */ /* 0x000fe20000000000 */
[----:B-----5:R-:W-:-:S03]  /*10b0*/  FADD R25, R22, R25 ;  /* 0x0000001916197221 */ /* 0x020fc60000000000 */
[----:B------:R-:W-:Y:S01]  /*10c0*/  FADD R6, R5, R6 ;  /* 0x0000000605067221 */ /* 0x000fe20000000000 */
[----:B--2---:R-:W-:-:S03]  /*10d0*/  FADD R25, R25, R16 ;  /* 0x0000001019197221 */ /* 0x004fc60000000000 */
[----:B------:R-:W-:Y:S01]  /*10e0*/  FADD R7, R6, R7 ;  /* 0x0000000706077221 */ /* 0x000fe20000000000 */
[----:B------:R-:W-:-:S03]  /*10f0*/  FADD R10, R25, R10 ;  /* 0x0000000a190a7221 */ /* 0x000fc60000000000 */
[----:B------:R-:W-:Y:S01]  /*1100*/  FADD R12, R7, R12 ;  /* 0x0000000c070c7221 */ /* 0x000fe20000000000 */
[----:B------:R-:W-:-:S03]  /*1110*/  FADD R19, R10, R19 ;  /* 0x000000130a137221 */ /* 0x000fc60000000000 */
[----:B------:R-:W-:Y:S01]  /*1120*/  FADD R13, R12, R13 ;  /* 0x0000000d0c0d7221 */ /* 0x000fe20000000000 */
[----:B------:R-:W-:-:S03]  /*1130*/  FADD R18, R19, R18 ;  /* 0x0000001213127221 */ /* 0x000fc60000000000 */
[----:B------:R-:W-:Y:S01]  /*1140*/  FADD R14, R13, R14 ;  /* 0x0000000e0d0e7221 */ /* 0x000fe20000000000 */
[----:B------:R-:W-:-:S03]  /*1150*/  FADD R17, R18, R17 ;  /* 0x0000001112117221 */ /* 0x000fc60000000000 */
[----:B------:R-:W-:Y:S01]  /*1160*/  FADD R9, R14, R15 ;  /* 0x0000000f0e097221 */ /* 0x000fe20000000000 */
[----:B------:R-:W-:-:S07]  /*1170*/  FADD R11, R17, R20 ;  /* 0x00000014110b7221 */ /* 0x000fce0000000000 */
.L_x_38:
[----:B------:R-:W-:Y:S05]  /*1180*/  BSYNC.RECONVERGENT B1 ;  /* 0x0000000000017941 */ /* 0x000fea0003800200 */
.L_x_37:
[----:B------:R-:W-:Y:S05]  /*1190*/  @!P1 BRA `(.L_x_36) ;  /* 0x00000000009c9947 */ /* 0x000fea0003800000 */
[----:B------:R-:W-:Y:S01]  /*11a0*/  ISETP.GE.U32.AND P0, PT, R24, 0x4, PT ;  /* 0x000000041800780c */ /* 0x000fe20003f06070 */
[----:B------:R-:W-:Y:S01]  /*11b0*/  BSSY.RECONVERGENT B1, `(.L_x_39) ;  /* 0x0000016000017945 */ /* 0x000fe20003800200 */
[----:B------:R-:W-:-:S04]  /*11c0*/  LOP3.LUT R10, R0, 0x3, RZ, 0xc0, !PT ;  /* 0x00000003000a7812 */ /* 0x000fc800078ec0ff */
[----:B------:R-:W-:-:S07]  /*11d0*/  ISETP.NE.AND P1, PT, R10, RZ, PT ;  /* 0x000000ff0a00720c */ /* 0x000fce0003f25270 */
[----:B------:R-:W-:Y:S06]  /*11e0*/  @!P0 BRA `(.L_x_40) ;  /* 0x0000000000488947 */ /* 0x000fec0003800000 */
[----:B------:R-:W-:-:S05]  /*11f0*/  LOP3.LUT R5, RZ, R2, RZ, 0x33, !PT ;  /* 0x00000002ff057212 */ /* 0x000fca00078e33ff */
[----:B------:R-:W-:Y:S01]  /*1200*/  IMAD.IADD R4, R8, 0x1, R5 ;  /* 0x0000000108047824 */ /* 0x000fe200078e0205 */
[----:B------:R-:W-:-:S03]  /*1210*/  LEA R5, R2, R1, 0x2 ;  /* 0x0000000102057211 */ /* 0x000fc600078e10ff */
[----:B------:R-:W-:-:S03]  /*1220*/  IMAD R12, R4, 0x4, R1 ;  /* 0x00000004040c7824 */ /* 0x000fc600078e0201 */
[----:B------:R-:W2:Y:S04]  /*1230*/  LDL.128 R4, [R5] ;  /* 0x0000000005047983 */ /* 0x000ea80000100c00 */
[----:B------:R-:W3:Y:S04]  /*1240*/  LDL R14, [R12] ;  /* 0x000000000c0e7983 */ /* 0x000ee80000100800 */
[----:B------:R-:W4:Y:S04]  /*1250*/  LDL R13, [R12+-0x4] ;  /* 0xfffffc000c0d7983 */ /* 0x000f280000100800 */
[----:B------:R-:W5:Y:S04]  /*1260*/  LDL R16, [R12+-0x8] ;  /* 0xfffff8000c107983 */ /* 0x000f680000100800 */
[----:B------:R-:W5:Y:S01]  /*1270*/  LDL R18, [R12+-0xc] ;  /* 0xfffff4000c127983 */ /* 0x000f620000100800 */
[----:B------:R-:W-:Y:S01]  /*1280*/  IADD3 R2, PT, PT, R2, 0x4, RZ ;  /* 0x0000000402027810 */ /* 0x000fe20007ffe0ff */
[----:B--2---:R-:W-:Y:S01]  /*1290*/  FADD R4, R9, R4 ;  /* 0x0000000409047221 */ /* 0x004fe20000000000 */
[----:B---3--:R-:W-:-:S03]  /*12a0*/  FADD R14, R11, R14 ;  /* 0x0000000e0b0e7221 */ /* 0x008fc60000000000 */
[----:B------:R-:W-:Y:S01]  /*12b0*/  FADD R9, R4, R5 ;  /* 0x0000000504097221 */ /* 0x000fe20000000000 */
[----:B----4-:R-:W-:-:S03]  /*12c0*/  FADD R13, R14, R13 ;  /* 0x0000000d0e0d7221 */ /* 0x010fc60000000000 */
[----:B------:R-:W-:Y:S01]  /*12d0*/  FADD R6, R9, R6 ;  /* 0x0000000609067221 */ /* 0x000fe20000000000 */
[----:B-----5:R-:W-:-:S03]  /*12e0*/  FADD R13, R13, R16 ;  /* 0x000000100d0d7221 */ /* 0x020fc60000000000 */
[----:B------:R-:W-:Y:S01]  /*12f0*/  FADD R9, R6, R7 ;  /* 0x0000000706097221 */ /* 0x000fe20000000000 */
[----:B------:R-:W-:-:S07]  /*1300*/  FADD R11, R13, R18 ;  /* 0x000000120d0b7221 */ /* 0x000fce0000000000 */
.L_x_40:
[----:B------:R-:W-:Y:S05]  /*1310*/  BSYNC.RECONVERGENT B1 ;  /* 0x0000000000017941 */ /* 0x000fea0003800200 */
.L_x_39:
[----:B------:R-:W-:Y:S05]  /*1320*/  @!P1 BRA `(.L_x_36) ;  /* 0x0000000000389947 */ /* 0x000fea0003800000 */
[----:B------:R-:W-:Y:S01]  /*1330*/  LOP3.LUT R5, RZ, R2, RZ, 0x33, !PT ;  /* 0x00000002ff057212 */ /* 0x000fe200078e33ff */
[----:B------:R-:W-:Y:S02]  /*1340*/  IMAD.MOV R4, RZ, RZ, -R10 ;  /* 0x000000ffff047224 */ /* 0x000fe400078e0a0a */
[----:B------:R-:W-:Y:S01]  /*1350*/  IMAD R7, R2, 0x4, R1 ;  /* 0x0000000402077824 */ /* 0x000fe200078e0201 */
[----:B------:R-:W-:-:S07]  /*1360*/  IADD3 R8, PT, PT, R8, R5, RZ ;  /* 0x0000000508087210 */ /* 0x000fce0007ffe0ff */
.L_x_41:
[----:B------:R-:W-:Y:S01]  /*1370*/  IMAD R2, R8, 0x4, R1 ;  /* 0x0000000408027824 */ /* 0x000fe200078e0201 */
[----:B------:R0:W2:Y:S05]  /*1380*/  LDL R6, [R7] ;  /* 0x0000000007067983 */ /* 0x0000aa0000100800 */
[----:B------:R-:W3:Y:S01]  /*1390*/  LDL R2, [R2] ;  /* 0x0000000002027983 */ /* 0x000ee20000100800 */
[----:B------:R-:W-:Y:S01]  /*13a0*/  IADD3 R4, PT, PT, R4, 0x1, RZ ;  /* 0x0000000104047810 */ /* 0x000fe20007ffe0ff */
[----:B------:R-:W-:Y:S01]  /*13b0*/  VIADD R8, R8, 0xffffffff ;  /* 0xffffffff08087836 */ /* 0x000fe20000000000 */
[----:B0-----:R-:W-:Y:S02]  /*13c0*/  IADD3 R7, PT, PT, R7, 0x4, RZ ;  /* 0x0000000407077810 */ /* 0x001fe40007ffe0ff */
[----:B------:R-:W-:Y:S01]  /*13d0*/  ISETP.NE.AND P0, PT, R4, RZ, PT ;  /* 0x000000ff0400720c */ /* 0x000fe20003f05270 */
[----:B--2---:R-:W-:Y:S01]  /*13e0*/  FADD R9, R6, R9 ;  /* 0x0000000906097221 */ /* 0x004fe20000000000 */
[----:B---3--:R-:W-:-:S11]  /*13f0*/  FADD R11, R2, R11 ;  /* 0x0000000b020b7221 */ /* 0x008fd60000000000 */
[----:B------:R-:W-:Y:S05]  /*1400*/  @P0 BRA `(.L_x_41) ;  /* 0xfffffffc00d80947 */ /* 0x000fea000383ffff */
.L_x_36:
[----:B------:R-:W-:Y:S05]  /*1410*/  BSYNC.RECONVERGENT B0 ;  /* 0x0000000000007941 */ /* 0x000fea0003800200 */
.L_x_35:
[----:B------:R-:W-:Y:S01]  /*1420*/  I2FP.F32.U32 R5, R0 ;  /* 0x0000000000057245 */ /* 0x000fe20000201000 */
[----:B------:R-:W-:Y:S03]  /*1430*/  BSSY.RECONVERGENT B0, `(.L_x_42) ;  /* 0x000000d000007945 */ /* 0x000fe60003800200 */
[----:B------:R-:W0:Y:S08]  /*1440*/  MUFU.RCP R0, R5 ;  /* 0x0000000500007308 */ /* 0x000e300000001000 */
[----:B------:R-:W1:Y:S01]  /*1450*/  FCHK P0, R11, R5 ;  /* 0x000000050b007302 */ /* 0x000e620000000000 */
[----:B0-----:R-:W-:-:S04]  /*1460*/  FFMA R7, -R5, R0, 1 ;  /* 0x3f80000005077423 */ /* 0x001fc80000000100 */
[----:B------:R-:W-:-:S04]  /*1470*/  FFMA R0, R0, R7, R0 ;  /* 0x0000000700007223 */ /* 0x000fc80000000000 */
[----:B------:R-:W-:-:S04]  /*1480*/  FFMA R2, R0, R11, RZ ;  /* 0x0000000b00027223 */ /* 0x000fc800000000ff */
[----:B------:R-:W-:-:S04]  /*1490*/  FFMA R7, -R5, R2, R11 ;  /* 0x0000000205077223 */ /* 0x000fc8000000010b */
[----:B------:R-:W-:Y:S01]  /*14a0*/  FFMA R2, R0, R7, R2 ;  /* 0x0000000700027223 */ /* 0x000fe20000000002 */
[----:B-1----:R-:W-:Y:S06]  /*14b0*/  @!P0 BRA `(.L_x_43) ;  /* 0x0000000000108947 */ /* 0x002fec0003800000 */
[----:B------:R-:W-:Y:S01]  /*14c0*/  IMAD.MOV.U32 R0, RZ, RZ, R11 ;  /* 0x000000ffff007224 */ /* 0x000fe200078e000b */
[----:B------:R-:W-:-:S07]  /*14d0*/  MOV R4, 0x14f0 ;  /* 0x000014f000047802 */ /* 0x000fce0000000f00 */
[----:B------:R-:W-:Y:S05]  /*14e0*/  CALL.REL.NOINC `($__internal_0_$__cuda_sm3x_div_rn_noftz_f32_slowpath) ;  /* 0x00000004002c7944 */ /* 0x000fea0003c00000 */
[----:B------:R-:W-:-:S07]  /*14f0*/  MOV R2, R0 ;  /* 0x0000000000027202 */ /* 0x000fce0000000f00 */
.L_x_43:
[----:B------:R-:W-:Y:S05]  /*1500*/  BSYNC.RECONVERGENT B0 ;  /* 0x0000000000007941 */ /* 0x000fea0003800200 */
.L_x_42:
[----:B------:R-:W0:Y:S01]  /*1510*/  MUFU.RCP R0, R5 ;  /* 0x0000000500007308 */ /* 0x000e220000001000 */
[----:B------:R-:W-:Y:S07]  /*1520*/  BSSY.RECONVERGENT B0, `(.L_x_44) ;  /* 0x000000c000007945 */ /* 0x000fee0003800200 */
        /* <DEDUP_REMOVED lines=11> */
.L_x_45:
[----:B------:R-:W-:Y:S05]  /*15e0*/  BSYNC.RECONVERGENT B0 ;  /* 0x0000000000007941 */ /* 0x000fea0003800200 */
.L_x_44:
[----:B------:R-:W-:Y:S01]  /*15f0*/  FADD R0, R2, 1.00000001335143196e-10 ;  /* 0x2edbe6ff02007421 */ /* 0x000fe20000000000 */
[----:B------:R-:W-:Y:S01]  /*1600*/  FADD R2, R4, 1.00000001335143196e-10 ;  /* 0x2edbe6ff04027421 */ /* 0x000fe20000000000 */
[----:B------:R-:W-:Y:S01]  /*1610*/  IMAD.MOV.U32 R5, RZ, RZ, 0x3e055027 ;  /* 0x3e055027ff057424 */ /* 0x000fe200078e00ff */
[----:B------:R-:W0:Y:S02]  /*1620*/  LDC R8, c[0x0][0x398] ;  /* 0x0000e600ff087b82 */ /* 0x000e240000000800 */
[----:B------:R-:W-:Y:S02]  /*1630*/  FSETP.GEU.AND P0, PT, R0, 1.175494350822287508e-38, PT ;  /* 0x008000000000780b */ /* 0x000fe40003f0e000 */
[----:B------:R-:W-:-:S11]  /*1640*/  FSETP.GEU.AND P1, PT, R2, 1.175494350822287508e-38, PT ;  /* 0x008000000200780b */ /* 0x000fd60003f2e000 */
[----:B------:R-:W-:Y:S02]  /*1650*/  @!P0 FMUL R0, R0, 8388608 ;  /* 0x4b00000000008820 */ /* 0x000fe40000400000 */
[----:B------:R-:W-:Y:S02]  /*1660*/  @!P1 FMUL R2, R2, 8388608 ;  /* 0x4b00000002029820 */ /* 0x000fe40000400000 */
[C---:B------:R-:W-:Y:S01]  /*1670*/  VIADD R11, R0.reuse, 0xc0d55555 ;  /* 0xc0d55555000b7836 */ /* 0x040fe20000000000 */
[----:B------:R-:W-:Y:S02]  /*1680*/  FSETP.NEU.AND P2, PT, R0, RZ, PT ;  /* 0x000000ff0000720b */ /* 0x000fe40003f4d000 */
[----:B------:R-:W-:Y:S02]  /*1690*/  IADD3 R9, PT, PT, R2, -0x3f2aaaab, RZ ;  /* 0xc0d5555502097810 */ /* 0x000fe40007ffe0ff */
[----:B------:R-:W-:Y:S01]  /*16a0*/  LOP3.LUT R11, R11, 0xff800000, RZ, 0xc0, !PT ;  /* 0xff8000000b0b7812 */ /* 0x000fe200078ec0ff */
[----:B0-----:R-:W-:Y:S01]  /*16b0*/  IMAD R3, R8, UR6, R3 ;  /* 0x0000000608037c24 */ /* 0x001fe2000f8e0203 */
[----:B------:R-:W-:-:S03]  /*16c0*/  LOP3.LUT R9, R9, 0xff800000, RZ, 0xc0, !PT ;  /* 0xff80000009097812 */ /* 0x000fc600078ec0ff */
[----:B------:R-:W-:Y:S01]  /*16d0*/  IMAD.IADD R7, R0, 0x1, -R11 ;  /* 0x0000000100077824 */ /* 0x000fe200078e0a0b */
[----:B------:R-:W-:Y:S02]  /*16e0*/  IADD3 R6, PT, PT, R2, -R9, RZ ;  /* 0x8000000902067210 */ /* 0x000fe40007ffe0ff */
[----:B------:R-:W-:Y:S01]  /*16f0*/  I2FP.F32.S32 R11, R11 ;  /* 0x0000000b000b7245 */ /* 0x000fe20000201400 */
[----:B------:R-:W-:Y:S01]  /*1700*/  FADD R7, R7, -1 ;  /* 0xbf80000007077421 */ /* 0x000fe20000000000 */
[----:B------:R-:W-:Y:S01]  /*1710*/  I2FP.F32.S32 R14, R9 ;  /* 0x00000009000e7245 */ /* 0x000fe20000201400 */
[----:B------:R-:W-:Y:S01]  /*1720*/  FADD R6, R6, -1 ;  /* 0xbf80000006067421 */ /* 0x000fe20000000000 */
[----:B------:R-:W-:Y:S01]  /*1730*/  MOV R9, 0x7f800000 ;  /* 0x7f80000000097802 */ /* 0x000fe20000000f00 */
[-C--:B------:R-:W-:Y:S02]  /*1740*/  FFMA R4, R7, -R5.reuse, 0.14084610342979431152 ;  /* 0x3e1039f607047423 */ /* 0x080fe40000000805 */
[----:B------:R-:W-:-:S02]  /*1750*/  FFMA R5, R6, -R5, 0.14084610342979431152 ;  /* 0x3e1039f606057423 */ /* 0x000fc40000000805 */
[C---:B------:R-:W-:Y:S02]  /*1760*/  FFMA R4, R7.reuse, R4, -0.12148627638816833496 ;  /* 0xbdf8cdcc07047423 */ /* 0x040fe40000000004 */
[C---:B------:R-:W-:Y:S02]  /*1770*/  FFMA R5, R6.reuse, R5, -0.12148627638816833496 ;  /* 0xbdf8cdcc06057423 */ /* 0x040fe40000000005 */
[C---:B------:R-:W-:Y:S02]  /*1780*/  FFMA R4, R7.reuse, R4, 0.13980610668659210205 ;  /* 0x3e0f295507047423 */ /* 0x040fe40000000004 */
[C---:B------:R-:W-:Y:S02]  /*1790*/  FFMA R5, R6.reuse, R5, 0.13980610668659210205 ;  /* 0x3e0f295506057423 */ /* 0x040fe40000000005 */
[----:B------:R-:W-:Y:S02]  /*17a0*/  FFMA R4, R7, R4, -0.16684235632419586182 ;  /* 0xbe2ad8b907047423 */ /* 0x000fe40000000004 */
[----:B------:R-:W-:-:S02]  /*17b0*/  FFMA R5, R6, R5, -0.16684235632419586182 ;  /* 0xbe2ad8b906057423 */ /* 0x000fc40000000005 */
[C---:B------:R-:W-:Y:S02]  /*17c0*/  FFMA R10, R7.reuse, R4, 0.20012299716472625732 ;  /* 0x3e4ced0b070a7423 */ /* 0x040fe40000000004 */
[C---:B------:R-:W-:Y:S02]  /*17d0*/  FFMA R13, R6.reuse, R5, 0.20012299716472625732 ;  /* 0x3e4ced0b060d7423 */ /* 0x040fe40000000005 */
[C---:B------:R-:W-:Y:S01]  /*17e0*/  FFMA R12, R7.reuse, R10, -0.24999669194221496582 ;  /* 0xbe7fff22070c7423 */ /* 0x040fe2000000000a */
[----:B------:R-:W0:Y:S01]  /*17f0*/  LDC.64 R4, c[0x0][0x388] ;  /* 0x0000e200ff047b82 */ /* 0x000e220000000a00 */
[C---:B------:R-:W-:Y:S01]  /*1800*/  FFMA R15, R6.reuse, R13, -0.24999669194221496582 ;  /* 0xbe7fff22060f7423 */ /* 0x040fe2000000000d */
[----:B------:R-:W-:Y:S01]  /*1810*/  FSEL R10, RZ, -23, P0 ;  /* 0xc1b80000ff0a7808 */ /* 0x000fe20000000000 */
[C---:B------:R-:W-:Y:S01]  /*1820*/  FFMA R12, R7.reuse, R12, 0.33333182334899902344 ;  /* 0x3eaaaa78070c7423 */ /* 0x040fe2000000000c */
[----:B------:R-:W-:Y:S01]  /*1830*/  FSEL R13, RZ, -23, P1 ;  /* 0xc1b80000ff0d7808 */ /* 0x000fe20000800000 */
[----:B------:R-:W-:Y:S01]  /*1840*/  FFMA R15, R6, R15, 0.33333182334899902344 ;  /* 0x3eaaaa78060f7423 */ /* 0x000fe2000000000f */
[----:B------:R-:W-:Y:S01]  /*1850*/  ISETP.GT.U32.AND P0, PT, R0, 0x7f7fffff, PT ;  /* 0x7f7fffff0000780c */ /* 0x000fe20003f04070 */
[----:B------:R-:W-:Y:S01]  /*1860*/  FFMA R12, R7, R12, -0.5 ;  /* 0xbf000000070c7423 */ /* 0x000fe2000000000c */
[----:B------:R-:W-:Y:S01]  /*1870*/  ISETP.GT.U32.AND P1, PT, R2, 0x7f7fffff, PT ;  /* 0x7f7fffff0200780c */ /* 0x000fe20003f24070 */
[----:B------:R-:W-:Y:S01]  /*1880*/  FFMA R15, R6, R15, -0.5 ;  /* 0xbf000000060f7423 */ /* 0x000fe2000000000f */
[----:B------:R-:W-:Y:S01]  /*1890*/  FFMA R10, R11, 1.1920928955078125e-07, R10 ;  /* 0x340000000b0a7823 */ /* 0x000fe2000000000a */
[----:B------:R-:W-:Y:S01]  /*18a0*/  FMUL R12, R7, R12 ;  /* 0x0000000c070c7220 */ /* 0x000fe20000400000 */
[----:B------:R-:W-:Y:S01]  /*18b0*/  FFMA R13, R14, 1.1920928955078125e-07, R13 ;  /* 0x340000000e0d7823 */ /* 0x000fe2000000000d */
[----:B------:R-:W-:-:S02]  /*18c0*/  FMUL R15, R6, R15 ;  /* 0x0000000f060f7220 */ /* 0x000fc40000400000 */
[----:B------:R-:W-:Y:S02]  /*18d0*/  FFMA R7, R7, R12, R7 ;  /* 0x0000000c07077223 */ /* 0x000fe40000000007 */
[----:B------:R-:W-:Y:S02]  /*18e0*/  FFMA R6, R6, R15, R6 ;  /* 0x0000000f06067223 */ /* 0x000fe40000000006 */
[----:B------:R-:W-:Y:S01]  /*18f0*/  FFMA R7, R10, 0.69314718246459960938, R7 ;  /* 0x3f3172180a077823 */ /* 0x000fe20000000007 */
[-C--:B------:R-:W-:Y:S01]  /*1900*/  @P0 FFMA R7, R0, R9.reuse, +INF ;  /* 0x7f80000000070423 */ /* 0x080fe20000000009 */
[----:B------:R-:W-:Y:S01]  /*1910*/  FFMA R6, R13, 0.69314718246459960938, R6 ;  /* 0x3f3172180d067823 */ /* 0x000fe20000000006 */
[C---:B------:R-:W-:Y:S01]  /*1920*/  @P1 FFMA R6, R2.reuse, R9, +INF ;  /* 0x7f80000002061423 */ /* 0x040fe20000000009 */
[----:B------:R-:W-:Y:S01]  /*1930*/  FSETP.NEU.AND P0, PT, R2, RZ, PT ;  /* 0x000000ff0200720b */ /* 0x000fe20003f0d000 */
[----:B0-----:R-:W-:Y:S01]  /*1940*/  IMAD.WIDE.U32 R4, R3, 0x4, R4 ;  /* 0x0000000403047825 */ /* 0x001fe200078e0004 */
[----:B------:R-:W-:-:S02]  /*1950*/  FSEL R7, R7, -INF , P2 ;  /* 0xff80000007077808 */ /* 0x000fc40001000000 */
[----:B------:R-:W-:-:S05]  /*1960*/  FSEL R6, R6, -INF , P0 ;  /* 0xff80000006067808 */ /* 0x000fca0000000000 */
[----:B------:R-:W-:-:S05]  /*1970*/  FADD R7, R7, -R6 ;  /* 0x8000000607077221 */ /* 0x000fca0000000000 */
[----:B------:R-:W-:Y:S01]  /*1980*/  STG.E desc[UR4][R4.64], R7 ;  /* 0x0000000704007986 */ /* 0x000fe2000c101904 */
[----:B------:R-:W-:Y:S05]  /*1990*/  EXIT ;  /* 0x000000000000794d */ /* 0x000fea0003800000 */
        .weak           $__internal_0_$__cuda_sm3x_div_rn_noftz_f32_slowpath
        .type           $__internal_0_$__cuda_sm3x_div_rn_noftz_f32_slowpath,@function
        .size           $__internal_0_$__cuda_sm3x_div_rn_noftz_f32_slowpath,(.L_x_653 - $__internal_0_$__cuda_sm3x_div_rn_noftz_f32_slowpath)
$__internal_0_$__cuda_sm3x_div_rn_noftz_f32_slowpath:
[--C-:B------:R-:W-:Y:S01]  /*19a0*/  SHF.R.U32.HI R7, RZ, 0x17, R5.reuse ;  /* 0x00000017ff077819 */ /* 0x100fe20000011605 */
[----:B------:R-:W-:Y:S01]  /*19b0*/  BSSY.RECONVERGENT B1, `(.L_x_46) ;  /* 0x0000063000017945 */ /* 0x000fe20003800200 */
[----:B------:R-:W-:Y:S02]  /*19c0*/  SHF.R.U32.HI R6, RZ, 0x17, R0 ;  /* 0x00000017ff067819 */ /* 0x000fe40000011600 */
[----:B------:R-:W-:Y:S01]  /*19d0*/  LOP3.LUT R14, R7, 0xff, RZ, 0xc0, !PT ;  /* 0x000000ff070e7812 */ /* 0x000fe200078ec0ff */
[----:B------:R-:W-:Y:S01]  /*19e0*/  IMAD.MOV.U32 R7, RZ, RZ, R5 ;  /* 0x000000ffff077224 */ /* 0x000fe200078e0005 */
[----:B------:R-:W-:-:S03]  /*19f0*/  LOP3.LUT R12, R6, 0xff, RZ, 0xc0, !PT ;  /* 0x000000ff060c7812 */ /* 0x000fc600078ec0ff */
[----:B------:R-:W-:Y:S01]  /*1a00*/  VIADD R10, R14, 0xffffffff ;  /* 0xffffffff0e0a7836 */ /* 0x000fe20000000000 */
[----:B------:R-:W-:-:S04]  /*1a10*/  IADD3 R8, PT, PT, R12, -0x1, RZ ;  /* 0xffffffff0c087810 */ /* 0x000fc80007ffe0ff */
[----:B------:R-:W-:-:S04]  /*1a20*/  ISETP.GT.U32.AND P0, PT, R10, 0xfd, PT ;  /* 0x000000fd0a00780c */ /* 0x000fc80003f04070 */
[----:B------:R-:W-:-:S13]  /*1a30*/  ISETP.GT.U32.OR P0, PT, R8, 0xfd, P0 ;  /* 0x000000fd0800780c */ /* 0x000fda0000704470 */
[----:B------:R-:W-:Y:S01]  /*1a40*/  @!P0 MOV R6, RZ ;  /* 0x000000ff00068202 */ /* 0x000fe20000000f00 */
[----:B------:R-:W-:Y:S06]  /*1a50*/  @!P0 BRA `(.L_x_47) ;  /* 0x00000000005c8947 */ /* 0x000fec0003800000 */
[----:B------:R-:W-:Y:S02]  /*1a60*/  FSETP.GTU.FTZ.AND P0, PT, |R0|, +INF , PT ;  /* 0x7f8000000000780b */ /* 0x000fe40003f1c200 */
[----:B------:R-:W-:-:S04]  /*1a70*/  FSETP.GTU.FTZ.AND P1, PT, |R5|, +INF , PT ;  /* 0x7f8000000500780b */ /* 0x000fc80003f3c200 */
[----:B------:R-:W-:-:S13]  /*1a80*/  PLOP3.LUT P0, PT, P0, P1, PT, 0xf8, 0x8f ;  /* 0x00000000008f781c */ /* 0x000fda0000703f70 */
[----:B------:R-:W-:Y:S05]  /*1a90*/  @P0 BRA `(.L_x_48) ;  /* 0x00000004004c0947 */ /* 0x000fea0003800000 */
[----:B------:R-:W-:-:S13]  /*1aa0*/  LOP3.LUT P0, RZ, R7, 0x7fffffff, R0, 0xc8, !PT ;  /* 0x7fffffff07ff7812 */ /* 0x000fda000780c800 */
[----:B------:R-:W-:Y:S05]  /*1ab0*/  @!P0 BRA `(.L_x_49) ;  /* 0x00000004003c8947 */ /* 0x000fea0003800000 */
[C---:B------:R-:W-:Y:S02]  /*1ac0*/  FSETP.NEU.FTZ.AND P0, PT, |R0|.reuse, +INF , PT ;  /* 0x7f8000000000780b */ /* 0x040fe40003f1d200 */
[----:B------:R-:W-:Y:S02]  /*1ad0*/  FSETP.NEU.FTZ.AND P2, PT, |R5|, +INF , PT ;  /* 0x7f8000000500780b */ /* 0x000fe40003f5d200 */
[----:B------:R-:W-:-:S11]  /*1ae0*/  FSETP.NEU.FTZ.AND P1, PT, |R0|, +INF , PT ;  /* 0x7f8000000000780b */ /* 0x000fd60003f3d200 */
[----:B------:R-:W-:Y:S05]  /*1af0*/  @!P2 BRA !P0, `(.L_x_49) ;  /* 0x00000004002ca947 */ /* 0x000fea0004000000 */
[----:B------:R-:W-:-:S04]  /*1b00*/  LOP3.LUT P0, RZ, R0, 0x7fffffff, RZ, 0xc0, !PT ;  /* 0x7fffffff00ff7812 */ /* 0x000fc8000780c0ff */
[----:B------:R-:W-:-:S13]  /*1b10*/  PLOP3.LUT P0, PT, P2, P0, PT, 0x2f, 0xf2 ;  /* 0x0000000000f2781c */ /* 0x000fda0001700577 */
[----:B------:R-:W-:Y:S05]  /*1b20*/  @P0 BRA `(.L_x_50) ;  /* 0x0000000400180947 */ /* 0x000fea0003800000 */
[----:B------:R-:W-:-:S04]  /*1b30*/  LOP3.LUT P0, RZ, R7, 0x7fffffff, RZ, 0xc0, !PT ;  /* 0x7fffffff07ff7812 */ /* 0x000fc8000780c0ff */
[----:B------:R-:W-:-:S13]  /*1b40*/  PLOP3.LUT P0, PT, P1, P0, PT, 0x2f, 0xf2 ;  /* 0x0000000000f2781c */ /* 0x000fda0000f00577 */
[----:B------:R-:W-:Y:S05]  /*1b50*/  @P0 BRA `(.L_x_51) ;  /* 0x0000000400000947 */ /* 0x000fea0003800000 */
[----:B------:R-:W-:Y:S02]  /*1b60*/  ISETP.GE.AND P0, PT, R8, RZ, PT ;  /* 0x000000ff0800720c */ /* 0x000fe40003f06270 */
[----:B------:R-:W-:-:S11]  /*1b70*/  ISETP.GE.AND P1, PT, R10, RZ, PT ;  /* 0x000000ff0a00720c */ /* 0x000fd60003f26270 */
[----:B------:R-:W-:Y:S01]  /*1b80*/  @P0 IMAD.MOV.U32 R6, RZ, RZ, RZ ;  /* 0x000000ffff060224 */ /* 0x000fe200078e00ff */
[----:B------:R-:W-:Y:S01]  /*1b90*/  @!P0 MOV R6, 0xffffffc0 ;  /* 0xffffffc000068802 */ /* 0x000fe20000000f00 */
[----:B------:R-:W-:Y:S01]  /*1ba0*/  @!P0 FFMA R0, R0, 1.84467440737095516160e+19, RZ ;  /* 0x5f80000000008823 */ /* 0x000fe200000000ff */
[----:B------:R-:W-:-:S03]  /*1bb0*/  @!P1 FFMA R7, R5, 1.84467440737095516160e+19, RZ ;  /* 0x5f80000005079823 */ /* 0x000fc600000000ff */
[----:B------:R-:W-:-:S07]  /*1bc0*/  @!P1 VIADD R6, R6, 0x40 ;  /* 0x0000004006069836 */ /* 0x000fce0000000000 */
.L_x_47:
[----:B------:R-:W-:Y:S01]  /*1bd0*/  LEA R8, R14, 0xc0800000, 0x17 ;  /* 0xc08000000e087811 */ /* 0x000fe200078eb8ff */
[----:B------:R-:W-:Y:S03]  /*1be0*/  BSSY.RECONVERGENT B2, `(.L_x_52) ;  /* 0x0000036000027945 */ /* 0x000fe60003800200 */
[----:B------:R-:W-:Y:S02]  /*1bf0*/  IADD3 R8, PT, PT, -R8, R7, RZ ;  /* 0x0000000708087210 */ /* 0x000fe40007ffe1ff */
[----:B------:R-:W-:Y:S02]  /*1c00*/  IADD3 R7, PT, PT, R12, -0x7f, RZ ;  /* 0xffffff810c077810 */ /* 0x000fe40007ffe0ff */
[----:B------:R-:W0:Y:S01]  /*1c10*/  MUFU.RCP R10, R8 ;  /* 0x00000008000a7308 */ /* 0x000e220000001000 */
[----:B------:R-:W-:Y:S02]  /*1c20*/  FADD.FTZ R11, -R8, -RZ ;  /* 0x800000ff080b7221 */ /* 0x000fe40000010100 */
[----:B------:R-:W-:-:S02]  /*1c30*/  IMAD R0, R7, -0x800000, R0 ;  /* 0xff80000007007824 */ /* 0x000fc400078e0200 */
[----:B0-----:R-:W-:-:S04]  /*1c40*/  FFMA R13, R10, R11, 1 ;  /* 0x3f8000000a0d7423 */ /* 0x001fc8000000000b */
[----:B------:R-:W-:-:S04]  /*1c50*/  FFMA R15, R10, R13, R10 ;  /* 0x0000000d0a0f7223 */ /* 0x000fc8000000000a */
[----:B------:R-:W-:-:S04]  /*1c60*/  FFMA R10, R0, R15, RZ ;  /* 0x0000000f000a7223 */ /* 0x000fc800000000ff */
[----:B------:R-:W-:-:S04]  /*1c70*/  FFMA R13, R11, R10, R0 ;  /* 0x0000000a0b0d7223 */ /* 0x000fc80000000000 */
[----:B------:R-:W-:-:S04]  /*1c80*/  FFMA R10, R15, R13, R10 ;  /* 0x0000000d0f0a7223 */ /* 0x000fc8000000000a */
[----:B------:R-:W-:Y:S01]  /*1c90*/  FFMA R13, R11, R10, R0 ;  /* 0x0000000a0b0d7223 */ /* 0x000fe20000000000 */
[----:B------:R-:W-:-:S03]  /*1ca0*/  IADD3 R11, PT, PT, R7, 0x7f, -R14 ;  /* 0x0000007f070b7810 */ /* 0x000fc60007ffe80e */
[----:B------:R-:W-:Y:S02]  /*1cb0*/  FFMA R0, R15, R13, R10 ;  /* 0x0000000d0f007223 */ /* 0x000fe4000000000a */
[----:B------:R-:W-:-:S03]  /*1cc0*/  IMAD.IADD R11, R11, 0x1, R6 ;  /* 0x000000010b0b7824 */ /* 0x000fc600078e0206 */
[----:B------:R-:W-:-:S04]  /*1cd0*/  SHF.R.U32.HI R7, RZ, 0x17, R0 ;  /* 0x00000017ff077819 */ /* 0x000fc80000011600 */
[----:B------:R-:W-:-:S04]  /*1ce0*/  LOP3.LUT R7, R7, 0xff, RZ, 0xc0, !PT ;  /* 0x000000ff07077812 */ /* 0x000fc800078ec0ff */
[----:B------:R-:W-:-:S04]  /*1cf0*/  IADD3 R12, PT, PT, R7, R11, RZ ;  /* 0x0000000b070c7210 */ /* 0x000fc80007ffe0ff */
[----:B------:R-:W-:-:S04]  /*1d00*/  IADD3 R6, PT, PT, R12, -0x1, RZ ;  /* 0xffffffff0c067810 */ /* 0x000fc80007ffe0ff */
[----:B------:R-:W-:-:S13]  /*1d10*/  ISETP.GE.U32.AND P0, PT, R6, 0xfe, PT ;  /* 0x000000fe0600780c */ /* 0x000fda0003f06070 */
[----:B------:R-:W-:Y:S05]  /*1d20*/  @!P0 BRA `(.L_x_53) ;  /* 0x0000000000808947 */ /* 0x000fea0003800000 */
[----:B------:R-:W-:-:S13]  /*1d30*/  ISETP.GT.AND P0, PT, R12, 0xfe, PT ;  /* 0x000000fe0c00780c */ /* 0x000fda0003f04270 */
[----:B------:R-:W-:Y:S05]  /*1d40*/  @P0 BRA `(.L_x_54) ;  /* 0x00000000006c0947 */ /* 0x000fea0003800000 */
[----:B------:R-:W-:-:S13]  /*1d50*/  ISETP.GE.AND P0, PT, R12, 0x1, PT ;  /* 0x000000010c00780c */ /* 0x000fda0003f06270 */
[----:B------:R-:W-:Y:S05]  /*1d60*/  @P0 BRA `(.L_x_55) ;  /* 0x0000000000740947 */ /* 0x000fea0003800000 */
[----:B------:R-:W-:Y:S02]  /*1d70*/  ISETP.GE.AND P0, PT, R12, -0x18, PT ;  /* 0xffffffe80c00780c */ /* 0x000fe40003f06270 */
[----:B------:R-:W-:-:S11]  /*1d80*/  LOP3.LUT R0, R0, 0x80000000, RZ, 0xc0, !PT ;  /* 0x8000000000007812 */ /* 0x000fd600078ec0ff */
[----:B------:R-:W-:Y:S05]  /*1d90*/  @!P0 BRA `(.L_x_55) ;  /* 0x0000000000688947 */ /* 0x000fea0003800000 */
[CCC-:B------:R-:W-:Y:S01]  /*1da0*/  FFMA.RZ R6, R15.reuse, R13.reuse, R10.reuse ;  /* 0x0000000d0f067223 */ /* 0x1c0fe2000000c00a */
[C---:B------:R-:W-:Y:S02]  /*1db0*/  VIADD R11, R12.reuse, 0x20 ;  /* 0x000000200c0b7836 */ /* 0x040fe40000000000 */
[CCC-:B------:R-:W-:Y:S01]  /*1dc0*/  FFMA.RM R7, R15.reuse, R13.reuse, R10.reuse ;  /* 0x0000000d0f077223 */ /* 0x1c0fe2000000400a */
[----:B------:R-:W-:Y:S02]  /*1dd0*/  ISETP.NE.AND P2, PT, R12, RZ, PT ;  /* 0x000000ff0c00720c */ /* 0x000fe40003f45270 */
[----:B------:R-:W-:Y:S01]  /*1de0*/  LOP3.LUT R8, R6, 0x7fffff, RZ, 0xc0, !PT ;  /* 0x007fffff06087812 */ /* 0x000fe200078ec0ff */
[----:B------:R-:W-:Y:S01]  /*1df0*/  FFMA.RP R6, R15, R13, R10 ;  /* 0x0000000d0f067223 */ /* 0x000fe2000000800a */
[----:B------:R-:W-:Y:S02]  /*1e00*/  ISETP.NE.AND P1, PT, R12, RZ, PT ;  /* 0x000000ff0c00720c */ /* 0x000fe40003f25270 */
[----:B------:R-:W-:-:S02]  /*1e10*/  LOP3.LUT R8, R8, 0x800000, RZ, 0xfc, !PT ;  /* 0x0080000008087812 */ /* 0x000fc400078efcff */
[----:B------:R-:W-:Y:S02]  /*1e20*/  IADD3 R10, PT, PT, -R12, RZ, RZ ;  /* 0x000000ff0c0a7210 */ /* 0x000fe40007ffe1ff */
[----:B------:R-:W-:Y:S02]  /*1e30*/  SHF.L.U32 R11, R8, R11, RZ ;  /* 0x0000000b080b7219 */ /* 0x000fe400000006ff */
[----:B------:R-:W-:Y:S02]  /*1e40*/  FSETP.NEU.FTZ.AND P0, PT, R6, R7, PT ;  /* 0x000000070600720b */ /* 0x000fe40003f1d000 */
[----:B------:R-:W-:Y:S02]  /*1e50*/  SEL R7, R10, RZ, P2 ;  /* 0x000000ff0a077207 */ /* 0x000fe40001000000 */
[----:B------:R-:W-:Y:S02]  /*1e60*/  ISETP.NE.AND P1, PT, R11, RZ, P1 ;  /* 0x000000ff0b00720c */ /* 0x000fe40000f25270 */
[----:B------:R-:W-:-:S02]  /*1e70*/  SHF.R.U32.HI R7, RZ, R7, R8 ;  /* 0x00000007ff077219 */ /* 0x000fc40000011608 */
[----:B------:R-:W-:Y:S02]  /*1e80*/  PLOP3.LUT P0, PT, P0, P1, PT, 0xf8, 0x8f ;  /* 0x00000000008f781c */ /* 0x000fe40000703f70 */
[----:B------:R-:W-:Y:S02]  /*1e90*/  SHF.R.U32.HI R11, RZ, 0x1, R7 ;  /* 0x00000001ff0b7819 */ /* 0x000fe40000011607 */
[----:B------:R-:W-:-:S04]  /*1ea0*/  SEL R6, RZ, 0x1, !P0 ;  /* 0x00000001ff067807 */ /* 0x000fc80004000000 */
[----:B------:R-:W-:-:S04]  /*1eb0*/  LOP3.LUT R6, R6, 0x1, R11, 0xf8, !PT ;  /* 0x0000000106067812 */ /* 0x000fc800078ef80b */
[----:B------:R-:W-:-:S04]  /*1ec0*/  LOP3.LUT R6, R6, R7, RZ, 0xc0, !PT ;  /* 0x0000000706067212 */ /* 0x000fc800078ec0ff */
[----:B------:R-:W-:-:S04]  /*1ed0*/  IADD3 R11, PT, PT, R11, R6, RZ ;  /* 0x000000060b0b7210 */ /* 0x000fc80007ffe0ff */
[----:B------:R-:W-:Y:S01]  /*1ee0*/  LOP3.LUT R0, R11, R0, RZ, 0xfc, !PT ;  /* 0x000000000b007212 */ /* 0x000fe200078efcff */
[----:B------:R-:W-:Y:S06]  /*1ef0*/  BRA `(.L_x_55) ;  /* 0x0000000000107947 */ /* 0x000fec0003800000 */
.L_x_54:
[----:B------:R-:W-:-:S04]  /*1f00*/  LOP3.LUT R0, R0, 0x80000000, RZ, 0xc0, !PT ;  /* 0x8000000000007812 */ /* 0x000fc800078ec0ff */
[----:B------:R-:W-:Y:S01]  /*1f10*/  LOP3.LUT R0, R0, 0x7f800000, RZ, 0xfc, !PT ;  /* 0x7f80000000007812 */ /* 0x000fe200078efcff */
[----:B------:R-:W-:Y:S06]  /*1f20*/  BRA `(.L_x_55) ;  /* 0x0000000000047947 */ /* 0x000fec0003800000 */
.L_x_53:
[----:B------:R-:W-:-:S07]  /*1f30*/  IMAD R0, R11, 0x800000, R0 ;  /* 0x008000000b007824 */ /* 0x000fce00078e0200 */
.L_x_55:
[----:B------:R-:W-:Y:S05]  /*1f40*/  BSYNC.RECONVERGENT B2 ;  /* 0x0000000000027941 */ /* 0x000fea0003800200 */
.L_x_52:
[----:B------:R-:W-:Y:S05]  /*1f50*/  BRA `(.L_x_56) ;  /* 0x0000000000207947 */ /* 0x000fea0003800000 */
.L_x_51:
[----:B------:R-:W-:-:S04]  /*1f60*/  LOP3.LUT R0, R7, 0x80000000, R0, 0x48, !PT ;  /* 0x8000000007007812 */ /* 0x000fc800078e4800 */
[----:B------:R-:W-:Y:S01]  /*1f70*/  LOP3.LUT R0, R0, 0x7f800000, RZ, 0xfc, !PT ;  /* 0x7f80000000007812 */ /* 0x000fe200078efcff */
[----:B------:R-:W-:Y:S06]  /*1f80*/  BRA `(.L_x_56) ;  /* 0x0000000000147947 */ /* 0x000fec0003800000 */
.L_x_50:
[----:B------:R-:W-:Y:S01]  /*1f90*/  LOP3.LUT R0, R7, 0x80000000, R0, 0x48, !PT ;  /* 0x8000000007007812 */ /* 0x000fe200078e4800 */
[----:B------:R-:W-:Y:S06]  /*1fa0*/  BRA `(.L_x_56) ;  /* 0x00000000000c7947 */ /* 0x000fec0003800000 */
.L_x_49:
[----:B------:R-:W0:Y:S01]  /*1fb0*/  MUFU.RSQ R0, -QNAN ;  /* 0xffc0000000007908 */ /* 0x000e220000001400 */
[----:B------:R-:W-:Y:S05]  /*1fc0*/  BRA `(.L_x_56) ;  /* 0x0000000000047947 */ /* 0x000fea0003800000 */
.L_x_48:
[----:B------:R-:W-:-:S07]  /*1fd0*/  FADD.FTZ R0, R0, R5 ;  /* 0x0000000500007221 */ /* 0x000fce0000010000 */
.L_x_56:
[----:B------:R-:W-:Y:S05]  /*1fe0*/  BSYNC.RECONVERGENT B1 ;  /* 0x0000000000017941 */ /* 0x000fea0003800200 */
.L_x_46:
[----:B------:R-:W-:Y:S01]  /*1ff0*/  HFMA2 R7, -RZ, RZ, 0, 0 ;  /* 0x00000000ff077431 */ /* 0x000fe200000001ff */
[----:B------:R-:W-:-:S04]  /*2000*/  MOV R6, R4 ;  /* 0x0000000400067202 */ /* 0x000fc80000000f00 */
[----:B0-----:R-:W-:Y:S05]  /*2010*/  RET.REL.NODEC R6 `(_ZN8pygpukit3ops5audio24spectral_contrast_kernelEPKfPfiiif) ;  /* 0xffffffdc06f87950 */ /* 0x001fea0003c3ffff */
.L_x_57:
        /* <DEDUP_REMOVED lines=14> */
.L_x_653:


//--------------------- .text._ZN8pygpukit3ops5audio28interpolate_magnitude_kernelEPKfS3_Pfif --------------------------
	.section	.text._ZN8pygpukit3ops5audio28interpolate_magnitude_kernelEPKfS3_Pfif,"ax",@progbits
	.align	128
        .global         _ZN8pygpukit3ops5audio28interpolate_magnitude_kernelEPKfS3_Pfif
        .type           _ZN8pygpukit3ops5audio28interpolate_magnitude_kernelEPKfS3_Pfif,@function
        .size           _ZN8pygpukit3ops5audio28interpolate_magnitude_kernelEPKfS3_Pfif,(.L_x_684 - _ZN8pygpukit3ops5audio28interpolate_magnitude_kernelEPKfS3_Pfif)
        .other          _ZN8pygpukit3ops5audio28interpolate_magnitude_kernelEPKfS3_Pfif,@"STO_CUDA_ENTRY STV_DEFAULT"
_ZN8pygpukit3ops5audio28interpolate_magnitude_kernelEPKfS3_Pfif:
.text._ZN8pygpukit3ops5audio28interpolate_magnitude_kernelEPKfS3_Pfif:
[----:B------:R-:W-:Y:S01]  /*0000*/  LDC R1, c[0x0][0x37c] ;  /* 0x0000df00ff017b82 */ /* 0x000fe20000000800 */
[----:B------:R-:W0:Y:S07]  /*0010*/  S2R R0, SR_TID.X ;  /* 0x0000000000007919 */ /* 0x000e2e0000002100 */
[----:B------:R-:W0:Y:S01]  /*0020*/  S2UR UR4, SR_CTAID.X ;  /* 0x00000000000479c3 */ /* 0x000e220000002500 */
[----:B------:R-:W1:Y:S07]  /*0030*/  LDCU UR5, c[0x0][0x398] ;  /* 0x00007300ff0577ac */ /* 0x000e6e0008000800 */
[----:B------:R-:W0:Y:S02]  /*0040*/  LDC R9, c[0x0][0x360] ;  /* 0x0000d800ff097b82 */ /* 0x000e240000000800 */
[----:B0-----:R-:W-:-:S05]  /*0050*/  IMAD R9, R9, UR4, R0 ;  /* 0x0000000409097c24 */ /* 0x001fca000f8e0200 */
[----:B-1----:R-:W-:-:S13]  /*0060*/  ISETP.GE.AND P0, PT, R9, UR5, PT ;  /* 0x0000000509007c0c */ /* 0x002fda000bf06270 */
[----:B------:R-:W-:Y:S05]  /*0070*/  @P0 EXIT ;  /* 0x000000000000094d */ /* 0x000fea0003800000 */
[----:B------:R-:W0:Y:S01]  /*0080*/  LDC.64 R4, c[0x0][0x388] ;  /* 0x0000e200ff047b82 */ /* 0x000e220000000a00 */
[----:B------:R-:W1:Y:S07]  /*0090*/  LDCU.64 UR4, c[0x0][0x358] ;  /* 0x00006b00ff0477ac */ /* 0x000e6e0008000a00 */
[----:B------:R-:W2:Y:S08]  /*00a0*/  LDC.64 R2, c[0x0][0x380] ;  /* 0x0000e000ff027b82 */ /* 0x000eb00000000a00 */
[----:B------:R-:W3:Y:S01]  /*00b0*/  LDC R13, c[0x0][0x39c] ;  /* 0x0000e700ff0d7b82 */ /* 0x000ee20000000800 */
[----:B0-----:R-:W-:-:S07]  /*00c0*/  IMAD.WIDE R4, R9, 0x4, R4 ;  /* 0x0000000409047825 */ /* 0x001fce00078e0204 */
[----:B------:R-:W0:Y:S01]  /*00d0*/  LDC.64 R6, c[0x0][0x390] ;  /* 0x0000e400ff067b82 */ /* 0x000e220000000a00 */
[----:B-1----:R-:W4:Y:S01]  /*00e0*/  LDG.E.CONSTANT R4, desc[UR4][R4.64] ;  /* 0x0000000404047981 */ /* 0x002f22000c1e9900 */
[----:B--2---:R-:W-:-:S06]  /*00f0*/  IMAD.WIDE R2, R9, 0x4, R2 ;  /* 0x0000000409027825 */ /* 0x004fcc00078e0202 */
[----:B------:R-:W2:Y:S01]  /*0100*/  LDG.E.CONSTANT R3, desc[UR4][R2.64] ;  /* 0x0000000402037981 */ /* 0x000ea2000c1e9900 */
[----:B---3--:R-:W-:Y:S01]  /*0110*/  FADD R0, -R13, 1 ;  /* 0x3f8000000d007421 */ /* 0x008fe20000000100 */
[----:B0-----:R-:W-:-:S04]  /*0120*/  IMAD.WIDE R6, R9, 0x4, R6 ;  /* 0x0000000409067825 */ /* 0x001fc800078e0206 */
[----:B----4-:R-:W-:-:S04]  /*0130*/  FMUL R11, R4, R13 ;  /* 0x0000000d040b7220 */ /* 0x010fc80000400000 */
[----:B--2---:R-:W-:-:S05]  /*0140*/  FFMA R11, R0, R3, R11 ;  /* 0x00000003000b7223 */ /* 0x004fca000000000b */
[----:B------:R-:W-:Y:S01]  /*0150*/  STG.E desc[UR4][R6.64], R11 ;  /* 0x0000000b06007986 */ /* 0x000fe2000c101904 */
[----:B------:R-:W-:Y:S05]  /*0160*/  EXIT ;  /* 0x000000000000794d */ /* 0x000fea0003800000 */
.L_x_58:
        /* <DEDUP_REMOVED lines=9> */
.L_x_684:


//--------------------- .text._ZN8pygpukit3ops5audio23phase_accumulate_kernelEPfPKfif --------------------------
	.section	.text._ZN8pygpukit3ops5audio23phase_accumulate_kernelEPfPKfif,"ax",@progbits
	.align	128
        .global         _ZN8pygpukit3ops5audio23phase_accumulate_kernelEPfPKfif
        .type           _ZN8pygpukit3ops5audio23phase_accumulate_kernelEPfPKfif,@function
        .size           _ZN8pygpukit3ops5audio23phase_accumulate_kernelEPfPKfif,(.L_x_685 - _ZN8pygpukit3ops5audio23phase_accumulate_kernelEPfPKfif)
        .other          _ZN8pygpukit3ops5audio23phase_accumulate_kernelEPfPKfif,@"STO_CUDA_ENTRY STV_DEFAULT"
_ZN8pygpukit3ops5audio23phase_accumulate_kernelEPfPKfif:
.text._ZN8pygpukit3ops5audio23phase_accumulate_kernelEPfPKfif:
        /* <DEDUP_REMOVED lines=9> */
[----:B------:R-:W1:Y:S01]  /*0090*/  LDCU.64 UR4, c[0x0][0x358] ;  /* 0x00006b00ff0477ac */ /* 0x000e620008000a00 */
[----:B------:R-:W2:Y:S06]  /*00a0*/  LDCU UR6, c[0x0][0x394] ;  /* 0x00007280ff0677ac */ /* 0x000eac0008000800 */
[----:B------:R-:W3:Y:S01]  /*00b0*/  LDC.64 R2, c[0x0][0x380] ;  /* 0x0000e000ff027b82 */ /* 0x000ee20000000a00 */
[----:B0-----:R-:W-:-:S06]  /*00c0*/  IMAD.WIDE R4, R7, 0x4, R4 ;  /* 0x0000000407047825 */ /* 0x001fcc00078e0204 */
[----:B-1----:R-:W2:Y:S01]  /*00d0*/  LDG.E.CONSTANT R4, desc[UR4][R4.64] ;  /* 0x0000000404047981 */ /* 0x002ea2000c1e9900 */
[----:B---3--:R-:W-:-:S05]  /*00e0*/  IMAD.WIDE R2, R7, 0x4, R2 ;  /* 0x0000000407027825 */ /* 0x008fca00078e0202 */
[----:B------:R-:W2:Y:S01]  /*00f0*/  LDG.E R7, desc[UR4][R2.64] ;  /* 0x0000000402077981 */ /* 0x000ea2000c1e1900 */
[----:B------:R-:W-:Y:S01]  /*0100*/  BSSY.RECONVERGENT B0, `(.L_x_59) ;  /* 0x0000039000007945 */ /* 0x000fe20003800200 */
[----:B--2---:R-:W-:-:S04]  /*0110*/  FFMA R7, R4, UR6, R7 ;  /* 0x0000000604077c23 */ /* 0x004fc80008000007 */
[----:B------:R-:W-:-:S05]  /*0120*/  FADD R7, R7, 3.1415927410125732422 ;  /* 0x40490fdb07077421 */ /* 0x000fca0000000000 */
[C---:B------:R-:W-:Y:S01]  /*0130*/  FSETP.GEU.AND P0, PT, |R7|.reuse, 6.2831854820251464844, PT ;  /* 0x40c90fdb0700780b */ /* 0x040fe20003f0e200 */
[----:B------:R-:W-:-:S12]  /*0140*/  FADD R0, |R7|, -RZ ;  /* 0x800000ff07007221 */ /* 0x000fd80000000200 */
[----:B------:R-:W-:Y:S05]  /*0150*/  @!P0 BRA `(.L_x_60) ;  /* 0x0000000000cc8947 */ /* 0x000fea0003800000 */
[----:B------:R-:W-:-:S13]  /*0160*/  FSETP.GTU.AND P0, PT, R0, 52707180, PT ;  /* 0x4c490fdb0000780b */ /* 0x000fda0003f0c000 */
[----:B------:R-:W-:Y:S05]  /*0170*/  @P0 BRA `(.L_x_61) ;  /* 0x00000000005c0947 */ /* 0x000fea0003800000 */
[----:B------:R-:W-:Y:S01]  /*0180*/  FMUL R4, R0, 0.15915493667125701904 ;  /* 0x3e22f98300047820 */ /* 0x000fe20000400000 */
[----:B------:R-:W-:Y:S03]  /*0190*/  BSSY.RECONVERGENT B1, `(.L_x_62) ;  /* 0x0000013000017945 */ /* 0x000fe60003800200 */
[----:B------:R-:W0:Y:S02]  /*01a0*/  FRND.TRUNC R5, R4 ;  /* 0x0000000400057307 */ /* 0x000e24000020d000 */
[----:B0-----:R-:W-:-:S05]  /*01b0*/  FFMA R9, R5, -6.2831854820251464844, R0 ;  /* 0xc0c90fdb05097823 */ /* 0x001fca0000000000 */
[----:B------:R-:W-:-:S13]  /*01c0*/  ISETP.GE.U32.AND P0, PT, R9, 0x40c90fdb, PT ;  /* 0x40c90fdb0900780c */ /* 0x000fda0003f06070 */
[----:B------:R-:W-:Y:S05]  /*01d0*/  @!P0 BRA `(.L_x_63) ;  /* 0x0000000000388947 */ /* 0x000fea0003800000 */
[----:B------:R-:W-:-:S04]  /*01e0*/  ISETP.GE.U32.AND P0, PT, R9, -0x7fffffff, PT ;  /* 0x800000010900780c */ /* 0x000fc80003f06070 */
[----:B------:R-:W-:-:S09]  /*01f0*/  FSETP.GEU.OR P1, PT, R9, -6.2831854820251464844, !P0 ;  /* 0xc0c90fdb0900780b */ /* 0x000fd2000472e400 */
[----:B------:R-:W-:-:S04]  /*0200*/  @P0 FADD R4, R5, -1 ;  /* 0xbf80000005040421 */ /* 0x000fc80000000000 */
[----:B------:R-:W-:-:S05]  /*0210*/  @!P1 FADD R4, R4, -1 ;  /* 0xbf80000004049421 */ /* 0x000fca0000000000 */
[----:B------:R-:W-:Y:S01]  /*0220*/  @P0 MOV R5, R4 ;  /* 0x0000000400050202 */ /* 0x000fe20000000f00 */
[----:B------:R-:W-:Y:S06]  /*0230*/  @P0 BRA `(.L_x_63) ;  /* 0x0000000000200947 */ /* 0x000fec0003800000 */
[----:B------:R-:W-:Y:S01]  /*0240*/  FSETP.GE.AND P0, PT, R9, 12.566370964050292969, PT ;  /* 0x41490fdb0900780b */ /* 0x000fe20003f06000 */
[----:B------:R-:W-:-:S12]  /*0250*/  FADD R5, R5, 1 ;  /* 0x3f80000005057421 */ /* 0x000fd80000000000 */
[----:B------:R-:W-:-:S05]  /*0260*/  @P0 MOV R4, 0x40c90fdb ;  /* 0x40c90fdb00040802 */ /* 0x000fca0000000f00 */
[----:B------:R-:W-:-:S05]  /*0270*/  @P0 FFMA R4, R4, -3, R9 ;  /* 0xc040000004040823 */ /* 0x000fca0000000009 */
[----:B------:R-:W-:Y:S01]  /*0280*/  FSETP.GE.AND P1, PT, R4, RZ, P0 ;  /* 0x000000ff0400720b */ /* 0x000fe20000726000 */
[----:B------:R-:W-:-:S12]  /*0290*/  @P0 FADD R4, R5, 1 ;  /* 0x3f80000005040421 */ /* 0x000fd80000000000 */
[----:B------:R-:W-:-:S05]  /*02a0*/  @P1 FADD R4, R4, 1 ;  /* 0x3f80000004041421 */ /* 0x000fca0000000000 */
[----:B------:R-:W-:-:S07]  /*02b0*/  @P0 MOV R5, R4 ;  /* 0x0000000400050202 */ /* 0x000fce0000000f00 */
.L_x_63:
[----:B------:R-:W-:Y:S05]  /*02c0*/  BSYNC.RECONVERGENT B1 ;  /* 0x0000000000017941 */ /* 0x000fea0003800200 */
.L_x_62:
[----:B------:R-:W-:Y:S01]  /*02d0*/  FFMA R0, R5, -6.2831854820251464844, R0 ;  /* 0xc0c90fdb05007823 */ /* 0x000fe20000000000 */
[----:B------:R-:W-:Y:S06]  /*02e0*/  BRA `(.L_x_60) ;  /* 0x0000000000687947 */ /* 0x000fec0003800000 */
.L_x_61:
[C---:B------:R-:W-:Y:S01]  /*02f0*/  LOP3.LUT R4, R0.reuse, 0xff800000, RZ, 0xc0, !PT ;  /* 0xff80000000047812 */ /* 0x040fe200078ec0ff */
[----:B------:R-:W-:Y:S01]  /*0300*/  BSSY.RECONVERGENT B1, `(.L_x_64) ;  /* 0x0000016000017945 */ /* 0x000fe20003800200 */
[----:B------:R-:W-:Y:S02]  /*0310*/  ISETP.GT.U32.AND P0, PT, R0, 0x7f7fffff, PT ;  /* 0x7f7fffff0000780c */ /* 0x000fe40003f04070 */
[----:B------:R-:W-:Y:S02]  /*0320*/  IADD3 R5, PT, PT, R4, -0x40800000, RZ ;  /* 0xbf80000004057810 */ /* 0x000fe40007ffe0ff */
[----:B------:R-:W-:Y:S02]  /*0330*/  LOP3.LUT R4, R0, 0x7fffff, RZ, 0xc0, !PT ;  /* 0x007fffff00047812 */ /* 0x000fe400078ec0ff */
[----:B------:R-:W-:Y:S02]  /*0340*/  ISETP.NE.AND P1, PT, R5, RZ, PT ;  /* 0x000000ff0500720c */ /* 0x000fe40003f25270 */
[----:B------:R-:W-:-:S02]  /*0350*/  MOV R8, 0x7fffffff ;  /* 0x7fffffff00087802 */ /* 0x000fc40000000f00 */
[----:B------:R-:W-:Y:S02]  /*0360*/  LOP3.LUT R4, R4, 0x3f800000, RZ, 0xfc, !PT ;  /* 0x3f80000004047812 */ /* 0x000fe400078efcff */
[----:B------:R-:W-:-:S07]  /*0370*/  FSEL R8, R8, 33554432, P0 ;  /* 0x4c00000008087808 */ /* 0x000fce0000000000 */
[----:B------:R-:W-:Y:S05]  /*0380*/  @!P1 BRA `(.L_x_65) ;  /* 0x0000000000349947 */ /* 0x000fea0003800000 */
.L_x_66:
[----:B------:R-:W-:-:S04]  /*0390*/  VIMNMX.U32 R0, PT, PT, R5, 0xb800000, PT ;  /* 0x0b80000005007848 */ /* 0x000fc80003fe0000 */
[C---:B------:R-:W-:Y:S02]  /*03a0*/  IADD3 R4, PT, PT, R0.reuse, R4, RZ ;  /* 0x0000000400047210 */ /* 0x040fe40007ffe0ff */
[----:B------:R-:W-:-:S03]  /*03b0*/  IADD3 R5, PT, PT, -R0, R5, RZ ;  /* 0x0000000500057210 */ /* 0x000fc60007ffe1ff */
[----:B------:R-:W-:Y:S01]  /*03c0*/  FMUL R9, R4, 0.63661974668502807617 ;  /* 0x3f22f98304097820 */ /* 0x000fe20000400000 */
[----:B------:R-:W-:-:S03]  /*03d0*/  ISETP.NE.AND P1, PT, R5, RZ, PT ;  /* 0x000000ff0500720c */ /* 0x000fc60003f25270 */
[----:B------:R-:W-:-:S04]  /*03e0*/  FFMA R6, R9, -1.5707963705062866211, R4 ;  /* 0xbfc90fdb09067823 */ /* 0x000fc80000000004 */
[----:B------:R-:W-:-:S04]  /*03f0*/  FFMA R9, R6, 0.63661974668502807617, R9 ;  /* 0x3f22f98306097823 */ /* 0x000fc80000000009 */
[----:B------:R-:W-:-:S04]  /*0400*/  FFMA R6, R9, -1.5707963705062866211, R4 ;  /* 0xbfc90fdb09067823 */ /* 0x000fc80000000004 */
[----:B------:R-:W-:-:S04]  /*0410*/  FFMA.RZ R6, R6, 0.63661974668502807617, R9 ;  /* 0x3f22f98306067823 */ /* 0x000fc8000000c009 */
[----:B------:R-:W0:Y:S02]  /*0420*/  FRND.TRUNC R9, R6 ;  /* 0x0000000600097307 */ /* 0x000e24000020d000 */
[----:B0-----:R-:W-:-:S05]  /*0430*/  FFMA R4, R9, -1.5707963705062866211, R4 ;  /* 0xbfc90fdb09047823 */ /* 0x001fca0000000004 */
[----:B------:R-:W-:-:S13]  /*0440*/  ISETP.NE.AND P0, PT, R4, RZ, PT ;  /* 0x000000ff0400720c */ /* 0x000fda0003f05270 */
[----:B------:R-:W-:Y:S05]  /*0450*/  @P0 BRA P1, `(.L_x_66) ;  /* 0xfffffffc00cc0947 */ /* 0x000fea000083ffff */
.L_x_65:
[----:B------:R-:W-:Y:S05]  /*0460*/  BSYNC.RECONVERGENT B1 ;  /* 0x0000000000017941 */ /* 0x000fea0003800200 */
.L_x_64:
[----:B------:R-:W-:-:S04]  /*0470*/  FMUL R5, R4, 1.1920928955078125e-07 ;  /* 0x3400000004057820 */ /* 0x000fc80000400000 */
[----:B------:R-:W-:-:S07]  /*0480*/  FMUL R0, R8, R5 ;  /* 0x0000000508007220 */ /* 0x000fce0000400000 */
.L_x_60:
[----:B------:R-:W-:Y:S05]  /*0490*/  BSYNC.RECONVERGENT B0 ;  /* 0x0000000000007941 */ /* 0x000fea0003800200 */
.L_x_59:
[C---:B------:R-:W-:Y:S02]  /*04a0*/  FSETP.NAN.AND P0, PT, |R0|.reuse, |R0|, PT ;  /* 0x400000000000720b */ /* 0x040fe40003f08200 */
[----:B------:R-:W-:-:S04]  /*04b0*/  LOP3.LUT R7, R0, 0x80000000, R7, 0xb8, !PT ;  /* 0x8000000000077812 */ /* 0x000fc800078eb807 */
[----:B------:R-:W-:-:S05]  /*04c0*/  FSEL R7, R0, R7, P0 ;  /* 0x0000000700077208 */ /* 0x000fca0000000000 */
[----:B------:R-:W-:-:S05]  /*04d0*/  FADD R7, R7, -3.1415927410125732422 ;  /* 0xc0490fdb07077421 */ /* 0x000fca0000000000 */
[----:B------:R-:W-:Y:S01]  /*04e0*/  STG.E desc[UR4][R2.64], R7 ;  /* 0x0000000702007986 */ /* 0x000fe2000c101904 */
[----:B------:R-:W-:Y:S05]  /*04f0*/  EXIT ;  /* 0x000000000000794d */ /* 0x000fea0003800000 */
.L_x_67:
        /* <DEDUP_REMOVED lines=16> */
.L_x_685:


//--------------------- .text._ZN8pygpukit3ops5audio17phase_diff_kernelEPKfS3_Pfif --------------------------
	.section	.text._ZN8pygpukit3ops5audio17phase_diff_kernelEPKfS3_Pfif,"ax",@progbits
	.align	128
        .global         _ZN8pygpukit3ops5audio17phase_diff_kernelEPKfS3_Pfif
        .type           _ZN8pygpukit3ops5audio17phase_diff_kernelEPKfS3_Pfif,@function
        .size           _ZN8pygpukit3ops5audio17phase_diff_kernelEPKfS3_Pfif,(.L_x_654 - _ZN8pygpukit3ops5audio17phase_diff_kernelEPKfS3_Pfif)
        .other          _ZN8pygpukit3ops5audio17phase_diff_kernelEPKfS3_Pfif,@"STO_CUDA_ENTRY STV_DEFAULT"
_ZN8pygpukit3ops5audio17phase_diff_kernelEPKfS3_Pfif:
.text._ZN8pygpukit3ops5audio17phase_diff_kernelEPKfS3_Pfif:
        /* <DEDUP_REMOVED lines=13> */
[----:B-1----:R-:W4:Y:S01]  /*00d0*/  LDG.E.CONSTANT R4, desc[UR6][R4.64] ;  /* 0x0000000604047981 */ /* 0x002f22000c1e9900 */
[----:B---3--:R-:W-:-:S06]  /*00e0*/  IMAD.WIDE R6, R3, 0x4, R6 ;  /* 0x0000000403067825 */ /* 0x008fcc00078e0206 */
[----:B------:R-:W4:Y:S01]  /*00f0*/  LDG.E.CONSTANT R7, desc[UR6][R6.64] ;  /* 0x0000000606077981 */ /* 0x000f22000c1e9900 */
[----:B------:R-:W-:Y:S02]  /*0100*/  IMAD.MOV.U32 R9, RZ, RZ, 0x3e22f983 ;  /* 0x3e22f983ff097424 */ /* 0x000fe400078e00ff */
[----:B------:R-:W-:-:S04]  /*0110*/  IMAD.MOV.U32 R2, RZ, RZ, 0x40c90fdb ;  /* 0x40c90fdbff027424 */ /* 0x000fc800078e00ff */
[----:B------:R-:W-:-:S04]  /*0120*/  FFMA R2, R9, -R2, 1 ;  /* 0x3f80000009027423 */ /* 0x000fc80000000802 */
[----:B------:R-:W-:Y:S01]  /*0130*/  FFMA R9, R2, R9, 0.15915493667125701904 ;  /* 0x3e22f98302097423 */ /* 0x000fe20000000009 */
[----:B------:R-:W-:Y:S01]  /*0140*/  BSSY.RECONVERGENT B1, `(.L_x_68) ;  /* 0x000000a000017945 */ /* 0x000fe20003800200 */
[----:B----4-:R-:W-:-:S04]  /*0150*/  FADD R0, R4, -R7 ;  /* 0x8000000704007221 */ /* 0x010fc80000000000 */
[----:B--2---:R-:W-:-:S04]  /*0160*/  FADD R0, R0, -UR4 ;  /* 0x8000000400007e21 */ /* 0x004fc80008000000 */
[----:B------:R-:W0:Y:S01]  /*0170*/  FCHK P0, R0, 6.2831854820251464844 ;  /* 0x40c90fdb00007902 */ /* 0x000e220000000000 */
[----:B------:R-:W-:-:S04]  /*0180*/  FFMA R2, R0, R9, RZ ;  /* 0x0000000900027223 */ /* 0x000fc800000000ff */
[----:B------:R-:W-:-:S04]  /*0190*/  FFMA R4, R2, -6.2831854820251464844, R0 ;  /* 0xc0c90fdb02047823 */ /* 0x000fc80000000000 */
[----:B------:R-:W-:Y:S01]  /*01a0*/  FFMA R2, R9, R4, R2 ;  /* 0x0000000409027223 */ /* 0x000fe20000000002 */
[----:B0-----:R-:W-:Y:S06]  /*01b0*/  @!P0 BRA `(.L_x_69) ;  /* 0x0000000000088947 */ /* 0x001fec0003800000 */
[----:B------:R-:W-:-:S07]  /*01c0*/  MOV R4, 0x1e0 ;  /* 0x000001e000047802 */ /* 0x000fce0000000f00 */
[----:B------:R-:W-:Y:S05]  /*01d0*/  CALL.REL.NOINC `($__internal_1_$__cuda_sm3x_div_rn_noftz_f32_slowpath) ;  /* 0x0000000000307944 */ /* 0x000fea0003c00000 */
.L_x_69:
[----:B------:R-:W-:Y:S05]  /*01e0*/  BSYNC.RECONVERGENT B1 ;  /* 0x0000000000017941 */ /* 0x000fea0003800200 */
.L_x_68:
[----:B------:R-:W-:Y:S01]  /*01f0*/  IMAD.MOV.U32 R7, RZ, RZ, 0x3f000000 ;  /* 0x3f000000ff077424 */ /* 0x000fe200078e00ff */
[----:B------:R-:W0:Y:S01]  /*0200*/  LDC.64 R4, c[0x0][0x390] ;  /* 0x0000e400ff047b82 */ /* 0x000e220000000a00 */
[----:B------:R-:W1:Y:S03]  /*0210*/  LDCU UR4, c[0x0][0x39c] ;  /* 0x00007380ff0477ac */ /* 0x000e660008000800 */
[----:B------:R-:W-:-:S05]  /*0220*/  LOP3.LUT R7, R7, 0x80000000, R2, 0xb8, !PT ;  /* 0x8000000007077812 */ /* 0x000fca00078eb802 */
[----:B------:R-:W-:-:S06]  /*0230*/  FADD.RZ R7, R7, R2 ;  /* 0x0000000207077221 */ /* 0x000fcc000000c000 */
[----:B------:R-:W2:Y:S01]  /*0240*/  FRND.TRUNC R7, R7 ;  /* 0x0000000700077307 */ /* 0x000ea2000020d000 */
[----:B0-----:R-:W-:-:S04]  /*0250*/  IMAD.WIDE R2, R3, 0x4, R4 ;  /* 0x0000000403027825 */ /* 0x001fc800078e0204 */
[----:B--2---:R-:W-:-:S04]  /*0260*/  FFMA R0, R7, -6.2831854820251464844, R0 ;  /* 0xc0c90fdb07007823 */ /* 0x004fc80000000000 */
[----:B-1----:R-:W-:-:S05]  /*0270*/  FADD R5, R0, UR4 ;  /* 0x0000000400057e21 */ /* 0x002fca0008000000 */
[----:B------:R-:W-:Y:S01]  /*0280*/  STG.E desc[UR6][R2.64], R5 ;  /* 0x0000000502007986 */ /* 0x000fe2000c101906 */
[----:B------:R-:W-:Y:S05]  /*0290*/  EXIT ;  /* 0x000000000000794d */ /* 0x000fea0003800000 */
        .weak           $__internal_1_$__cuda_sm3x_div_rn_noftz_f32_slowpath
        .type           $__internal_1_$__cuda_sm3x_div_rn_noftz_f32_slowpath,@function
        .size           $__internal_1_$__cuda_sm3x_div_rn_noftz_f32_slowpath,(.L_x_654 - $__internal_1_$__cuda_sm3x_div_rn_noftz_f32_slowpath)
$__internal_1_$__cuda_sm3x_div_rn_noftz_f32_slowpath:
[----:B------:R-:W-:Y:S01]  /*02a0*/  SHF.R.U32.HI R2, RZ, 0x17, R0 ;  /* 0x00000017ff027819 */ /* 0x000fe20000011600 */
[----:B------:R-:W-:Y:S04]  /*02b0*/  BSSY.RECONVERGENT B0, `(.L_x_70) ;  /* 0x000005c000007945 */ /* 0x000fe80003800200 */
[----:B------:R-:W-:Y:S01]  /*02c0*/  BSSY.RELIABLE B2, `(.L_x_71) ;  /* 0x000001a000027945 */ /* 0x000fe20003800100 */
[----:B------:R-:W-:Y:S02]  /*02d0*/  MOV R5, R0 ;  /* 0x0000000000057202 */ /* 0x000fe40000000f00 */
[----:B------:R-:W-:-:S05]  /*02e0*/  LOP3.LUT R2, R2, 0xff, RZ, 0xc0, !PT ;  /* 0x000000ff02027812 */ /* 0x000fca00078ec0ff */
[----:B------:R-:W-:-:S05]  /*02f0*/  VIADD R7, R2, 0xffffffff ;  /* 0xffffffff02077836 */ /* 0x000fca0000000000 */
[----:B------:R-:W-:-:S13]  /*0300*/  ISETP.GT.U32.OR P0, PT, R7, 0xfd, !PT ;  /* 0x000000fd0700780c */ /* 0x000fda0007f04470 */
[----:B------:R-:W-:Y:S01]  /*0310*/  @!P0 IMAD.MOV.U32 R6, RZ, RZ, RZ ;  /* 0x000000ffff068224 */ /* 0x000fe200078e00ff */
[----:B------:R-:W-:Y:S06]  /*0320*/  @!P0 BRA `(.L_x_72) ;  /* 0x00000000004c8947 */ /* 0x000fec0003800000 */
[----:B------:R-:W-:-:S13]  /*0330*/  FSETP.GTU.FTZ.AND P0, PT, |R0|, +INF , PT ;  /* 0x7f8000000000780b */ /* 0x000fda0003f1c200 */
[----:B------:R-:W-:Y:S05]  /*0340*/  @P0 BREAK.RELIABLE B2 ;  /* 0x0000000000020942 */ /* 0x000fea0003800100 */
[----:B------:R-:W-:Y:S05]  /*0350*/  @P0 BRA `(.L_x_73) ;  /* 0x0000000400400947 */ /* 0x000fea0003800000 */
[----:B------:R-:W-:-:S05]  /*0360*/  IMAD.MOV.U32 R6, RZ, RZ, 0x40c90fdb ;  /* 0x40c90fdbff067424 */ /* 0x000fca00078e00ff */
[----:B------:R-:W-:-:S13]  /*0370*/  LOP3.LUT P0, RZ, R6, 0x7fffffff, R5, 0xc8, !PT ;  /* 0x7fffffff06ff7812 */ /* 0x000fda000780c805 */
[----:B------:R-:W-:Y:S05]  /*0380*/  @!P0 BREAK.RELIABLE B2 ;  /* 0x0000000000028942 */ /* 0x000fea0003800100 */
[----:B------:R-:W-:Y:S05]  /*0390*/  @!P0 BRA `(.L_x_74) ;  /* 0x0000000400288947 */ /* 0x000fea0003800000 */
[----:B------:R-:W-:-:S13]  /*03a0*/  LOP3.LUT P0, RZ, R5, 0x7fffffff, RZ, 0xc0, !PT ;  /* 0x7fffffff05ff7812 */ /* 0x000fda000780c0ff */
[----:B------:R-:W-:Y:S05]  /*03b0*/  @!P0 BREAK.RELIABLE B2 ;  /* 0x0000000000028942 */ /* 0x000fea0003800100 */
[----:B------:R-:W-:Y:S05]  /*03c0*/  @!P0 BRA `(.L_x_75) ;  /* 0x0000000400148947 */ /* 0x000fea0003800000 */
[----:B------:R-:W-:Y:S02]  /*03d0*/  FSETP.NEU.FTZ.AND P0, PT, |R0|, +INF , PT ;  /* 0x7f8000000000780b */ /* 0x000fe40003f1d200 */
[----:B------:R-:W-:-:S04]  /*03e0*/  LOP3.LUT P1, RZ, R6, 0x7fffffff, RZ, 0xc0, !PT ;  /* 0x7fffffff06ff7812 */ /* 0x000fc8000782c0ff */
[----:B------:R-:W-:-:S13]  /*03f0*/  PLOP3.LUT P0, PT, P0, P1, PT, 0x2f, 0xf2 ;  /* 0x0000000000f2781c */ /* 0x000fda0000702577 */
[----:B------:R-:W-:Y:S05]  /*0400*/  @P0 BREAK.RELIABLE B2 ;  /* 0x0000000000020942 */ /* 0x000fea0003800100 */
[----:B------:R-:W-:Y:S05]  /*0410*/  @P0 BRA `(.L_x_76) ;  /* 0x0000000000f40947 */ /* 0x000fea0003800000 */
[----:B------:R-:W-:-:S13]  /*0420*/  ISETP.GE.AND P0, PT, R7, RZ, PT ;  /* 0x000000ff0700720c */ /* 0x000fda0003f06270 */
[----:B------:R-:W-:Y:S02]  /*0430*/  @P0 IMAD.MOV.U32 R6, RZ, RZ, RZ ;  /* 0x000000ffff060224 */ /* 0x000fe400078e00ff */
[----:B------:R-:W-:Y:S01]  /*0440*/  @!P0 FFMA R5, R0, 1.84467440737095516160e+19, RZ ;  /* 0x5f80000000058823 */ /* 0x000fe200000000ff */
[----:B------:R-:W-:-:S07]  /*0450*/  @!P0 MOV R6, 0xffffffc0 ;  /* 0xffffffc000068802 */ /* 0x000fce0000000f00 */
.L_x_72:
[----:B------:R-:W-:Y:S05]  /*0460*/  BSYNC.RELIABLE B2 ;  /* 0x0000000000027941 */ /* 0x000fea0003800100 */
.L_x_71:
[----:B------:R-:W-:Y:S01]  /*0470*/  UMOV UR4, 0x40c90fdb ;  /* 0x40c90fdb00047882 */ /* 0x000fe20000000000 */
[----:B------:R-:W-:Y:S01]  /*0480*/  VIADD R7, R2, 0xffffff81 ;  /* 0xffffff8102077836 */ /* 0x000fe20000000000 */
[----:B------:R-:W-:Y:S01]  /*0490*/  UIADD3 UR4, UPT, UPT, UR4, -0x1000000, URZ ;  /* 0xff00000004047890 */ /* 0x000fe2000fffe0ff */
[----:B------:R-:W-:Y:S02]  /*04a0*/  BSSY.RECONVERGENT B2, `(.L_x_77) ;  /* 0x0000033000027945 */ /* 0x000fe40003800200 */
[----:B------:R-:W-:Y:S01]  /*04b0*/  IMAD R2, R7, -0x800000, R5 ;  /* 0xff80000007027824 */ /* 0x000fe200078e0205 */
[----:B------:R-:W-:Y:S02]  /*04c0*/  IADD3 R6, PT, PT, R6, -0x2, R7 ;  /* 0xfffffffe06067810 */ /* 0x000fe40007ffe007 */
[----:B------:R-:W-:-:S03]  /*04d0*/  FADD.FTZ R9, -RZ, -UR4 ;  /* 0x80000004ff097e21 */ /* 0x000fc60008010100 */
[----:B------:R-:W0:Y:S02]  /*04e0*/  MUFU.RCP R8, UR4 ;  /* 0x0000000400087d08 */ /* 0x000e240008001000 */
[----:B0-----:R-:W-:-:S04]  /*04f0*/  FFMA R11, R8, R9, 1 ;  /* 0x3f800000080b7423 */ /* 0x001fc80000000009 */
[----:B------:R-:W-:-:S04]  /*0500*/  FFMA R11, R8, R11, R8 ;  /* 0x0000000b080b7223 */ /* 0x000fc80000000008 */
[----:B------:R-:W-:-:S04]  /*0510*/  FFMA R8, R2, R11, RZ ;  /* 0x0000000b02087223 */ /* 0x000fc800000000ff */
[----:B------:R-:W-:-:S04]  /*0520*/  FFMA R5, R9, R8, R2 ;  /* 0x0000000809057223 */ /* 0x000fc80000000002 */
[----:B------:R-:W-:-:S04]  /*0530*/  FFMA R8, R11, R5, R8 ;  /* 0x000000050b087223 */ /* 0x000fc80000000008 */
[----:B------:R-:W-:-:S04]  /*0540*/  FFMA R9, R9, R8, R2 ;  /* 0x0000000809097223 */ /* 0x000fc80000000002 */
[----:B------:R-:W-:-:S05]  /*0550*/  FFMA R5, R11, R9, R8 ;  /* 0x000000090b057223 */ /* 0x000fca0000000008 */
[----:B------:R-:W-:-:S04]  /*0560*/  SHF.R.U32.HI R2, RZ, 0x17, R5 ;  /* 0x00000017ff027819 */ /* 0x000fc80000011605 */
[----:B------:R-:W-:-:S05]  /*0570*/  LOP3.LUT R2, R2, 0xff, RZ, 0xc0, !PT ;  /* 0x000000ff02027812 */ /* 0x000fca00078ec0ff */
[----:B------:R-:W-:-:S04]  /*0580*/  IMAD.IADD R10, R2, 0x1, R6 ;  /* 0x00000001020a7824 */ /* 0x000fc800078e0206 */
[----:B------:R-:W-:-:S05]  /*0590*/  VIADD R2, R10, 0xffffffff ;  /* 0xffffffff0a027836 */ /* 0x000fca0000000000 */
        /* <DEDUP_REMOVED lines=10> */
[C---:B------:R-:W-:Y:S02]  /*0640*/  IADD3 R7, PT, PT, R10.reuse, 0x20, RZ ;  /* 0x000000200a077810 */ /* 0x040fe40007ffe0ff */
[----:B------:R-:W-:Y:S02]  /*0650*/  ISETP.NE.AND P2, PT, R10, RZ, PT ;  /* 0x000000ff0a00720c */ /* 0x000fe40003f45270 */
[----:B------:R-:W-:Y:S01]  /*0660*/  LOP3.LUT R6, R2, 0x7fffff, RZ, 0xc0, !PT ;  /* 0x007fffff02067812 */ /* 0x000fe200078ec0ff */
[CCC-:B------:R-:W-:Y:S01]  /*0670*/  FFMA.RP R2, R11.reuse, R9.reuse, R8.reuse ;  /* 0x000000090b027223 */ /* 0x1c0fe20000008008 */
[----:B------:R-:W-:Y:S01]  /*0680*/  FFMA.RM R11, R11, R9, R8 ;  /* 0x000000090b0b7223 */ /* 0x000fe20000004008 */
[----:B------:R-:W-:Y:S01]  /*0690*/  IMAD.MOV R9, RZ, RZ, -R10 ;  /* 0x000000ffff097224 */ /* 0x000fe200078e0a0a */
[----:B------:R-:W-:Y:S02]  /*06a0*/  LOP3.LUT R6, R6, 0x800000, RZ, 0xfc, !PT ;  /* 0x0080000006067812 */ /* 0x000fe400078efcff */
[----:B------:R-:W-:-:S02]  /*06b0*/  ISETP.NE.AND P1, PT, R10, RZ, PT ;  /* 0x000000ff0a00720c */ /* 0x000fc40003f25270 */
[----:B------:R-:W-:Y:S02]  /*06c0*/  SHF.L.U32 R7, R6, R7, RZ ;  /* 0x0000000706077219 */ /* 0x000fe400000006ff */
[----:B------:R-:W-:Y:S02]  /*06d0*/  FSETP.NEU.FTZ.AND P0, PT, R2, R11, PT ;  /* 0x0000000b0200720b */ /* 0x000fe40003f1d000 */
[----:B------:R-:W-:Y:S02]  /*06e0*/  SEL R9, R9, RZ, P2 ;  /* 0x000000ff09097207 */ /* 0x000fe40001000000 */
[----:B------:R-:W-:Y:S02]  /*06f0*/  ISETP.NE.AND P1, PT, R7, RZ, P1 ;  /* 0x000000ff0700720c */ /* 0x000fe40000f25270 */
[----:B------:R-:W-:Y:S02]  /*0700*/  SHF.R.U32.HI R9, RZ, R9, R6 ;  /* 0x00000009ff097219 */ /* 0x000fe40000011606 */
[----:B------:R-:W-:-:S02]  /*0710*/  PLOP3.LUT P0, PT, P0, P1, PT, 0xf8, 0x8f ;  /* 0x00000000008f781c */ /* 0x000fc40000703f70 */
[----:B------:R-:W-:Y:S02]  /*0720*/  SHF.R.U32.HI R7, RZ, 0x1, R9 ;  /* 0x00000001ff077819 */ /* 0x000fe40000011609 */
[----:B------:R-:W-:-:S04]  /*0730*/  SEL R2, RZ, 0x1, !P0 ;  /* 0x00000001ff027807 */ /* 0x000fc80004000000 */
[----:B------:R-:W-:-:S04]  /*0740*/  LOP3.LUT R2, R2, 0x1, R7, 0xf8, !PT ;  /* 0x0000000102027812 */ /* 0x000fc800078ef807 */
[----:B------:R-:W-:-:S05]  /*0750*/  LOP3.LUT R2, R2, R9, RZ, 0xc0, !PT ;  /* 0x0000000902027212 */ /* 0x000fca00078ec0ff */
[----:B------:R-:W-:-:S05]  /*0760*/  IMAD.IADD R2, R7, 0x1, R2 ;  /* 0x0000000107027824 */ /* 0x000fca00078e0202 */
[----:B------:R-:W-:Y:S01]  /*0770*/  LOP3.LUT R5, R2, R5, RZ, 0xfc, !PT ;  /* 0x0000000502057212 */ /* 0x000fe200078efcff */
[----:B------:R-:W-:Y:S06]  /*0780*/  BRA `(.L_x_80) ;  /* 0x0000000000107947 */ /* 0x000fec0003800000 */
.L_x_79:
[----:B------:R-:W-:-:S04]  /*0790*/  LOP3.LUT R5, R5, 0x80000000, RZ, 0xc0, !PT ;  /* 0x8000000005057812 */ /* 0x000fc800078ec0ff */
[----:B------:R-:W-:Y:S01]  /*07a0*/  LOP3.LUT R5, R5, 0x7f800000, RZ, 0xfc, !PT ;  /* 0x7f80000005057812 */ /* 0x000fe200078efcff */
[----:B------:R-:W-:Y:S06]  /*07b0*/  BRA `(.L_x_80) ;  /* 0x0000000000047947 */ /* 0x000fec0003800000 */
.L_x_78:
[----:B------:R-:W-:-:S07]  /*07c0*/  IMAD R5, R6, 0x800000, R5 ;  /* 0x0080000006057824 */ /* 0x000fce00078e0205 */
.L_x_80:
[----:B------:R-:W-:Y:S05]  /*07d0*/  BSYNC.RECONVERGENT B2 ;  /* 0x0000000000027941 */ /* 0x000fea0003800200 */
.L_x_77:
[----:B------:R-:W-:Y:S05]  /*07e0*/  BRA `(.L_x_81) ;  /* 0x0000000000207947 */ /* 0x000fea0003800000 */
.L_x_76:
[----:B------:R-:W-:-:S04]  /*07f0*/  LOP3.LUT R5, R6, 0x80000000, R5, 0x48, !PT ;  /* 0x8000000006057812 */ /* 0x000fc800078e4805 */
[----:B------:R-:W-:Y:S01]  /*0800*/  LOP3.LUT R5, R5, 0x7f800000, RZ, 0xfc, !PT ;  /* 0x7f80000005057812 */ /* 0x000fe200078efcff */
[----:B------:R-:W-:Y:S06]  /*0810*/  BRA `(.L_x_81) ;  /* 0x0000000000147947 */ /* 0x000fec0003800000 */
.L_x_75:
[----:B------:R-:W-:Y:S01]  /*0820*/  LOP3.LUT R5, R6, 0x80000000, R5, 0x48, !PT ;  /* 0x8000000006057812 */ /* 0x000fe200078e4805 */
[----:B------:R-:W-:Y:S06]  /*0830*/  BRA `(.L_x_81) ;  /* 0x00000000000c7947 */ /* 0x000fec0003800000 */
.L_x_74:
[----:B------:R-:W0:Y:S01]  /*0840*/  MUFU.RSQ R5, -QNAN ;  /* 0xffc0000000057908 */ /* 0x000e220000001400 */
[----:B------:R-:W-:Y:S05]  /*0850*/  BRA `(.L_x_81) ;  /* 0x0000000000047947 */ /* 0x000fea0003800000 */
.L_x_73:
[----:B------:R-:W-:-:S07]  /*0860*/  FADD.FTZ R5, R0, 6.2831854820251464844 ;  /* 0x40c90fdb00057421 */ /* 0x000fce0000010000 */
.L_x_81:
[----:B------:R-:W-:Y:S05]  /*0870*/  BSYNC.RECONVERGENT B0 ;  /* 0x0000000000007941 */ /* 0x000fea0003800200 */
.L_x_70:
[----:B0-----:R-:W-:Y:S01]  /*0880*/  MOV R2, R5 ;  /* 0x0000000500027202 */ /* 0x001fe20000000f00 */
[----:B------:R-:W-:-:S04]  /*0890*/  IMAD.MOV.U32 R5, RZ, RZ, 0x0 ;  /* 0x00000000ff057424 */ /* 0x000fc800078e00ff */
[----:B------:R-:W-:Y:S05]  /*08a0*/  RET.REL.NODEC R4 `(_ZN8pygpukit3ops5audio17phase_diff_kernelEPKfS3_Pfif) ;  /* 0xfffffff404d47950 */ /* 0x000fea0003c3ffff */
.L_x_82:
        /* <DEDUP_REMOVED lines=13> */
.L_x_654:


//--------------------- .text._ZN8pygpukit3ops5audio21hpss_soft_mask_kernelEPKfS3_PfS4_if --------------------------
	.section	.text._ZN8pygpukit3ops5audio21hpss_soft_mask_kernelEPKfS3_PfS4_if,"ax",@progbits
	.align	128
        .global         _ZN8pygpukit3ops5audio21hpss_soft_mask_kernelEPKfS3_PfS4_if
        .type           _ZN8pygpukit3ops5audio21hpss_soft_mask_kernelEPKfS3_PfS4_if,@function
        .size           _ZN8pygpukit3ops5audio21hpss_soft_mask_kernelEPKfS3_PfS4_if,(.L_x_655 - _ZN8pygpukit3ops5audio21hpss_soft_mask_kernelEPKfS3_PfS4_if)
        .other          _ZN8pygpukit3ops5audio21hpss_soft_mask_kernelEPKfS3_PfS4_if,@"STO_CUDA_ENTRY STV_DEFAULT"
_ZN8pygpukit3ops5audio21hpss_soft_mask_kernelEPKfS3_PfS4_if:
.text._ZN8pygpukit3ops5audio21hpss_soft_mask_kernelEPKfS3_PfS4_if:
        /* <DEDUP_REMOVED lines=10> */
[----:B------:R-:W2:Y:S01]  /*00a0*/  LDC.64 R8, c[0x0][0x388] ;  /* 0x0000e200ff087b82 */ /* 0x000ea20000000a00 */
[----:B0-----:R-:W-:-:S05]  /*00b0*/  IMAD.WIDE R6, R2, 0x4, R6 ;  /* 0x0000000402067825 */ /* 0x001fca00078e0206 */
[----:B-1----:R-:W3:Y:S01]  /*00c0*/  LDG.E.CONSTANT R0, desc[UR4][R6.64] ;  /* 0x0000000406007981 */ /* 0x002ee2000c1e9900 */
[----:B--2---:R-:W-:-:S05]  /*00d0*/  IMAD.WIDE R8, R2, 0x4, R8 ;  /* 0x0000000402087825 */ /* 0x004fca00078e0208 */
[----:B------:R0:W5:Y:S01]  /*00e0*/  LDG.E.CONSTANT R3, desc[UR4][R8.64] ;  /* 0x0000000408037981 */ /* 0x000162000c1e9900 */
[----:B------:R-:W-:Y:S01]  /*00f0*/  BSSY.RECONVERGENT B0, `(.L_x_83) ;  /* 0x000005c000007945 */ /* 0x000fe20003800200 */
[----:B---3--:R-:W-:-:S04]  /*0100*/  FADD R4, R0, 1.00000001335143196e-10 ;  /* 0x2edbe6ff00047421 */ /* 0x008fc80000000000 */
[C---:B------:R-:W-:Y:S01]  /*0110*/  FMUL R5, |R4|.reuse, 16777216 ;  /* 0x4b80000004057820 */ /* 0x040fe20000400200 */
[----:B------:R-:W-:-:S04]  /*0120*/  FSETP.GEU.AND P0, PT, |R4|, 1.175494350822287508e-38, PT ;  /* 0x008000000400780b */ /* 0x000fc80003f0e200 */
[----:B------:R-:W-:-:S04]  /*0130*/  FSEL R5, R5, |R4|, !P0 ;  /* 0x4000000405057208 */ /* 0x000fc80004000000 */
[----:B------:R-:W-:-:S04]  /*0140*/  IADD3 R10, PT, PT, R5, -0x3f3504f3, RZ ;  /* 0xc0cafb0d050a7810 */ /* 0x000fc80007ffe0ff */
[----:B------:R-:W-:-:S04]  /*0150*/  LOP3.LUT R10, R10, 0xff800000, RZ, 0xc0, !PT ;  /* 0xff8000000a0a7812 */ /* 0x000fc800078ec0ff */
[-C--:B------:R-:W-:Y:S02]  /*0160*/  IADD3 R5, PT, PT, R5, -R10.reuse, RZ ;  /* 0x8000000a05057210 */ /* 0x080fe40007ffe0ff */
[----:B------:R-:W-:-:S03]  /*0170*/  I2FP.F32.S32 R10, R10 ;  /* 0x0000000a000a7245 */ /* 0x000fc60000201400 */
[C---:B------:R-:W-:Y:S01]  /*0180*/  FADD R7, R5.reuse, 1 ;  /* 0x3f80000005077421 */ /* 0x040fe20000000000 */
[----:B------:R-:W-:Y:S01]  /*0190*/  FADD R6, R5, -1 ;  /* 0xbf80000005067421 */ /* 0x000fe20000000000 */
[----:B------:R-:W-:-:S03]  /*01a0*/  FSEL R5, RZ, -24, P0 ;  /* 0xc1c00000ff057808 */ /* 0x000fc60000000000 */
[----:B0-----:R-:W-:Y:S01]  /*01b0*/  FADD R8, R6, R6 ;  /* 0x0000000606087221 */ /* 0x001fe20000000000 */
[----:B------:R-:W0:Y:S01]  /*01c0*/  MUFU.RCP R7, R7 ;  /* 0x0000000700077308 */ /* 0x000e220000001000 */
[----:B------:R-:W-:Y:S01]  /*01d0*/  FFMA R10, R10, 1.1920928955078125e-07, R5 ;  /* 0x340000000a0a7823 */ /* 0x000fe20000000005 */
[----:B------:R-:W-:Y:S02]  /*01e0*/  IMAD.MOV.U32 R5, RZ, RZ, 0x3a2c32e4 ;  /* 0x3a2c32e4ff057424 */ /* 0x000fe400078e00ff */
[----:B0-----:R-:W-:-:S04]  /*01f0*/  FMUL R9, R7, R8 ;  /* 0x0000000807097220 */ /* 0x001fc80000400000 */
[----:B------:R-:W-:Y:S01]  /*0200*/  FADD R11, R6, -R9 ;  /* 0x80000009060b7221 */ /* 0x000fe20000000000 */
[C---:B------:R-:W-:Y:S01]  /*0210*/  FMUL R8, R9.reuse, R9 ;  /* 0x0000000909087220 */ /* 0x040fe20000400000 */
[----:B------:R-:W-:Y:S02]  /*0220*/  FFMA R15, R9, 1.4426950216293334961, R10 ;  /* 0x3fb8aa3b090f7823 */ /* 0x000fe4000000000a */
[----:B------:R-:W-:Y:S01]  /*0230*/  FADD R11, R11, R11 ;  /* 0x0000000b0b0b7221 */ /* 0x000fe20000000000 */
[----:B------:R-:W-:Y:S01]  /*0240*/  FFMA R13, R8, R5, 0.0032181653659790754318 ;  /* 0x3b52e7db080d7423 */ /* 0x000fe20000000005 */
[----:B------:R-:W-:Y:S02]  /*0250*/  FADD R10, R10, -R15 ;  /* 0x8000000f0a0a7221 */ /* 0x000fe40000000000 */
[----:B------:R-:W-:Y:S01]  /*0260*/  FFMA R6, R6, -R9, R11 ;  /* 0x8000000906067223 */ /* 0x000fe2000000000b */
[----:B------:R-:W-:Y:S01]  /*0270*/  FFMA R13, R8, R13, 0.018033718690276145935 ;  /* 0x3c93bb73080d7423 */ /* 0x000fe2000000000d */
[----:B------:R-:W-:-:S02]  /*0280*/  FFMA R11, R9, 1.4426950216293334961, R10 ;  /* 0x3fb8aa3b090b7823 */ /* 0x000fc4000000000a */
[----:B------:R-:W-:Y:S01]  /*0290*/  FMUL R6, R7, R6 ;  /* 0x0000000607067220 */ /* 0x000fe20000400000 */
[----:B------:R-:W-:Y:S01]  /*02a0*/  FFMA R13, R8, R13, 0.12022458761930465698 ;  /* 0x3df6384f080d7423 */ /* 0x000fe2000000000d */
[----:B------:R-:W0:Y:S02]  /*02b0*/  LDC R7, c[0x0][0x3a4] ;  /* 0x0000e900ff077b82 */ /* 0x000e240000000800 */
[----:B------:R-:W-:Y:S01]  /*02c0*/  FFMA R10, R6, 1.4426950216293334961, R11 ;  /* 0x3fb8aa3b060a7823 */ /* 0x000fe2000000000b */
[----:B------:R-:W-:-:S03]  /*02d0*/  FMUL R8, R8, R13 ;  /* 0x0000000d08087220 */ /* 0x000fc60000400000 */
[----:B------:R-:W-:Y:S01]  /*02e0*/  FFMA R11, R9, 1.9251366722983220825e-08, R10 ;  /* 0x32a55e34090b7823 */ /* 0x000fe2000000000a */
[----:B------:R-:W-:-:S04]  /*02f0*/  FMUL R10, R8, 3 ;  /* 0x40400000080a7820 */ /* 0x000fc80000400000 */
[----:B------:R-:W-:-:S04]  /*0300*/  FFMA R11, R6, R10, R11 ;  /* 0x0000000a060b7223 */ /* 0x000fc8000000000b */
[----:B------:R-:W-:-:S04]  /*0310*/  FFMA R6, R9, R8, R11 ;  /* 0x0000000809067223 */ /* 0x000fc8000000000b */
[----:B------:R-:W-:-:S04]  /*0320*/  FADD R9, R15, R6 ;  /* 0x000000060f097221 */ /* 0x000fc80000000000 */
[----:B------:R-:W-:Y:S01]  /*0330*/  FADD R15, -R15, R9 ;  /* 0x000000090f0f7221 */ /* 0x000fe20000000100 */
[----:B0-----:R-:W-:-:S03]  /*0340*/  FMUL R8, R9, R7 ;  /* 0x0000000709087220 */ /* 0x001fc60000400000 */
[----:B------:R-:W-:Y:S01]  /*0350*/  FADD R6, R6, -R15 ;  /* 0x8000000f06067221 */ /* 0x000fe20000000000 */
[----:B------:R-:W0:Y:S01]  /*0360*/  FRND R11, R8 ;  /* 0x00000008000b7307 */ /* 0x000e220000201000 */
[-C--:B------:R-:W-:Y:S01]  /*0370*/  FFMA R9, R9, R7.reuse, -R8 ;  /* 0x0000000709097223 */ /* 0x080fe20000000808 */
[C---:B------:R-:W-:Y:S02]  /*0380*/  FSETP.GT.AND P1, PT, |R8|.reuse, 152, PT ;  /* 0x431800000800780b */ /* 0x040fe40003f24200 */
[----:B------:R-:W-:Y:S01]  /*0390*/  FSETP.GEU.AND P2, PT, R8, RZ, PT ;  /* 0x000000ff0800720b */ /* 0x000fe20003f4e000 */
[----:B------:R-:W-:Y:S01]  /*03a0*/  FFMA R9, R6, R7, R9 ;  /* 0x0000000706097223 */ /* 0x000fe20000000009 */
[----:B------:R-:W-:Y:S02]  /*03b0*/  HFMA2 R6, -RZ, RZ, 0.64013671875, -15.109375 ;  /* 0x391fcb8eff067431 */ /* 0x000fe400000001ff */
[----:B------:R-:W1:Y:S01]  /*03c0*/  F2I.NTZ R12, R8 ;  /* 0x00000008000c7305 */ /* 0x000e620000203100 */
[----:B0-----:R-:W-:Y:S01]  /*03d0*/  FADD R10, R8, -R11 ;  /* 0x8000000b080a7221 */ /* 0x001fe20000000000 */
[----:B------:R-:W-:-:S03]  /*03e0*/  FSETP.GT.AND P0, PT, R11, RZ, PT ;  /* 0x000000ff0b00720b */ /* 0x000fc60003f04000 */
[----:B------:R-:W-:Y:S01]  /*03f0*/  FADD R13, R9, R10 ;  /* 0x0000000a090d7221 */ /* 0x000fe20000000000 */
[----:B------:R-:W-:Y:S01]  /*0400*/  FMUL R9, R7, 0.5 ;  /* 0x3f00000007097820 */ /* 0x000fe20000400000 */
[----:B------:R-:W-:Y:S02]  /*0410*/  SEL R11, RZ, 0x83000000, P0 ;  /* 0x83000000ff0b7807 */ /* 0x000fe40000000000 */
[C---:B------:R-:W-:Y:S01]  /*0420*/  FFMA R10, R13.reuse, R6, 0.0013391353422775864601 ;  /* 0x3aaf85ed0d0a7423 */ /* 0x040fe20000000006 */
[----:B------:R-:W-:Y:S02]  /*0430*/  FSETP.NEU.AND P0, PT, R4, 1, PT ;  /* 0x3f8000000400780b */ /* 0x000fe40003f0d000 */
[----:B------:R-:W0:Y:S01]  /*0440*/  FRND.TRUNC R9, R9 ;  /* 0x0000000900097307 */ /* 0x000e22000020d000 */
[----:B------:R-:W-:Y:S01]  /*0450*/  FFMA R10, R13, R10, 0.0096188392490148544312 ;  /* 0x3c1d98560d0a7423 */ /* 0x000fe2000000000a */
[----:B------:R-:W-:Y:S01]  /*0460*/  FSETP.EQ.OR P0, PT, R7, RZ, !P0 ;  /* 0x000000ff0700720b */ /* 0x000fe20004702400 */
[----:B------:R-:W-:Y:S01]  /*0470*/  VIADD R15, R11, 0x7f000000 ;  /* 0x7f0000000b0f7836 */ /* 0x000fe20000000000 */
[----:B-1----:R-:W-:Y:S01]  /*0480*/  LEA R11, R12, -R11, 0x17 ;  /* 0x8000000b0c0b7211 */ /* 0x002fe200078eb8ff */
[----:B------:R-:W-:-:S04]  /*0490*/  FFMA R10, R13, R10, 0.055503588169813156128 ;  /* 0x3d6357bb0d0a7423 */ /* 0x000fc8000000000a */
[----:B------:R-:W-:-:S04]  /*04a0*/  FFMA R10, R13, R10, 0.24022644758224487305 ;  /* 0x3e75fdec0d0a7423 */ /* 0x000fc8000000000a */
[----:B------:R-:W-:Y:S01]  /*04b0*/  FFMA R10, R13, R10, 0.69314718246459960938 ;  /* 0x3f3172180d0a7423 */ /* 0x000fe2000000000a */
[----:B0-----:R-:W-:Y:S01]  /*04c0*/  FADD R8, R9, R9 ;  /* 0x0000000909087221 */ /* 0x001fe20000000000 */
[----:B------:R-:W-:Y:S02]  /*04d0*/  MOV R9, 0x3f800000 ;  /* 0x3f80000000097802 */ /* 0x000fe40000000f00 */
[----:B------:R-:W-:Y:S01]  /*04e0*/  FFMA R10, R13, R10, 1 ;  /* 0x3f8000000d0a7423 */ /* 0x000fe2000000000a */
[----:B------:R-:W-:-:S03]  /*04f0*/  FADD R8, -R8, R7 ;  /* 0x0000000708087221 */ /* 0x000fc60000000100 */
[----:B------:R-:W-:-:S04]  /*0500*/  FMUL R10, R10, R15 ;  /* 0x0000000f0a0a7220 */ /* 0x000fc80000400000 */
[----:B------:R-:W-:Y:S01]  /*0510*/  FMUL R10, R10, R11 ;  /* 0x0000000b0a0a7220 */ /* 0x000fe20000400000 */
[----:B------:R-:W-:Y:S01]  /*0520*/  @P1 FSEL R10, RZ, +INF , !P2 ;  /* 0x7f800000ff0a1808 */ /* 0x000fe20005000000 */
[----:B------:R-:W-:Y:S06]  /*0530*/  @P0 BRA `(.L_x_84) ;  /* 0x00000000005c0947 */ /* 0x000fec0003800000 */
[----:B------:R-:W-:-:S04]  /*0540*/  FSETP.NAN.AND P0, PT, |R7|, |R7|, PT ;  /* 0x400000070700720b */ /* 0x000fc80003f08200 */
[----:B------:R-:W-:-:S13]  /*0550*/  FSETP.NUM.AND P0, PT, |R4|, |R4|, !P0 ;  /* 0x400000040400720b */ /* 0x000fda0004707200 */
[----:B------:R-:W-:Y:S01]  /*0560*/  @!P0 FADD R9, R4, R7 ;  /* 0x0000000704098221 */ /* 0x000fe20000000000 */
[----:B------:R-:W-:Y:S06]  /*0570*/  @!P0 BRA `(.L_x_84) ;  /* 0x00000000004c8947 */ /* 0x000fec0003800000 */
[----:B------:R-:W-:-:S04]  /*0580*/  FSETP.NEU.AND P0, PT, |R4|, +INF , PT ;  /* 0x7f8000000400780b */ /* 0x000fc80003f0d200 */
[----:B------:R-:W-:-:S04]  /*0590*/  FSETP.NEU.AND P0, PT, R4, RZ, P0 ;  /* 0x000000ff0400720b */ /* 0x000fc8000070d000 */
[----:B------:R-:W-:Y:S02]  /*05a0*/  FSETP.GEU.OR P1, PT, R7, RZ, P0 ;  /* 0x000000ff0700720b */ /* 0x000fe4000072e400 */
[----:B------:R-:W-:-:S07]  /*05b0*/  FSETP.NEU.AND P2, PT, |R8|, 1, !P0 ;  /* 0x3f8000000800780b */ /* 0x000fce000474d200 */
[----:B------:R-:W-:-:S05]  /*05c0*/  @!P0 FADD R11, R4, R4 ;  /* 0x00000004040b8221 */ /* 0x000fca0000000000 */
[----:B------:R-:W-:-:S04]  /*05d0*/  @!P1 LOP3.LUT R11, R11, 0x7f800000, RZ, 0x3c, !PT ;  /* 0x7f8000000b0b9812 */ /* 0x000fc800078e3cff */
[----:B------:R-:W-:-:S05]  /*05e0*/  @P2 LOP3.LUT R11, R11, 0x7fffffff, RZ, 0xc0, !PT ;  /* 0x7fffffff0b0b2812 */ /* 0x000fca00078ec0ff */
[----:B------:R-:W-:Y:S01]  /*05f0*/  @!P0 IMAD.MOV.U32 R9, RZ, RZ, R11 ;  /* 0x000000ffff098224 */ /* 0x000fe200078e000b */
[----:B------:R-:W-:Y:S06]  /*0600*/  @!P0 BRA `(.L_x_84) ;  /* 0x0000000000288947 */ /* 0x000fec0003800000 */
[----:B------:R-:W-:Y:S02]  /*0610*/  FSETP.EQ.AND P1, PT, R4, -1, PT ;  /* 0xbf8000000400780b */ /* 0x000fe40003f22000 */
[----:B------:R-:W-:-:S13]  /*0620*/  FSETP.NEU.AND P0, PT, |R7|, +INF , PT ;  /* 0x7f8000000700780b */ /* 0x000fda0003f0d200 */
[----:B------:R-:W-:Y:S05]  /*0630*/  @!P0 BRA P1, `(.L_x_84) ;  /* 0x00000000001c8947 */ /* 0x000fea0000800000 */
[----:B------:R-:W-:Y:S02]  /*0640*/  FSETP.GEU.AND P1, PT, R0, -1.00000001335143196e-10, PT ;  /* 0xaedbe6ff0000780b */ /* 0x000fe40003f2e000 */
[----:B------:R-:W-:-:S11]  /*0650*/  MOV R9, R10 ;  /* 0x0000000a00097202 */ /* 0x000fd60000000f00 */
[----:B------:R-:W0:Y:S01]  /*0660*/  @!P1 FRND.FLOOR R0, R7 ;  /* 0x0000000700009307 */ /* 0x000e220000205000 */
[----:B------:R-:W-:Y:S02]  /*0670*/  @!P1 FSETP.NEU.AND P2, PT, |R8|, 1, PT ;  /* 0x3f8000000800980b */ /* 0x000fe40003f4d200 */
[----:B0-----:R-:W-:Y:S02]  /*0680*/  @!P1 FSETP.NEU.AND P0, PT, R0, R7, PT ;  /* 0x000000070000920b */ /* 0x001fe40003f0d000 */
[----:B------:R-:W-:-:S04]  /*0690*/  @!P1 FSEL R0, R10, -R10, P2 ;  /* 0x8000000a0a009208 */ /* 0x000fc80001000000 */
[----:B------:R-:W-:-:S07]  /*06a0*/  @!P1 FSEL R9, R0, +QNAN , !P0 ;  /* 0x7fffffff00099808 */ /* 0x000fce0004000000 */
.L_x_84:
[----:B------:R-:W-:Y:S05]  /*06b0*/  BSYNC.RECONVERGENT B0 ;  /* 0x0000000000007941 */ /* 0x000fea0003800200 */
.L_x_83:
[----:B-----5:R-:W-:Y:S01]  /*06c0*/  FADD R0, R3, 1.00000001335143196e-10 ;  /* 0x2edbe6ff03007421 */ /* 0x020fe20000000000 */
[----:B------:R-:W-:Y:S03]  /*06d0*/  BSSY.RECONVERGENT B0, `(.L_x_85) ;  /* 0x0000054000007945 */ /* 0x000fe60003800200 */
[C---:B------:R-:W-:Y:S01]  /*06e0*/  FMUL R11, |R0|.reuse, 16777216 ;  /* 0x4b800000000b7820 */ /* 0x040fe20000400200 */
[----:B------:R-:W-:-:S04]  /*06f0*/  FSETP.GEU.AND P0, PT, |R0|, 1.175494350822287508e-38, PT ;  /* 0x008000000000780b */ /* 0x000fc80003f0e200 */
[----:B------:R-:W-:Y:S02]  /*0700*/  FSEL R11, R11, |R0|, !P0 ;  /* 0x400000000b0b7208 */ /* 0x000fe40004000000 */
[----:B------:R-:W-:Y:S02]  /*0710*/  FSEL R10, RZ, -24, P0 ;  /* 0xc1c00000ff0a7808 */ /* 0x000fe40000000000 */
[----:B------:R-:W-:-:S04]  /*0720*/  IADD3 R4, PT, PT, R11, -0x3f3504f3, RZ ;  /* 0xc0cafb0d0b047810 */ /* 0x000fc80007ffe0ff */
[----:B------:R-:W-:-:S05]  /*0730*/  LOP3.LUT R4, R4, 0xff800000, RZ, 0xc0, !PT ;  /* 0xff80000004047812 */ /* 0x000fca00078ec0ff */
[----:B------:R-:W-:-:S04]  /*0740*/  IMAD.IADD R11, R11, 0x1, -R4 ;  /* 0x000000010b0b7824 */ /* 0x000fc800078e0a04 */
[C---:B------:R-:W-:Y:S01]  /*0750*/  FADD R12, R11.reuse, 1 ;  /* 0x3f8000000b0c7421 */ /* 0x040fe20000000000 */
[----:B------:R-:W-:Y:S01]  /*0760*/  FADD R13, R11, -1 ;  /* 0xbf8000000b0d7421 */ /* 0x000fe20000000000 */
[----:B------:R-:W-:-:S03]  /*0770*/  I2FP.F32.S32 R11, R4 ;  /* 0x00000004000b7245 */ /* 0x000fc60000201400 */
[----:B------:R-:W-:Y:S01]  /*0780*/  FADD R15, R13, R13 ;  /* 0x0000000d0d0f7221 */ /* 0x000fe20000000000 */
[----:B------:R-:W0:Y:S01]  /*0790*/  MUFU.RCP R12, R12 ;  /* 0x0000000c000c7308 */ /* 0x000e220000001000 */
[----:B------:R-:W-:Y:S02]  /*07a0*/  FFMA R11, R11, 1.1920928955078125e-07, R10 ;  /* 0x340000000b0b7823 */ /* 0x000fe4000000000a */
[----:B0-----:R-:W-:-:S04]  /*07b0*/  FMUL R4, R12, R15 ;  /* 0x0000000f0c047220 */ /* 0x001fc80000400000 */
[----:B------:R-:W-:Y:S01]  /*07c0*/  FADD R15, R13, -R4 ;  /* 0x800000040d0f7221 */ /* 0x000fe20000000000 */
[CC--:B------:R-:W-:Y:S01]  /*07d0*/  FMUL R14, R4.reuse, R4.reuse ;  /* 0x00000004040e7220 */ /* 0x0c0fe20000400000 */
[----:B------:R-:W-:Y:S02]  /*07e0*/  FFMA R10, R4, 1.4426950216293334961, R11 ;  /* 0x3fb8aa3b040a7823 */ /* 0x000fe4000000000b */
[----:B------:R-:W-:Y:S01]  /*07f0*/  FADD R16, R15, R15 ;  /* 0x0000000f0f107221 */ /* 0x000fe20000000000 */
[C---:B------:R-:W-:Y:S01]  /*0800*/  FFMA R5, R14.reuse, R5, 0.0032181653659790754318 ;  /* 0x3b52e7db0e057423 */ /* 0x040fe20000000005 */
[----:B------:R-:W-:Y:S02]  /*0810*/  FADD R11, R11, -R10 ;  /* 0x8000000a0b0b7221 */ /* 0x000fe40000000000 */
[----:B------:R-:W-:Y:S01]  /*0820*/  FFMA R13, R13, -R4, R16 ;  /* 0x800000040d0d7223 */ /* 0x000fe20000000010 */
[----:B------:R-:W-:Y:S01]  /*0830*/  FFMA R5, R14, R5, 0.018033718690276145935 ;  /* 0x3c93bb730e057423 */ /* 0x000fe20000000005 */
[----:B------:R-:W-:-:S02]  /*0840*/  FFMA R16, R4, 1.4426950216293334961, R11 ;  /* 0x3fb8aa3b04107823 */ /* 0x000fc4000000000b */
[----:B------:R-:W-:Y:S01]  /*0850*/  FMUL R13, R12, R13 ;  /* 0x0000000d0c0d7220 */ /* 0x000fe20000400000 */
[----:B------:R-:W-:-:S03]  /*0860*/  FFMA R5, R14, R5, 0.12022458761930465698 ;  /* 0x3df6384f0e057423 */ /* 0x000fc60000000005 */
[----:B------:R-:W-:Y:S01]  /*0870*/  FFMA R11, R13, 1.4426950216293334961, R16 ;  /* 0x3fb8aa3b0d0b7823 */ /* 0x000fe20000000010 */
[----:B------:R-:W-:-:S03]  /*0880*/  FMUL R5, R14, R5 ;  /* 0x000000050e057220 */ /* 0x000fc60000400000 */
[----:B------:R-:W-:Y:S01]  /*0890*/  FFMA R12, R4, 1.9251366722983220825e-08, R11 ;  /* 0x32a55e34040c7823 */ /* 0x000fe2000000000b */
[----:B------:R-:W-:-:S04]  /*08a0*/  FMUL R11, R5, 3 ;  /* 0x40400000050b7820 */ /* 0x000fc80000400000 */
[----:B------:R-:W-:-:S04]  /*08b0*/  FFMA R12, R13, R11, R12 ;  /* 0x0000000b0d0c7223 */ /* 0x000fc8000000000c */
[----:B------:R-:W-:-:S04]  /*08c0*/  FFMA R5, R4, R5, R12 ;  /* 0x0000000504057223 */ /* 0x000fc8000000000c */
[----:B------:R-:W-:-:S04]  /*08d0*/  FADD R4, R10, R5 ;  /* 0x000000050a047221 */ /* 0x000fc80000000000 */
[----:B------:R-:W-:Y:S01]  /*08e0*/  FMUL R11, R4, R7 ;  /* 0x00000007040b7220 */ /* 0x000fe20000400000 */
[----:B------:R-:W-:-:S03]  /*08f0*/  FADD R10, -R10, R4 ;  /* 0x000000040a0a7221 */ /* 0x000fc60000000100 */
[----:B------:R-:W0:Y:S01]  /*0900*/  FRND R12, R11 ;  /* 0x0000000b000c7307 */ /* 0x000e220000201000 */
[----:B------:R-:W-:Y:S01]  /*0910*/  FADD R10, R5, -R10 ;  /* 0x8000000a050a7221 */ /* 0x000fe20000000000 */
[-C--:B------:R-:W-:Y:S01]  /*0920*/  FFMA R5, R4, R7.reuse, -R11 ;  /* 0x0000000704057223 */ /* 0x080fe2000000080b */
[C---:B------:R-:W-:Y:S02]  /*0930*/  FSETP.GT.AND P1, PT, |R11|.reuse, 152, PT ;  /* 0x431800000b00780b */ /* 0x040fe40003f24200 */
[C---:B------:R-:W-:Y:S01]  /*0940*/  FSETP.GEU.AND P2, PT, R11.reuse, RZ, PT ;  /* 0x000000ff0b00720b */ /* 0x040fe20003f4e000 */
[----:B------:R-:W-:Y:S01]  /*0950*/  FFMA R5, R10, R7, R5 ;  /* 0x000000070a057223 */ /* 0x000fe20000000005 */
[----:B0-----:R-:W-:Y:S01]  /*0960*/  FADD R4, R11, -R12 ;  /* 0x8000000c0b047221 */ /* 0x001fe20000000000 */
[----:B------:R-:W-:-:S03]  /*0970*/  FSETP.GT.AND P0, PT, R12, RZ, PT ;  /* 0x000000ff0c00720b */ /* 0x000fc60003f04000 */
[----:B------:R-:W-:Y:S01]  /*0980*/  FADD R5, R5, R4 ;  /* 0x0000000405057221 */ /* 0x000fe20000000000 */
[----:B------:R-:W-:Y:S01]  /*0990*/  SEL R13, RZ, 0x83000000, P0 ;  /* 0x83000000ff0d7807 */ /* 0x000fe20000000000 */
[----:B------:R-:W0:Y:S01]  /*09a0*/  F2I.NTZ R4, R11 ;  /* 0x0000000b00047305 */ /* 0x000e220000203100 */
[----:B------:R-:W-:Y:S01]  /*09b0*/  FSETP.NEU.AND P0, PT, R0, 1, PT ;  /* 0x3f8000000000780b */ /* 0x000fe20003f0d000 */
[----:B------:R-:W-:Y:S01]  /*09c0*/  FFMA R6, R5, R6, 0.0013391353422775864601 ;  /* 0x3aaf85ed05067423 */ /* 0x000fe20000000006 */
[----:B------:R-:W-:Y:S02]  /*09d0*/  IADD3 R15, PT, PT, R13, 0x7f000000, RZ ;  /* 0x7f0000000d0f7810 */ /* 0x000fe40007ffe0ff */
[----:B------:R-:W-:Y:S01]  /*09e0*/  FSETP.EQ.OR P0, PT, R7, RZ, !P0 ;  /* 0x000000ff0700720b */ /* 0x000fe20004702400 */
[----:B------:R-:W-:-:S04]  /*09f0*/  FFMA R6, R5, R6, 0.0096188392490148544312 ;  /* 0x3c1d985605067423 */ /* 0x000fc80000000006 */
[----:B------:R-:W-:-:S04]  /*0a00*/  FFMA R6, R5, R6, 0.055503588169813156128 ;  /* 0x3d6357bb05067423 */ /* 0x000fc80000000006 */
[C---:B------:R-:W-:Y:S01]  /*0a10*/  FFMA R6, R5.reuse, R6, 0.24022644758224487305 ;  /* 0x3e75fdec05067423 */ /* 0x040fe20000000006 */
[----:B0-----:R-:W-:Y:S01]  /*0a20*/  LEA R13, R4, -R13, 0x17 ;  /* 0x8000000d040d7211 */ /* 0x001fe200078eb8ff */
[----:B------:R-:W-:Y:S02]  /*0a30*/  IMAD.MOV.U32 R4, RZ, RZ, 0x3f800000 ;  /* 0x3f800000ff047424 */ /* 0x000fe400078e00ff */
[----:B------:R-:W-:-:S04]  /*0a40*/  FFMA R6, R5, R6, 0.69314718246459960938 ;  /* 0x3f31721805067423 */ /* 0x000fc80000000006 */
[----:B------:R-:W-:-:S04]  /*0a50*/  FFMA R6, R5, R6, 1 ;  /* 0x3f80000005067423 */ /* 0x000fc80000000006 */
        /* <DEDUP_REMOVED lines=14> */
[----:B------:R-:W-:-:S04]  /*0b40*/  @P2 LOP3.LUT R5, R5, 0x7fffffff, RZ, 0xc0, !PT ;  /* 0x7fffffff05052812 */ /* 0x000fc800078ec0ff */
[----:B------:R-:W-:Y:S01]  /*0b50*/  @!P0 MOV R4, R5 ;  /* 0x0000000500048202 */ /* 0x000fe20000000f00 */
        /* <DEDUP_REMOVED lines=11> */
.L_x_86:
[----:B------:R-:W-:Y:S05]  /*0c10*/  BSYNC.RECONVERGENT B0 ;  /* 0x0000000000007941 */ /* 0x000fea0003800200 */
.L_x_85:
[----:B------:R-:W-:Y:S01]  /*0c20*/  FADD R3, R4, R9 ;  /* 0x0000000904037221 */ /* 0x000fe20000000000 */
        /* <DEDUP_REMOVED lines=11> */
[----:B------:R-:W-:Y:S05]  /*0ce0*/  CALL.REL.NOINC `($__internal_2_$__cuda_sm3x_div_rn_noftz_f32_slowpath) ;  /* 0x00000000005c7944 */ /* 0x000fea0003c00000 */
[----:B------:R-:W-:-:S07]  /*0cf0*/  MOV R5, R0 ;  /* 0x0000000000057202 */ /* 0x000fce0000000f00 */
.L_x_88:
[----:B------:R-:W-:Y:S05]  /*0d00*/  BSYNC.RECONVERGENT B0 ;  /* 0x0000000000007941 */ /* 0x000fea0003800200 */
.L_x_87:
[----:B------:R-:W0:Y:S01]  /*0d10*/  LDC.64 R6, c[0x0][0x390] ;  /* 0x0000e400ff067b82 */ /* 0x000e220000000a00 */
[----:B------:R-:W1:Y:S01]  /*0d20*/  MUFU.RCP R0, R3 ;  /* 0x0000000300007308 */ /* 0x000e620000001000 */
[----:B------:R-:W-:Y:S07]  /*0d30*/  BSSY.RECONVERGENT B0, `(.L_x_89) ;  /* 0x000000e000007945 */ /* 0x000fee0003800200 */
[----:B------:R-:W2:Y:S01]  /*0d40*/  FCHK P0, R4, R3 ;  /* 0x0000000304007302 */ /* 0x000ea20000000000 */
[----:B-1----:R-:W-:-:S04]  /*0d50*/  FFMA R9, -R3, R0, 1 ;  /* 0x3f80000003097423 */ /* 0x002fc80000000100 */
[----:B------:R-:W-:Y:S01]  /*0d60*/  FFMA R0, R0, R9, R0 ;  /* 0x0000000900007223 */ /* 0x000fe20000000000 */
[----:B0-----:R-:W-:-:S04]  /*0d70*/  IMAD.WIDE R6, R2, 0x4, R6 ;  /* 0x0000000402067825 */ /* 0x001fc800078e0206 */
[----:B------:R-:W-:Y:S01]  /*0d80*/  FFMA R9, R0, R4, RZ ;  /* 0x0000000400097223 */ /* 0x000fe200000000ff */
[----:B------:R0:W-:Y:S03]  /*0d90*/  STG.E desc[UR4][R6.64], R5 ;  /* 0x0000000506007986 */ /* 0x0001e6000c101904 */
[----:B------:R-:W-:-:S04]  /*0da0*/  FFMA R8, -R3, R9, R4 ;  /* 0x0000000903087223 */ /* 0x000fc80000000104 */
[----:B------:R-:W-:Y:S01]  /*0db0*/  FFMA R9, R0, R8, R9 ;  /* 0x0000000800097223 */ /* 0x000fe20000000009 */
[----:B--2---:R-:W-:Y:S06]  /*0dc0*/  @!P0 BRA `(.L_x_90) ;  /* 0x0000000000108947 */ /* 0x004fec0003800000 */
[----:B------:R-:W-:Y:S02]  /*0dd0*/  MOV R0, R4 ;  /* 0x0000000400007202 */ /* 0x000fe40000000f00 */
[----:B0-----:R-:W-:-:S07]  /*0de0*/  MOV R6, 0xe00 ;  /* 0x00000e0000067802 */ /* 0x001fce0000000f00 */
[----:B------:R-:W-:Y:S05]  /*0df0*/  CALL.REL.NOINC `($__internal_2_$__cuda_sm3x_div_rn_noftz_f32_slowpath) ;  /* 0x0000000000187944 */ /* 0x000fea0003c00000 */
[----:B------:R-:W-:-:S07]  /*0e00*/  IMAD.MOV.U32 R9, RZ, RZ, R0 ;  /* 0x000000ffff097224 */ /* 0x000fce00078e0000 */
.L_x_90:
[----:B------:R-:W-:Y:S05]  /*0e10*/  BSYNC.RECONVERGENT B0 ;  /* 0x0000000000007941 */ /* 0x000fea0003800200 */
.L_x_89:
[----:B0-----:R-:W0:Y:S02]  /*0e20*/  LDC.64 R4, c[0x0][0x398] ;  /* 0x0000e600ff047b82 */ /* 0x001e240000000a00 */
[----:B0-----:R-:W-:-:S05]  /*0e30*/  IMAD.WIDE R2, R2, 0x4, R4 ;  /* 0x0000000402027825 */ /* 0x001fca00078e0204 */
[----:B------:R-:W-:Y:S01]  /*0e40*/  STG.E desc[UR4][R2.64], R9 ;  /* 0x0000000902007986 */ /* 0x000fe2000c101904 */
[----:B------:R-:W-:Y:S05]  /*0e50*/  EXIT ;  /* 0x000000000000794d */ /* 0x000fea0003800000 */
        .weak           $__internal_2_$__cuda_sm3x_div_rn_noftz_f32_slowpath
        .type           $__internal_2_$__cuda_sm3x_div_rn_noftz_f32_slowpath,@function
        .size           $__internal_2_$__cuda_sm3x_div_rn_noftz_f32_slowpath,(.L_x_655 - $__internal_2_$__cuda_sm3x_div_rn_noftz_f32_slowpath)
$__internal_2_$__cuda_sm3x_div_rn_noftz_f32_slowpath:
[--C-:B------:R-:W-:Y:S01]  /*0e60*/  SHF.R.U32.HI R7, RZ, 0x17, R3.reuse ;  /* 0x00000017ff077819 */ /* 0x100fe20000011603 */
[----:B------:R-:W-:Y:S01]  /*0e70*/  BSSY.RECONVERGENT B1, `(.L_x_91) ;  /* 0x0000063000017945 */ /* 0x000fe20003800200 */
[----:B------:R-:W-:Y:S02]  /*0e80*/  SHF.R.U32.HI R5, RZ, 0x17, R0 ;  /* 0x00000017ff057819 */ /* 0x000fe40000011600 */
[----:B------:R-:W-:Y:S02]  /*0e90*/  LOP3.LUT R12, R7, 0xff, RZ, 0xc0, !PT ;  /* 0x000000ff070c7812 */ /* 0x000fe400078ec0ff */
[----:B------:R-:W-:Y:S01]  /*0ea0*/  LOP3.LUT R10, R5, 0xff, RZ, 0xc0, !PT ;  /* 0x000000ff050a7812 */ /* 0x000fe200078ec0ff */
[----:B------:R-:W-:Y:S01]  /*0eb0*/  IMAD.MOV.U32 R5, RZ, RZ, R3 ;  /* 0x000000ffff057224 */ /* 0x000fe200078e0003 */
[----:B------:R-:W-:Y:S02]  /*0ec0*/  IADD3 R9, PT, PT, R12, -0x1, RZ ;  /* 0xffffffff0c097810 */ /* 0x000fe40007ffe0ff */
[----:B------:R-:W-:-:S02]  /*0ed0*/  IADD3 R8, PT, PT, R10, -0x1, RZ ;  /* 0xffffffff0a087810 */ /* 0x000fc40007ffe0ff */
        /* <DEDUP_REMOVED lines=22> */
[----:B------:R-:W-:Y:S01]  /*1040*/  @P0 MOV R7, RZ ;  /* 0x000000ff00070202 */ /* 0x000fe20000000f00 */
[----:B------:R-:W-:Y:S02]  /*1050*/  @!P0 IMAD.MOV.U32 R7, RZ, RZ, -0x40 ;  /* 0xffffffc0ff078424 */ /* 0x000fe400078e00ff */
[----:B------:R-:W-:Y:S01]  /*1060*/  @!P0 FFMA R0, R0, 1.84467440737095516160e+19, RZ ;  /* 0x5f80000000008823 */ /* 0x000fe200000000ff */
[----:B------:R-:W-:Y:S02]  /*1070*/  @!P1 FFMA R5, R3, 1.84467440737095516160e+19, RZ ;  /* 0x5f80000003059823 */ /* 0x000fe400000000ff */
[----:B------:R-:W-:-:S07]  /*1080*/  @!P1 IADD3 R7, PT, PT, R7, 0x40, RZ ;  /* 0x0000004007079810 */ /* 0x000fce0007ffe0ff */
.L_x_92:
[----:B------:R-:W-:Y:S01]  /*1090*/  LEA R8, R12, 0xc0800000, 0x17 ;  /* 0xc08000000c087811 */ /* 0x000fe200078eb8ff */
[----:B------:R-:W-:Y:S03]  /*10a0*/  BSSY.RECONVERGENT B2, `(.L_x_97) ;  /* 0x0000036000027945 */ /* 0x000fe60003800200 */
[----:B------:R-:W-:Y:S01]  /*10b0*/  IADD3 R8, PT, PT, -R8, R5, RZ ;  /* 0x0000000508087210 */ /* 0x000fe20007ffe1ff */
[----:B------:R-:W-:-:S03]  /*10c0*/  VIADD R5, R10, 0xffffff81 ;  /* 0xffffff810a057836 */ /* 0x000fc60000000000 */
[----:B------:R0:W1:Y:S01]  /*10d0*/  MUFU.RCP R9, R8 ;  /* 0x0000000800097308 */ /* 0x0000620000001000 */
[----:B------:R-:W-:Y:S01]  /*10e0*/  FADD.FTZ R11, -R8, -RZ ;  /* 0x800000ff080b7221 */ /* 0x000fe20000010100 */
[C---:B------:R-:W-:Y:S01]  /*10f0*/  IMAD R0, R5.reuse, -0x800000, R0 ;  /* 0xff80000005007824 */ /* 0x040fe200078e0200 */
[----:B0-----:R-:W-:-:S04]  /*1100*/  IADD3 R8, PT, PT, R5, 0x7f, -R12 ;  /* 0x0000007f05087810 */ /* 0x001fc80007ffe80c */
[----:B------:R-:W-:Y:S01]  /*1110*/  IADD3 R8, PT, PT, R8, R7, RZ ;  /* 0x0000000708087210 */ /* 0x000fe20007ffe0ff */
[----:B-1----:R-:W-:-:S04]  /*1120*/  FFMA R10, R9, R11, 1 ;  /* 0x3f800000090a7423 */ /* 0x002fc8000000000b */
[----:B------:R-:W-:-:S04]  /*1130*/  FFMA R14, R9, R10, R9 ;  /* 0x0000000a090e7223 */ /* 0x000fc80000000009 */
[----:B------:R-:W-:-:S04]  /*1140*/  FFMA R9, R0, R14, RZ ;  /* 0x0000000e00097223 */ /* 0x000fc800000000ff */
[----:B------:R-:W-:-:S04]  /*1150*/  FFMA R10, R11, R9, R0 ;  /* 0x000000090b0a7223 */ /* 0x000fc80000000000 */
[----:B------:R-:W-:-:S04]  /*1160*/  FFMA R9, R14, R10, R9 ;  /* 0x0000000a0e097223 */ /* 0x000fc80000000009 */
[----:B------:R-:W-:-:S04]  /*1170*/  FFMA R10, R11, R9, R0 ;  /* 0x000000090b0a7223 */ /* 0x000fc80000000000 */
[----:B------:R-:W-:-:S05]  /*1180*/  FFMA R0, R14, R10, R9 ;  /* 0x0000000a0e007223 */ /* 0x000fca0000000009 */
[----:B------:R-:W-:-:S04]  /*1190*/  SHF.R.U32.HI R5, RZ, 0x17, R0 ;  /* 0x00000017ff057819 */ /* 0x000fc80000011600 */
[----:B------:R-:W-:-:S04]  /*11a0*/  LOP3.LUT R5, R5, 0xff, RZ, 0xc0, !PT ;  /* 0x000000ff05057812 */ /* 0x000fc800078ec0ff */
[----:B------:R-:W-:-:S05]  /*11b0*/  IADD3 R11, PT, PT, R5, R8, RZ ;  /* 0x00000008050b7210 */ /* 0x000fca0007ffe0ff */
        /* <DEDUP_REMOVED lines=11> */
[CCC-:B------:R-:W-:Y:S01]  /*1270*/  FFMA.RM R8, R14.reuse, R10.reuse, R9.reuse ;  /* 0x0000000a0e087223 */ /* 0x1c0fe20000004009 */
[C---:B------:R-:W-:Y:S02]  /*1280*/  ISETP.NE.AND P2, PT, R11.reuse, RZ, PT ;  /* 0x000000ff0b00720c */ /* 0x040fe40003f45270 */
[----:B------:R-:W-:Y:S02]  /*1290*/  ISETP.NE.AND P1, PT, R11, RZ, PT ;  /* 0x000000ff0b00720c */ /* 0x000fe40003f25270 */
[----:B------:R-:W-:Y:S01]  /*12a0*/  LOP3.LUT R7, R5, 0x7fffff, RZ, 0xc0, !PT ;  /* 0x007fffff05077812 */ /* 0x000fe200078ec0ff */
[----:B------:R-:W-:Y:S01]  /*12b0*/  FFMA.RP R5, R14, R10, R9 ;  /* 0x0000000a0e057223 */ /* 0x000fe20000008009 */
[----:B------:R-:W-:Y:S02]  /*12c0*/  IADD3 R10, PT, PT, R11, 0x20, RZ ;  /* 0x000000200b0a7810 */ /* 0x000fe40007ffe0ff */
        /* <DEDUP_REMOVED lines=11> */
[----:B------:R-:W-:-:S05]  /*1380*/  LOP3.LUT R5, R5, R8, RZ, 0xc0, !PT ;  /* 0x0000000805057212 */ /* 0x000fca00078ec0ff */
[----:B------:R-:W-:-:S05]  /*1390*/  IMAD.IADD R5, R10, 0x1, R5 ;  /* 0x000000010a057824 */ /* 0x000fca00078e0205 */
[----:B------:R-:W-:Y:S01]  /*13a0*/  LOP3.LUT R0, R5, R0, RZ, 0xfc, !PT ;  /* 0x0000000005007212 */ /* 0x000fe200078efcff */
[----:B------:R-:W-:Y:S06]  /*13b0*/  BRA `(.L_x_100) ;  /* 0x0000000000107947 */ /* 0x000fec0003800000 */
.L_x_99:
[----:B------:R-:W-:-:S04]  /*13c0*/  LOP3.LUT R0, R0, 0x80000000, RZ, 0xc0, !PT ;  /* 0x8000000000007812 */ /* 0x000fc800078ec0ff */
[----:B------:R-:W-:Y:S01]  /*13d0*/  LOP3.LUT R0, R0, 0x7f800000, RZ, 0xfc, !PT ;  /* 0x7f80000000007812 */ /* 0x000fe200078efcff */
[----:B------:R-:W-:Y:S06]  /*13e0*/  BRA `(.L_x_100) ;  /* 0x0000000000047947 */ /* 0x000fec0003800000 */
.L_x_98:
[----:B------:R-:W-:-:S07]  /*13f0*/  LEA R0, R8, R0, 0x17 ;  /* 0x0000000008007211 */ /* 0x000fce00078eb8ff */
.L_x_100:
[----:B------:R-:W-:Y:S05]  /*1400*/  BSYNC.RECONVERGENT B2 ;  /* 0x0000000000027941 */ /* 0x000fea0003800200 */
.L_x_97:
[----:B------:R-:W-:Y:S05]  /*1410*/  BRA `(.L_x_101) ;  /* 0x0000000000207947 */ /* 0x000fea0003800000 */
.L_x_96:
[----:B------:R-:W-:-:S04]  /*1420*/  LOP3.LUT R0, R5, 0x80000000, R0, 0x48, !PT ;  /* 0x8000000005007812 */ /* 0x000fc800078e4800 */
[----:B------:R-:W-:Y:S01]  /*1430*/  LOP3.LUT R0, R0, 0x7f800000, RZ, 0xfc, !PT ;  /* 0x7f80000000007812 */ /* 0x000fe200078efcff */
[----:B------:R-:W-:Y:S06]  /*1440*/  BRA `(.L_x_101) ;  /* 0x0000000000147947 */ /* 0x000fec0003800000 */
.L_x_95:
[----:B------:R-:W-:Y:S01]  /*1450*/  LOP3.LUT R0, R5, 0x80000000, R0, 0x48, !PT ;  /* 0x8000000005007812 */ /* 0x000fe200078e4800 */
[----:B------:R-:W-:Y:S06]  /*1460*/  BRA `(.L_x_101) ;  /* 0x00000000000c7947 */ /* 0x000fec0003800000 */
.L_x_94:
[----:B------:R-:W0:Y:S01]  /*1470*/  MUFU.RSQ R0, -QNAN ;  /* 0xffc0000000007908 */ /* 0x000e220000001400 */
[----:B------:R-:W-:Y:S05]  /*1480*/  BRA `(.L_x_101) ;  /* 0x0000000000047947 */ /* 0x000fea0003800000 */
.L_x_93:
[----:B------:R-:W-:-:S07]  /*1490*/  FADD.FTZ R0, R0, R3 ;  /* 0x0000000300007221 */ /* 0x000fce0000010000 */
.L_x_101:
[----:B------:R-:W-:Y:S05]  /*14a0*/  BSYNC.RECONVERGENT B1 ;  /* 0x0000000000017941 */ /* 0x000fea0003800200 */
.L_x_91:
[----:B------:R-:W-:-:S04]  /*14b0*/  HFMA2 R7, -RZ, RZ, 0, 0 ;  /* 0x00000000ff077431 */ /* 0x000fc800000001ff */
[----:B0-----:R-:W-:Y:S05]  /*14c0*/  RET.REL.NODEC R6 `(_ZN8pygpukit3ops5audio21hpss_soft_mask_kernelEPKfS3_PfS4_if) ;  /* 0xffffffe806cc7950 */ /* 0x001fea0003c3ffff */
.L_x_102:
        /* <DEDUP_REMOVED lines=11> */
.L_x_655:


//--------------------- .text._ZN8pygpukit3ops5audio29median_filter_vertical_kernelEPKfPfiii --------------------------
	.section	.text._ZN8pygpukit3ops5audio29median_filter_vertical_kernelEPKfPfiii,"ax",@progbits
	.align	128
        .global         _ZN8pygpukit3ops5audio29median_filter_vertical_kernelEPKfPfiii
        .type           _ZN8pygpukit3ops5audio29median_filter_vertical_kernelEPKfPfiii,@function
        .size           _ZN8pygpukit3ops5audio29median_filter_vertical_kernelEPKfPfiii,(.L_x_688 - _ZN8pygpukit3ops5audio29median_filter_vertical_kernelEPKfPfiii)
        .other          _ZN8pygpukit3ops5audio29median_filter_vertical_kernelEPKfPfiii,@"STO_CUDA_ENTRY STV_DEFAULT"
_ZN8pygpukit3ops5audio29median_filter_vertical_kernelEPKfPfiii:
.text._ZN8pygpukit3ops5audio29median_filter_vertical_kernelEPKfPfiii:
[----:B------:R-:W0:Y:S01]  /*0000*/  LDC R1, c[0x0][0x37c] ;  /* 0x0000df00ff017b82 */ /* 0x000e220000000800 */
[----:B------:R-:W1:Y:S07]  /*0010*/  S2R R3, SR_TID.X ;  /* 0x0000000000037919 */ /* 0x000e6e0000002100 */
[----:B------:R-:W1:Y:S01]  /*0020*/  S2UR UR4, SR_CTAID.X ;  /* 0x00000000000479c3 */ /* 0x000e620000002500 */
[----:B0-----:R-:W-:-:S07]  /*0030*/  VIADD R1, R1, 0xffffff80 ;  /* 0xffffff8001017836 */ /* 0x001fce0000000000 */
[----:B------:R-:W1:Y:S08]  /*0040*/  LDC R6, c[0x0][0x360] ;  /* 0x0000d800ff067b82 */ /* 0x000e700000000800 */
[----:B------:R-:W0:Y:S08]  /*0050*/  LDC.64 R4, c[0x0][0x390] ;  /* 0x0000e400ff047b82 */ /* 0x000e300000000a00 */
[----:B------:R-:W2:Y:S01]  /*0060*/  S2UR UR9, SR_CTAID.Y ;  /* 0x00000000000979c3 */ /* 0x000ea20000002600 */
[----:B-1----:R-:W-:-:S05]  /*0070*/  IMAD R6, R6, UR4, R3 ;  /* 0x0000000406067c24 */ /* 0x002fca000f8e0203 */
[----:B0-----:R-:W-:-:S04]  /*0080*/  ISETP.GE.AND P0, PT, R6, R5, PT ;  /* 0x000000050600720c */ /* 0x001fc80003f06270 */
[----:B--2---:R-:W-:-:S13]  /*0090*/  ISETP.LE.OR P0, PT, R4, UR9, P0 ;  /* 0x0000000904007c0c */ /* 0x004fda0008703670 */
[----:B------:R-:W-:Y:S05]  /*00a0*/  @P0 EXIT ;  /* 0x000000000000094d */ /* 0x000fea0003800000 */
[----:B------:R-:W0:Y:S01]  /*00b0*/  LDCU UR4, c[0x0][0x398] ;  /* 0x00007300ff0477ac */ /* 0x000e220008000800 */
[----:B------:R-:W-:Y:S01]  /*00c0*/  IMAD.MOV.U32 R8, RZ, RZ, RZ ;  /* 0x000000ffff087224 */ /* 0x000fe200078e00ff */
[----:B------:R-:W1:Y:S01]  /*00d0*/  LDCU.64 UR10, c[0x0][0x358] ;  /* 0x00006b00ff0a77ac */ /* 0x000e620008000a00 */
[----:B0-----:R-:W-:-:S09]  /*00e0*/  UISETP.GE.AND UP0, UPT, UR4, -0x1, UPT ;  /* 0xffffffff0400788c */ /* 0x001fd2000bf06270 */
[----:B-1----:R-:W-:Y:S05]  /*00f0*/  BRA.U !UP0, `(.L_x_103) ;  /* 0x0000000508a07547 */ /* 0x002fea000b800000 */
[----:B------:R-:W0:Y:S01]  /*0100*/  LDC R7, c[0x0][0x394] ;  /* 0x0000e500ff077b82 */ /* 0x000e220000000800 */
[----:B------:R-:W-:Y:S01]  /*0110*/  ULEA.HI UR4, UR4, UR4, URZ, 0x1 ;  /* 0x0000000404047291 */ /* 0x000fe2000f8f08ff */
[----:B------:R-:W-:-:S03]  /*0120*/  IMAD.MOV.U32 R8, RZ, RZ, RZ ;  /* 0x000000ffff087224 */ /* 0x000fc600078e00ff */
[----:B------:R-:W-:Y:S02]  /*0130*/  ULOP3.LUT UR5, UR4, 0x1, URZ, 0xfc, !UPT ;  /* 0x0000000104057892 */ /* 0x000fe4000f8efcff */
[----:B------:R-:W-:Y:S02]  /*0140*/  USHF.R.S32.HI UR4, URZ, 0x1, UR4 ;  /* 0x00000001ff047899 */ /* 0x000fe40008011404 */
[----:B------:R-:W-:Y:S02]  /*0150*/  ULOP3.LUT UR8, UR5, 0x3, URZ, 0xc0, !UPT ;  /* 0x0000000305087892 */ /* 0x000fe4000f8ec0ff */
[----:B------:R-:W-:Y:S02]  /*0160*/  UISETP.GE.U32.AND UP0, UPT, UR4, 0x2, UPT ;  /* 0x000000020400788c */ /* 0x000fe4000bf06070 */
[----:B------:R-:W-:-:S07]  /*0170*/  UIADD3 UR6, UPT, UPT, -UR4, URZ, URZ ;  /* 0x000000ff04067290 */ /* 0x000fce000fffe1ff */
[----:B------:R-:W-:Y:S05]  /*0180*/  BRA.U !UP0, `(.L_x_104) ;  /* 0x00000005083c7547 */ /* 0x000fea000b800000 */
[----:B------:R-:W1:Y:S01]  /*0190*/  LDC.64 R2, c[0x0][0x380] ;  /* 0x0000e000ff027b82 */ /* 0x000e620000000a00 */
[----:B------:R-:W-:-:S04]  /*01a0*/  IADD3 R10, PT, PT, R6, UR6, RZ ;  /* 0x00000006060a7c10 */ /* 0x000fc8000fffe0ff */
[CC--:B------:R-:W-:Y:S01]  /*01b0*/  ISETP.GE.AND P0, PT, R10.reuse, R5.reuse, PT ;  /* 0x000000050a00720c */ /* 0x0c0fe20003f06270 */
[C---:B------:R-:W-:Y:S02]  /*01c0*/  VIADD R0, R10.reuse, 0x1 ;  /* 0x000000010a007836 */ /* 0x040fe40000000000 */
[C---:B------:R-:W-:Y:S01]  /*01d0*/  VIADD R4, R10.reuse, 0x2 ;  /* 0x000000020a047836 */ /* 0x040fe20000000000 */
[C---:B------:R-:W-:Y:S01]  /*01e0*/  ISETP.LT.OR P0, PT, R10.reuse, RZ, P0 ;  /* 0x000000ff0a00720c */ /* 0x040fe20000701670 */
[----:B------:R-:W-:Y:S01]  /*01f0*/  VIADD R8, R10, 0x3 ;  /* 0x000000030a087836 */ /* 0x000fe20000000000 */
[-C--:B------:R-:W-:Y:S02]  /*0200*/  ISETP.GE.AND P1, PT, R0, R5.reuse, PT ;  /* 0x000000050000720c */ /* 0x080fe40003f26270 */
[-C--:B------:R-:W-:Y:S02]  /*0210*/  ISETP.GE.AND P3, PT, R4, R5.reuse, PT ;  /* 0x000000050400720c */ /* 0x080fe40003f66270 */
[----:B------:R-:W-:Y:S01]  /*0220*/  ISETP.GE.AND P2, PT, R8, R5, PT ;  /* 0x000000050800720c */ /* 0x000fe20003f46270 */
[----:B------:R-:W-:Y:S01]  /*0230*/  IMAD R5, R5, UR9, R10 ;  /* 0x0000000905057c24 */ /* 0x000fe2000f8e020a */
[----:B------:R-:W-:-:S02]  /*0240*/  ISETP.LT.OR P1, PT, R0, RZ, P1 ;  /* 0x000000ff0000720c */ /* 0x000fc40000f21670 */
[----:B------:R-:W-:Y:S02]  /*0250*/  ISETP.LT.OR P3, PT, R4, RZ, P3 ;  /* 0x000000ff0400720c */ /* 0x000fe40001f61670 */
[----:B------:R-:W-:Y:S01]  /*0260*/  ISETP.LT.OR P2, PT, R8, RZ, P2 ;  /* 0x000000ff0800720c */ /* 0x000fe20001741670 */
[----:B-1----:R-:W-:-:S04]  /*0270*/  IMAD.WIDE R2, R5, 0x4, R2 ;  /* 0x0000000405027825 */ /* 0x002fc800078e0202 */
[----:B------:R-:W-:Y:S01]  /*0280*/  HFMA2 R8, -RZ, RZ, 0, 0 ;  /* 0x00000000ff087431 */ /* 0x000fe200000001ff */
[----:B------:R-:W1:Y:S01]  /*0290*/  LDC R5, c[0x0][0x394] ;  /* 0x0000e500ff057b82 */ /* 0x000e620000000800 */
[----:B------:R-:W2:Y:S04]  /*02a0*/  @!P0 LDG.E.CONSTANT R0, desc[UR10][R2.64] ;  /* 0x0000000a02008981 */ /* 0x000ea8000c1e9900 */
[----:B------:R-:W3:Y:S04]  /*02b0*/  @!P1 LDG.E.CONSTANT R9, desc[UR10][R2.64+0x4] ;  /* 0x0000040a02099981 */ /* 0x000ee8000c1e9900 */
[----:B------:R-:W4:Y:S04]  /*02c0*/  @!P3 LDG.E.CONSTANT R11, desc[UR10][R2.64+0x8] ;  /* 0x0000080a020bb981 */ /* 0x000f28000c1e9900 */
[----:B------:R5:W4:Y:S01]  /*02d0*/  @!P2 LDG.E.CONSTANT R13, desc[UR10][R2.64+0xc] ;  /* 0x00000c0a020da981 */ /* 0x000b22000c1e9900 */
[----:B------:R-:W-:Y:S01]  /*02e0*/  @!P0 IMAD.MOV.U32 R8, RZ, RZ, 0x1 ;  /* 0x00000001ff088424 */ /* 0x000fe200078e00ff */
[----:B------:R-:W-:-:S02]  /*02f0*/  UIADD3 UR6, UPT, UPT, UR6, 0x4, URZ ;  /* 0x0000000406067890 */ /* 0x000fc4000fffe0ff */
[----:B------:R-:W-:Y:S01]  /*0300*/  ULOP3.LUT UR5, UR5, 0x7ffffffc, URZ, 0xc0, !UPT ;  /* 0x7ffffffc05057892 */ /* 0x000fe2000f8ec0ff */
[C---:B------:R-:W-:Y:S01]  /*0310*/  @!P1 VIADD R4, R8.reuse, 0x1 ;  /* 0x0000000108049836 */ /* 0x040fe20000000000 */
[----:B------:R-:W-:Y:S01]  /*0320*/  UIADD3 UR7, UPT, UPT, UR4, UR6, URZ ;  /* 0x0000000604077290 */ /* 0x000fe2000fffe0ff */
[----:B------:R-:W-:-:S03]  /*0330*/  @!P1 IMAD R10, R8, 0x4, R1 ;  /* 0x00000004080a9824 */ /* 0x000fc600078e0201 */
[----:B------:R-:W-:Y:S01]  /*0340*/  @!P1 MOV R8, R4 ;  /* 0x0000000400089202 */ /* 0x000fe20000000f00 */
[----:B-----5:R-:W0:Y:S01]  /*0350*/  LDC.64 R2, c[0x0][0x380] ;  /* 0x0000e000ff027b82 */ /* 0x020e220000000a00 */
[----:B------:R-:W-:-:S03]  /*0360*/  UISETP.NE.AND UP0, UPT, UR7, UR5, UPT ;  /* 0x000000050700728c */ /* 0x000fc6000bf05270 */
[C---:B------:R-:W-:Y:S02]  /*0370*/  @!P3 VIADD R4, R8.reuse, 0x1 ;  /* 0x000000010804b836 */ /* 0x040fe40000000000 */
[----:B------:R-:W-:Y:S02]  /*0380*/  @!P3 IMAD R12, R8, 0x4, R1 ;  /* 0x00000004080cb824 */ /* 0x000fe400078e0201 */
[----:B------:R-:W-:-:S05]  /*0390*/  @!P3 IMAD.MOV.U32 R8, RZ, RZ, R4 ;  /* 0x000000ffff08b224 */ /* 0x000fca00078e0004 */
[C---:B------:R-:W-:Y:S01]  /*03a0*/  @!P2 LEA R4, R8.reuse, R1, 0x2 ;  /* 0x000000010804a211 */ /* 0x040fe200078e10ff */
[----:B--2---:R2:W-:Y:S04]  /*03b0*/  @!P0 STL [R1], R0 ;  /* 0x0000000001008387 */ /* 0x0045e80000100800 */
[----:B---3--:R3:W-:Y:S04]  /*03c0*/  @!P1 STL [R10], R9 ;  /* 0x000000090a009387 */ /* 0x0087e80000100800 */
[----:B----4-:R3:W-:Y:S01]  /*03d0*/  @!P3 STL [R12], R11 ;  /* 0x0000000b0c00b387 */ /* 0x0107e20000100800 */
[----:B--2---:R-:W-:-:S03]  /*03e0*/  @!P2 VIADD R0, R8, 0x1 ;  /* 0x000000010800a836 */ /* 0x004fc60000000000 */
[----:B------:R3:W-:Y:S01]  /*03f0*/  @!P2 STL [R4], R13 ;  /* 0x0000000d0400a387 */ /* 0x0007e20000100800 */
[----:B------:R-:W-:Y:S01]  /*0400*/  @!P2 IMAD.MOV.U32 R8, RZ, RZ, R0 ;  /* 0x000000ffff08a224 */ /* 0x000fe200078e0000 */
[----:B01----:R-:W-:Y:S06]  /*0410*/  BRA.U !UP0, `(.L_x_104) ;  /* 0x0000000108987547 */ /* 0x003fec000b800000 */
.L_x_105:
[----:B-1-3--:R-:W-:-:S04]  /*0420*/  VIADD R12, R6, UR6 ;  /* 0x00000006060c7c36 */ /* 0x00afc80008000000 */
[C---:B------:R-:W-:Y:S01]  /*0430*/  VIADD R4, R12.reuse, 0x2 ;  /* 0x000000020c047836 */ /* 0x040fe20000000000 */
[C---:B------:R-:W-:Y:S01]  /*0440*/  IADD3 R10, PT, PT, R12.reuse, 0x1, RZ ;  /* 0x000000010c0a7810 */ /* 0x040fe20007ffe0ff */
[C---:B------:R-:W-:Y:S01]  /*0450*/  VIADD R0, R12.reuse, 0x3 ;  /* 0x000000030c007836 */ /* 0x040fe20000000000 */
[-C--:B------:R-:W-:Y:S01]  /*0460*/  ISETP.GE.AND P0, PT, R12, R5.reuse, PT ;  /* 0x000000050c00720c */ /* 0x080fe20003f06270 */
[----:B------:R-:W-:Y:S01]  /*0470*/  IMAD R11, R5, UR9, R12 ;  /* 0x00000009050b7c24 */ /* 0x000fe2000f8e020c */
[-C--:B------:R-:W-:Y:S02]  /*0480*/  ISETP.GE.AND P1, PT, R10, R5.reuse, PT ;  /* 0x000000050a00720c */ /* 0x080fe40003f26270 */
[-C--:B------:R-:W-:Y:S02]  /*0490*/  ISETP.GE.AND P3, PT, R4, R5.reuse, PT ;  /* 0x000000050400720c */ /* 0x080fe40003f66270 */
[----:B------:R-:W-:Y:S02]  /*04a0*/  ISETP.GE.AND P2, PT, R0, R5, PT ;  /* 0x000000050000720c */ /* 0x000fe40003f46270 */
[----:B------:R-:W-:-:S02]  /*04b0*/  ISETP.LT.OR P0, PT, R12, RZ, P0 ;  /* 0x000000ff0c00720c */ /* 0x000fc40000701670 */
[----:B------:R-:W-:Y:S01]  /*04c0*/  ISETP.LT.OR P1, PT, R10, RZ, P1 ;  /* 0x000000ff0a00720c */ /* 0x000fe20000f21670 */
[----:B------:R-:W-:Y:S01]  /*04d0*/  IMAD.WIDE R10, R11, 0x4, R2 ;  /* 0x000000040b0a7825 */ /* 0x000fe200078e0202 */
[----:B------:R-:W-:Y:S02]  /*04e0*/  ISETP.LT.OR P3, PT, R4, RZ, P3 ;  /* 0x000000ff0400720c */ /* 0x000fe40001f61670 */
[----:B------:R-:W-:-:S07]  /*04f0*/  ISETP.LT.OR P2, PT, R0, RZ, P2 ;  /* 0x000000ff0000720c */ /* 0x000fce0001741670 */
[----:B------:R-:W2:Y:S04]  /*0500*/  @!P0 LDG.E.CONSTANT R12, desc[UR10][R10.64] ;  /* 0x0000000a0a0c8981 */ /* 0x000ea8000c1e9900 */
[----:B------:R-:W3:Y:S04]  /*0510*/  @!P1 LDG.E.CONSTANT R9, desc[UR10][R10.64+0x4] ;  /* 0x0000040a0a099981 */ /* 0x000ee8000c1e9900 */
[----:B------:R-:W4:Y:S04]  /*0520*/  @!P3 LDG.E.CONSTANT R4, desc[UR10][R10.64+0x8] ;  /* 0x0000080a0a04b981 */ /* 0x000f28000c1e9900 */
[----:B------:R0:W5:Y:S01]  /*0530*/  @!P2 LDG.E.CONSTANT R0, desc[UR10][R10.64+0xc] ;  /* 0x00000c0a0a00a981 */ /* 0x000162000c1e9900 */
[C---:B------:R-:W-:Y:S01]  /*0540*/  @!P0 VIADD R13, R8.reuse, 0x1 ;  /* 0x00000001080d8836 */ /* 0x040fe20000000000 */
[----:B------:R-:W-:Y:S01]  /*0550*/  @!P0 LEA R15, R8, R1, 0x2 ;  /* 0x00000001080f8211 */ /* 0x000fe200078e10ff */
[----:B------:R-:W-:-:S02]  /*0560*/  UIADD3 UR6, UPT, UPT, UR6, 0x4, URZ ;  /* 0x0000000406067890 */ /* 0x000fc4000fffe0ff */
[----:B------:R-:W-:Y:S02]  /*0570*/  @!P0 IMAD.MOV.U32 R8, RZ, RZ, R13 ;  /* 0x000000ffff088224 */ /* 0x000fe400078e000d */
[----:B------:R-:W-:Y:S02]  /*0580*/  UIADD3 UR7, UPT, UPT, UR4, UR6, URZ ;  /* 0x0000000604077290 */ /* 0x000fe4000fffe0ff */
[C---:B------:R-:W-:Y:S02]  /*0590*/  @!P1 VIADD R13, R8.reuse, 0x1 ;  /* 0x00000001080d9836 */ /* 0x040fe40000000000 */
[----:B------:R-:W-:Y:S01]  /*05a0*/  @!P1 IMAD R14, R8, 0x4, R1 ;  /* 0x00000004080e9824 */ /* 0x000fe200078e0201 */
[----:B------:R-:W-:Y:S02]  /*05b0*/  UISETP.NE.AND UP0, UPT, UR7, UR5, UPT ;  /* 0x000000050700728c */ /* 0x000fe4000bf05270 */
[----:B------:R-:W-:-:S05]  /*05c0*/  @!P1 MOV R8, R13 ;  /* 0x0000000d00089202 */ /* 0x000fca0000000f00 */
[C---:B------:R-:W-:Y:S02]  /*05d0*/  @!P3 VIADD R13, R8.reuse, 0x1 ;  /* 0x00000001080db836 */ /* 0x040fe40000000000 */
[----:B------:R-:W-:Y:S02]  /*05e0*/  @!P3 IMAD R17, R8, 0x4, R1 ;  /* 0x000000040811b824 */ /* 0x000fe400078e0201 */
[----:B------:R-:W-:-:S04]  /*05f0*/  @!P3 IMAD.MOV.U32 R8, RZ, RZ, R13 ;  /* 0x000000ffff08b224 */ /* 0x000fc800078e000d */
[C---:B0-----:R-:W-:Y:S01]  /*0600*/  @!P2 VIADD R10, R8.reuse, 0x1 ;  /* 0x00000001080aa836 */ /* 0x041fe20000000000 */
[----:B------:R-:W-:-:S03]  /*0610*/  @!P2 LEA R13, R8, R1, 0x2 ;  /* 0x00000001080da211 */ /* 0x000fc600078e10ff */
[----:B------:R-:W-:Y:S01]  /*0620*/  @!P2 IMAD.MOV.U32 R8, RZ, RZ, R10 ;  /* 0x000000ffff08a224 */ /* 0x000fe200078e000a */
[----:B--2---:R1:W-:Y:S04]  /*0630*/  @!P0 STL [R15], R12 ;  /* 0x0000000c0f008387 */ /* 0x0043e80000100800 */
[----:B---3--:R1:W-:Y:S04]  /*0640*/  @!P1 STL [R14], R9 ;  /* 0x000000090e009387 */ /* 0x0083e80000100800 */
[----:B----4-:R1:W-:Y:S04]  /*0650*/  @!P3 STL [R17], R4 ;  /* 0x000000041100b387 */ /* 0x0103e80000100800 */
[----:B-----5:R1:W-:Y:S01]  /*0660*/  @!P2 STL [R13], R0 ;  /* 0x000000000d00a387 */ /* 0x0203e20000100800 */
[----:B------:R-:W-:Y:S05]  /*0670*/  BRA.U UP0, `(.L_x_105) ;  /* 0xfffffffd00687547 */ /* 0x000fea000b83ffff */
.L_x_104:
[----:B------:R-:W-:-:S05]  /*0680*/  UMOV UR4, URZ ;  /* 0x000000ff00047c82 */ /* 0x000fca0008000000 */
.L_x_106:
[----:B-1----:R-:W-:-:S05]  /*0690*/  VIADD R0, R6, UR6 ;  /* 0x0000000606007c36 */ /* 0x002fca0008000000 */
[----:B0-----:R-:W-:-:S04]  /*06a0*/  ISETP.GE.AND P0, PT, R0, R7, PT ;  /* 0x000000070000720c */ /* 0x001fc80003f06270 */
[----:B------:R-:W-:-:S13]  /*06b0*/  ISETP.LT.OR P0, PT, R0, RZ, P0 ;  /* 0x000000ff0000720c */ /* 0x000fda0000701670 */
[----:B--2---:R-:W0:Y:S01]  /*06c0*/  @!P0 LDC.64 R2, c[0x0][0x380] ;  /* 0x0000e000ff028b82 */ /* 0x004e220000000a00 */
[----:B------:R-:W-:-:S04]  /*06d0*/  @!P0 IMAD R5, R7, UR9, R0 ;  /* 0x0000000907058c24 */ /* 0x000fc8000f8e0200 */
[----:B0-----:R-:W-:-:S06]  /*06e0*/  @!P0 IMAD.WIDE R2, R5, 0x4, R2 ;  /* 0x0000000405028825 */ /* 0x001fcc00078e0202 */
[----:B------:R-:W2:Y:S01]  /*06f0*/  @!P0 LDG.E.CONSTANT R2, desc[UR10][R2.64] ;  /* 0x0000000a02028981 */ /* 0x000ea2000c1e9900 */
[C---:B------:R-:W-:Y:S01]  /*0700*/  @!P0 LEA R5, R8.reuse, R1, 0x2 ;  /* 0x0000000108058211 */ /* 0x040fe200078e10ff */
[----:B------:R-:W-:Y:S01]  /*0710*/  UIADD3 UR4, UPT, UPT, UR4, 0x1, URZ ;  /* 0x0000000104047890 */ /* 0x000fe2000fffe0ff */
[----:B------:R-:W-:Y:S01]  /*0720*/  @!P0 VIADD R0, R8, 0x1 ;  /* 0x0000000108008836 */ /* 0x000fe20000000000 */
[----:B------:R-:W-:Y:S02]  /*0730*/  UIADD3 UR6, UPT, UPT, UR6, 0x1, URZ ;  /* 0x0000000106067890 */ /* 0x000fe4000fffe0ff */
[----:B------:R-:W-:Y:S01]  /*0740*/  UISETP.NE.AND UP0, UPT, UR4, UR8, UPT ;  /* 0x000000080400728c */ /* 0x000fe2000bf05270 */
[----:B------:R-:W-:Y:S01]  /*0750*/  @!P0 IMAD.MOV.U32 R8, RZ, RZ, R0 ;  /* 0x000000ffff088224 */ /* 0x000fe200078e0000 */
[----:B--2---:R2:W-:Y:S07]  /*0760*/  @!P0 STL [R5], R2 ;  /* 0x0000000205008387 */ /* 0x0045ee0000100800 */
[----:B------:R-:W-:Y:S05]  /*0770*/  BRA.U UP0, `(.L_x_106) ;  /* 0xfffffffd00c47547 */ /* 0x000fea000b83ffff */
.L_x_103:
[----:B------:R-:W-:Y:S01]  /*0780*/  ISETP.GE.AND P0, PT, R8, 0x2, PT ;  /* 0x000000020800780c */ /* 0x000fe20003f06270 */
[----:B------:R-:W-:-:S12]  /*0790*/  BSSY.RECONVERGENT B0, `(.L_x_107) ;  /* 0x0000046000007945 */ /* 0x000fd80003800200 */
[----:B------:R-:W-:Y:S05]  /*07a0*/  @!P0 BRA `(.L_x_108) ;  /* 0x0000000400108947 */ /* 0x000fea0003800000 */
[C---:B------:R-:W-:Y:S01]  /*07b0*/  VIADD R14, R8.reuse, 0xffffffff ;  /* 0xffffffff080e7836 */ /* 0x040fe20000000000 */
[----:B------:R-:W-:Y:S01]  /*07c0*/  IADD3 R16, PT, PT, R8, -0x2, RZ ;  /* 0xfffffffe08107810 */ /* 0x000fe20007ffe0ff */
[----:B------:R-:W-:Y:S02]  /*07d0*/  VIADD R7, R1, 0x8 ;  /* 0x0000000801077836 */ /* 0x000fe40000000000 */
[----:B--2---:R-:W-:Y:S01]  /*07e0*/  IMAD.MOV.U32 R5, RZ, RZ, RZ ;  /* 0x000000ffff057224 */ /* 0x004fe200078e00ff */
[----:B---3--:R-:W-:-:S07]  /*07f0*/  MOV R4, R14 ;  /* 0x0000000e00047202 */ /* 0x008fce0000000f00 */
.L_x_114:
[----:B-12---:R-:W-:Y:S01]  /*0800*/  IMAD.IADD R0, R5, 0x1, -R8 ;  /* 0x0000000105007824 */ /* 0x006fe200078e0a08 */
[----:B------:R-:W-:Y:S04]  /*0810*/  BSSY.RECONVERGENT B1, `(.L_x_109) ;  /* 0x0000039000017945 */ /* 0x000fe80003800200 */
[----:B------:R-:W-:-:S13]  /*0820*/  ISETP.GT.AND P0, PT, R0, -0x2, PT ;  /* 0xfffffffe0000780c */ /* 0x000fda0003f04270 */
[----:B0-----:R-:W-:Y:S05]  /*0830*/  @P0 BRA `(.L_x_110) ;  /* 0x0000000000d80947 */ /* 0x001fea0003800000 */
[----:B------:R-:W-:Y:S01]  /*0840*/  IMAD.IADD R0, R16, 0x1, -R5 ;  /* 0x0000000110007824 */ /* 0x000fe200078e0a05 */
[----:B------:R-:W-:Y:S01]  /*0850*/  LOP3.LUT R9, R4, 0x3, RZ, 0xc0, !PT ;  /* 0x0000000304097812 */ /* 0x000fe200078ec0ff */
[----:B------:R-:W-:Y:S03]  /*0860*/  BSSY.RECONVERGENT B2, `(.L_x_111) ;  /* 0x000001f000027945 */ /* 0x000fe60003800200 */
[----:B------:R-:W-:Y:S01]  /*0870*/  ISETP.GE.U32.AND P1, PT, R0, 0x3, PT ;  /* 0x000000030000780c */ /* 0x000fe20003f26070 */
[----:B------:R-:W-:Y:S01]  /*0880*/  HFMA2 R0, -RZ, RZ, 0, 0 ;  /* 0x00000000ff007431 */ /* 0x000fe200000001ff */
[----:B------:R-:W-:-:S11]  /*0890*/  ISETP.NE.AND P0, PT, R9, RZ, PT ;  /* 0x000000ff0900720c */ /* 0x000fd60003f05270 */
[----:B------:R-:W-:Y:S05]  /*08a0*/  @!P1 BRA `(.L_x_112) ;  /* 0x0000000000689947 */ /* 0x000fea0003800000 */
[----:B------:R0:W5:Y:S01]  /*08b0*/  LDL R11, [R1] ;  /* 0x00000000010b7983 */ /* 0x0001620000100800 */
[----:B------:R-:W-:Y:S01]  /*08c0*/  LOP3.LUT R0, R4, 0xfffffffc, RZ, 0xc0, !PT ;  /* 0xfffffffc04007812 */ /* 0x000fe200078ec0ff */
[----:B------:R-:W-:-:S04]  /*08d0*/  IMAD.MOV.U32 R3, RZ, RZ, R7 ;  /* 0x000000ffff037224 */ /* 0x000fc800078e0007 */
[----:B------:R-:W-:-:S07]  /*08e0*/  IMAD.MOV R2, RZ, RZ, -R0 ;  /* 0x000000ffff027224 */ /* 0x000fce00078e0a00 */
.L_x_113:
[----:B------:R-:W2:Y:S04]  /*08f0*/  LDL R10, [R3+-0x4] ;  /* 0xfffffc00030a7983 */ /* 0x000ea80000100800 */
[----:B------:R-:W3:Y:S04]  /*0900*/  LDL R13, [R3] ;  /* 0x00000000030d7983 */ /* 0x000ee80000100800 */
[----:B------:R-:W4:Y:S01]  /*0910*/  LDL R12, [R3+0x4] ;  /* 0x00000400030c7983 */ /* 0x000f220000100800 */
[----:B--2--5:R-:W-:-:S13]  /*0920*/  FSETP.GT.AND P1, PT, R11, R10, PT ;  /* 0x0000000a0b00720b */ /* 0x024fda0003f24000 */
[----:B------:R1:W-:Y:S02]  /*0930*/  @P1 STL.64 [R3+-0x8], R10 ;  /* 0xfffff80a03001387 */ /* 0x0003e40000100a00 */
[----:B-1----:R-:W-:Y:S02]  /*0940*/  @P1 MOV R10, R11 ;  /* 0x0000000b000a1202 */ /* 0x002fe40000000f00 */
[----:B------:R-:W2:Y:S01]  /*0950*/  LDL R11, [R3+0x8] ;  /* 0x00000800030b7983 */ /* 0x000ea20000100800 */
[----:B------:R-:W-:Y:S02]  /*0960*/  IADD3 R2, PT, PT, R2, 0x4, RZ ;  /* 0x0000000402027810 */ /* 0x000fe40007ffe0ff */
[----:B---3--:R-:W-:-:S13]  /*0970*/  FSETP.GT.AND P1, PT, R10, R13, PT ;  /* 0x0000000d0a00720b */ /* 0x008fda0003f24000 */
[----:B------:R1:W-:Y:S04]  /*0980*/  @P1 STL [R3+-0x4], R13 ;  /* 0xfffffc0d03001387 */ /* 0x0003e80000100800 */
[----:B------:R-:W-:Y:S01]  /*0990*/  @P1 STL [R3], R10 ;  /* 0x0000000a03001387 */ /* 0x000fe20000100800 */
[----:B-1----:R-:W-:-:S05]  /*09a0*/  @P1 IMAD.MOV.U32 R13, RZ, RZ, R10 ;  /* 0x000000ffff0d1224 */ /* 0x002fca00078e000a */
[----:B----4-:R-:W-:-:S13]  /*09b0*/  FSETP.GT.AND P2, PT, R13, R12, PT ;  /* 0x0000000c0d00720b */ /* 0x010fda0003f44000 */
[----:B------:R1:W-:Y:S02]  /*09c0*/  @P2 STL.64 [R3], R12 ;  /* 0x0000000c03002387 */ /* 0x0003e40000100a00 */
[----:B-1----:R-:W-:Y:S01]  /*09d0*/  @P2 IMAD.MOV.U32 R12, RZ, RZ, R13 ;  /* 0x000000ffff0c2224 */ /* 0x002fe200078e000d */
[----:B------:R-:W-:-:S04]  /*09e0*/  ISETP.NE.AND P2, PT, R2, RZ, PT ;  /* 0x000000ff0200720c */ /* 0x000fc80003f45270 */
[----:B--2---:R-:W-:-:S13]  /*09f0*/  FSETP.GT.AND P1, PT, R12, R11, PT ;  /* 0x0000000b0c00720b */ /* 0x004fda0003f24000 */
[----:B------:R1:W-:Y:S04]  /*0a00*/  @P1 STL [R3+0x4], R11 ;  /* 0x0000040b03001387 */ /* 0x0003e80000100800 */
[----:B------:R2:W-:Y:S01]  /*0a10*/  @P1 STL [R3+0x8], R12 ;  /* 0x0000080c03001387 */ /* 0x0005e20000100800 */
[----:B-1----:R-:W-:Y:S02]  /*0a20*/  @P1 IMAD.MOV.U32 R11, RZ, RZ, R12 ;  /* 0x000000ffff0b1224 */ /* 0x002fe400078e000c */
[----:B--2---:R-:W-:Y:S01]  /*0a30*/  VIADD R3, R3, 0x10 ;  /* 0x0000001003037836 */ /* 0x004fe20000000000 */
[----:B------:R-:W-:Y:S06]  /*0a40*/  @P2 BRA `(.L_x_113) ;  /* 0xfffffffc00a82947 */ /* 0x000fec000383ffff */
.L_x_112:
[----:B------:R-:W-:Y:S05]  /*0a50*/  BSYNC.RECONVERGENT B2 ;  /* 0x0000000000027941 */ /* 0x000fea0003800200 */
.L_x_111:
[----:B------:R-:W-:Y:S05]  /*0a60*/  @!P0 BRA `(.L_x_110) ;  /* 0x00000000004c8947 */ /* 0x000fea0003800000 */
[----:B------:R-:W-:-:S05]  /*0a70*/  LEA R0, R0, R1, 0x2 ;  /* 0x0000000100007211 */ /* 0x000fca00078e10ff */
[----:B------:R-:W2:Y:S01]  /*0a80*/  LDL.64 R2, [R0] ;  /* 0x0000000000027983 */ /* 0x000ea20000100a00 */
[----:B------:R-:W-:Y:S02]  /*0a90*/  ISETP.NE.AND P1, PT, R9, 0x1, PT ;  /* 0x000000010900780c */ /* 0x000fe40003f25270 */
[----:B--2---:R-:W-:Y:S01]  /*0aa0*/  FSETP.GT.AND P0, PT, R2, R3, PT ;  /* 0x000000030200720b */ /* 0x004fe20003f04000 */
[----:B------:R-:W-:Y:S02]  /*0ab0*/  IMAD.MOV.U32 R10, RZ, RZ, R3 ;  /* 0x000000ffff0a7224 */ /* 0x000fe400078e0003 */
[----:B------:R-:W-:-:S10]  /*0ac0*/  IMAD.MOV.U32 R11, RZ, RZ, R2 ;  /* 0x000000ffff0b7224 */ /* 0x000fd400078e0002 */
[----:B------:R1:W-:Y:S01]  /*0ad0*/  @P0 STL.64 [R0], R10 ;  /* 0x0000000a00000387 */ /* 0x0003e20000100a00 */
[----:B------:R-:W-:Y:S01]  /*0ae0*/  @P0 MOV R3, R2 ;  /* 0x0000000200030202 */ /* 0x000fe20000000f00 */
[----:B------:R-:W-:Y:S06]  /*0af0*/  @!P1 BRA `(.L_x_110) ;  /* 0x0000000000289947 */ /* 0x000fec0003800000 */
[----:B-1----:R-:W2:Y:S01]  /*0b00*/  LDL R11, [R0+0x8] ;  /* 0x00000800000b7983 */ /* 0x002ea20000100800 */
[----:B------:R-:W-:Y:S02]  /*0b10*/  ISETP.NE.AND P1, PT, R9, 0x2, PT ;  /* 0x000000020900780c */ /* 0x000fe40003f25270 */
[----:B--2---:R-:W-:-:S13]  /*0b20*/  FSETP.GT.AND P0, PT, R3, R11, PT ;  /* 0x0000000b0300720b */ /* 0x004fda0003f04000 */
[----:B------:R-:W-:Y:S04]  /*0b30*/  @P0 STL [R0+0x8], R3 ;  /* 0x0000080300000387 */ /* 0x000fe80000100800 */
[----:B------:R1:W-:Y:S02]  /*0b40*/  @P0 STL [R0+0x4], R11 ;  /* 0x0000040b00000387 */ /* 0x0003e40000100800 */
[----:B-1----:R-:W-:Y:S01]  /*0b50*/  @P0 IMAD.MOV.U32 R11, RZ, RZ, R3 ;  /* 0x000000ffff0b0224 */ /* 0x002fe200078e0003 */
[----:B------:R-:W-:Y:S06]  /*0b60*/  @!P1 BRA `(.L_x_110) ;  /* 0x00000000000c9947 */ /* 0x000fec0003800000 */
[----:B------:R-:W2:Y:S02]  /*0b70*/  LDL R10, [R0+0xc] ;  /* 0x00000c00000a7983 */ /* 0x000ea40000100800 */
[----:B--2---:R-:W-:-:S13]  /*0b80*/  FSETP.GT.AND P0, PT, R11, R10, PT ;  /* 0x0000000a0b00720b */ /* 0x004fda0003f04000 */
[----:B------:R2:W-:Y:S02]  /*0b90*/  @P0 STL.64 [R0+0x8], R10 ;  /* 0x0000080a00000387 */ /* 0x0005e40000100a00 */
.L_x_110:
[----:B------:R-:W-:Y:S05]  /*0ba0*/  BSYNC.RECONVERGENT B1 ;  /* 0x0000000000017941 */ /* 0x000fea0003800200 */
.L_x_109:
[----:B------:R-:W-:Y:S01]  /*0bb0*/  VIADD R5, R5, 0x1 ;  /* 0x0000000105057836 */ /* 0x000fe20000000000 */
[----:B------:R-:W-:-:S04]  /*0bc0*/  IADD3 R4, PT, PT, R4, -0x1, RZ ;  /* 0xffffffff04047810 */ /* 0x000fc80007ffe0ff */
[----:B------:R-:W-:-:S13]  /*0bd0*/  ISETP.NE.AND P0, PT, R5, R14, PT ;  /* 0x0000000e0500720c */ /* 0x000fda0003f05270 */
[----:B------:R-:W-:Y:S05]  /*0be0*/  @P0 BRA `(.L_x_114) ;  /* 0xfffffffc00040947 */ /* 0x000fea000383ffff */
.L_x_108:
[----:B------:R-:W-:Y:S05]  /*0bf0*/  BSYNC.RECONVERGENT B0 ;  /* 0x0000000000007941 */ /* 0x000fea0003800200 */
.L_x_107:
[----:B------:R-:W-:Y:S01]  /*0c00*/  LEA.HI R8, R8, R8, RZ, 0x1 ;  /* 0x0000000808087211 */ /* 0x000fe200078f08ff */
[----:B------:R-:W4:Y:S03]  /*0c10*/  LDC R7, c[0x0][0x394] ;  /* 0x0000e500ff077b82 */ /* 0x000f260000000800 */
[----:B------:R-:W-:-:S05]  /*0c20*/  SHF.R.S32.HI R8, RZ, 0x1, R8 ;  /* 0x00000001ff087819 */ /* 0x000fca0000011408 */
[----:B------:R-:W-:Y:S01]  /*0c30*/  IMAD R8, R8, 0x4, R1 ;  /* 0x0000000408087824 */ /* 0x000fe200078e0201 */
[----:B--2---:R-:W2:Y:S04]  /*0c40*/  LDC.64 R2, c[0x0][0x388] ;  /* 0x0000e200ff027b82 */ /* 0x004ea80000000a00 */
[----:B------:R-:W5:Y:S01]  /*0c50*/  LDL R5, [R8] ;  /* 0x0000000008057983 */ /* 0x000f620000100800 */
[----:B----4-:R-:W-:-:S04]  /*0c60*/  IMAD R7, R7, UR9, R6 ;  /* 0x0000000907077c24 */ /* 0x010fc8000f8e0206 */
[----:B--2---:R-:W-:-:S05]  /*0c70*/  IMAD.WIDE R2, R7, 0x4, R2 ;  /* 0x0000000407027825 */ /* 0x004fca00078e0202 */
[----:B-----5:R-:W-:Y:S01]  /*0c80*/  STG.E desc[UR10][R2.64], R5 ;  /* 0x0000000502007986 */ /* 0x020fe2000c10190a */
[----:B------:R-:W-:Y:S05]  /*0c90*/  EXIT ;  /* 0x000000000000794d */ /* 0x000fea0003800000 */
.L_x_115:
        /* <DEDUP_REMOVED lines=14> */
.L_x_688:


//--------------------- .text._ZN8pygpukit3ops5audio31median_filter_horizontal_kernelEPKfPfiii --------------------------
	.section	.text._ZN8pygpukit3ops5audio31median_filter_horizontal_kernelEPKfPfiii,"ax",@progbits
	.align	128
        .global         _ZN8pygpukit3ops5audio31median_filter_horizontal_kernelEPKfPfiii
        .type           _ZN8pygpukit3ops5audio31median_filter_horizontal_kernelEPKfPfiii,@function
        .size           _ZN8pygpukit3ops5audio31median_filter_horizontal_kernelEPKfPfiii,(.L_x_689 - _ZN8pygpukit3ops5audio31median_filter_horizontal_kernelEPKfPfiii)
        .other          _ZN8pygpukit3ops5audio31median_filter_horizontal_kernelEPKfPfiii,@"STO_CUDA_ENTRY STV_DEFAULT"
_ZN8pygpukit3ops5audio31median_filter_horizontal_kernelEPKfPfiii:
.text._ZN8pygpukit3ops5audio31median_filter_horizontal_kernelEPKfPfiii:
        /* <DEDUP_REMOVED lines=23> */
[----:B------:R-:W-:-:S07]  /*0170*/  IMAD R2, RZ, RZ, -UR4 ;  /* 0x80000004ff027e24 */ /* 0x000fce000f8e02ff */
[----:B------:R-:W-:Y:S05]  /*0180*/  BRA.U !UP0, `(.L_x_117) ;  /* 0x0000000508947547 */ /* 0x000fea000b800000 */
        /* <DEDUP_REMOVED lines=8> */
[----:B------:R-:W-:-:S02]  /*0210*/  ISETP.GE.AND P2, PT, R19, R10, PT ;  /* 0x0000000a1300720c */ /* 0x000fc40003f46270 */
[----:B------:R-:W-:Y:S02]  /*0220*/  ISETP.LT.OR P1, PT, R7, RZ, P1 ;  /* 0x000000ff0700720c */ /* 0x000fe40000f21670 */
[----:B------:R-:W-:Y:S02]  /*0230*/  ISETP.LT.OR P3, PT, R17, RZ, P3 ;  /* 0x000000ff1100720c */ /* 0x000fe40001f61670 */
[----:B------:R-:W-:Y:S01]  /*0240*/  ISETP.LT.OR P2, PT, R19, RZ, P2 ;  /* 0x000000ff1300720c */ /* 0x000fe20001741670 */
[----:B------:R-:W1:Y:S01]  /*0250*/  @!P0 LDC.64 R14, c[0x0][0x380] ;  /* 0x0000e000ff0e8b82 */ /* 0x000e620000000a00 */
[----:B------:R-:W-:-:S07]  /*0260*/  @!P0 IMAD R3, R3, R11, R22 ;  /* 0x0000000b03038224 */ /* 0x000fce00078e0216 */
[----:B------:R-:W2:Y:S01]  /*0270*/  @!P1 LDC.64 R12, c[0x0][0x380] ;  /* 0x0000e000ff0c9b82 */ /* 0x000ea20000000a00 */
[-CC-:B------:R-:W-:Y:S02]  /*0280*/  @!P1 IMAD R7, R7, R11.reuse, R22.reuse ;  /* 0x0000000b07079224 */ /* 0x180fe400078e0216 */
[-CC-:B------:R-:W-:Y:S02]  /*0290*/  @!P3 IMAD R17, R17, R11.reuse, R22.reuse ;  /* 0x0000000b1111b224 */ /* 0x180fe400078e0216 */
[----:B------:R-:W-:-:S03]  /*02a0*/  @!P2 IMAD R11, R19, R11, R22 ;  /* 0x0000000b130ba224 */ /* 0x000fc600078e0216 */
[----:B------:R-:W3:Y:S08]  /*02b0*/  @!P3 LDC.64 R8, c[0x0][0x380] ;  /* 0x0000e000ff08bb82 */ /* 0x000ef00000000a00 */
[----:B------:R-:W4:Y:S01]  /*02c0*/  @!P2 LDC.64 R4, c[0x0][0x380] ;  /* 0x0000e000ff04ab82 */ /* 0x000f220000000a00 */
[----:B-1----:R-:W-:-:S04]  /*02d0*/  @!P0 IMAD.WIDE R14, R3, 0x4, R14 ;  /* 0x00000004030e8825 */ /* 0x002fc800078e020e */
[----:B--2---:R-:W-:-:S06]  /*02e0*/  @!P1 IMAD.WIDE R12, R7, 0x4, R12 ;  /* 0x00000004070c9825 */ /* 0x004fcc00078e020c */
[----:B------:R1:W2:Y:S01]  /*02f0*/  @!P1 LDG.E.CONSTANT R12, desc[UR8][R12.64] ;  /* 0x000000080c0c9981 */ /* 0x0002a2000c1e9900 */
[----:B---3--:R-:W-:-:S06]  /*0300*/  @!P3 IMAD.WIDE R8, R17, 0x4, R8 ;  /* 0x000000041108b825 */ /* 0x008fcc00078e0208 */
[----:B------:R-:W3:Y:S01]  /*0310*/  @!P3 LDG.E.CONSTANT R8, desc[UR8][R8.64] ;  /* 0x000000080808b981 */ /* 0x000ee2000c1e9900 */
[----:B----4-:R-:W-:-:S03]  /*0320*/  @!P2 IMAD.WIDE R10, R11, 0x4, R4 ;  /* 0x000000040b0aa825 */ /* 0x010fc600078e0204 */
[----:B------:R-:W4:Y:S04]  /*0330*/  @!P0 LDG.E.CONSTANT R4, desc[UR8][R14.64] ;  /* 0x000000080e048981 */ /* 0x000f28000c1e9900 */
[----:B------:R-:W5:Y:S01]  /*0340*/  @!P2 LDG.E.CONSTANT R10, desc[UR8][R10.64] ;  /* 0x000000080a0aa981 */ /* 0x000f62000c1e9900 */
[----:B------:R-:W-:Y:S02]  /*0350*/  HFMA2 R0, -RZ, RZ, 0, 0 ;  /* 0x00000000ff007431 */ /* 0x000fe400000001ff */
[----:B------:R-:W-:-:S04]  /*0360*/  @!P0 IMAD.MOV.U32 R0, RZ, RZ, 0x1 ;  /* 0x00000001ff008424 */ /* 0x000fc800078e00ff */
[C---:B------:R-:W-:Y:S02]  /*0370*/  @!P1 VIADD R3, R0.reuse, 0x1 ;  /* 0x0000000100039836 */ /* 0x040fe40000000000 */
[----:B------:R-:W-:-:S03]  /*0380*/  @!P1 IMAD R7, R0, 0x4, R1 ;  /* 0x0000000400079824 */ /* 0x000fc600078e0201 */
[----:B------:R-:W-:-:S05]  /*0390*/  @!P1 MOV R0, R3 ;  /* 0x0000000300009202 */ /* 0x000fca0000000f00 */
[C---:B------:R-:W-:Y:S02]  /*03a0*/  @!P3 VIADD R3, R0.reuse, 0x1 ;  /* 0x000000010003b836 */ /* 0x040fe40000000000 */
[----:B------:R-:W-:Y:S02]  /*03b0*/  @!P3 IMAD R17, R0, 0x4, R1 ;  /* 0x000000040011b824 */ /* 0x000fe400078e0201 */
[----:B------:R-:W-:Y:S02]  /*03c0*/  @!P3 IMAD.MOV.U32 R0, RZ, RZ, R3 ;  /* 0x000000ffff00b224 */ /* 0x000fe400078e0003 */
[----:B------:R-:W-:Y:S01]  /*03d0*/  VIADD R2, R2, 0x4 ;  /* 0x0000000402027836 */ /* 0x000fe20000000000 */
[----:B------:R-:W-:Y:S01]  /*03e0*/  ULOP3.LUT UR5, UR5, 0x7ffffffc, URZ, 0xc0, !UPT ;  /* 0x7ffffffc05057892 */ /* 0x000fe2000f8ec0ff */
[----:B------:R-:W0:Y:S01]  /*03f0*/  LDC R3, c[0x0][0x390] ;  /* 0x0000e400ff037b82 */ /* 0x000e220000000800 */
[----:B-1----:R-:W-:Y:S01]  /*0400*/  @!P2 LEA R13, R0, R1, 0x2 ;  /* 0x00000001000da211 */ /* 0x002fe200078e10ff */
[----:B------:R-:W-:Y:S01]  /*0410*/  VIADD R5, R2, UR4 ;  /* 0x0000000402057c36 */ /* 0x000fe20008000000 */
[----:B----4-:R1:W-:Y:S04]  /*0420*/  @!P0 STL [R1], R4 ;  /* 0x0000000401008387 */ /* 0x0103e80000100800 */
[----:B--2---:R1:W-:Y:S04]  /*0430*/  @!P1 STL [R7], R12 ;  /* 0x0000000c07009387 */ /* 0x0043e80000100800 */
[----:B---3--:R1:W-:Y:S04]  /*0440*/  @!P3 STL [R17], R8 ;  /* 0x000000081100b387 */ /* 0x0083e80000100800 */
[----:B-----5:R1:W-:Y:S01]  /*0450*/  @!P2 STL [R13], R10 ;  /* 0x0000000a0d00a387 */ /* 0x0203e20000100800 */
[----:B------:R-:W-:Y:S01]  /*0460*/  ISETP.NE.AND P0, PT, R5, UR5, PT ;  /* 0x0000000505007c0c */ /* 0x000fe2000bf05270 */
[----:B------:R-:W-:-:S05]  /*0470*/  @!P2 VIADD R5, R0, 0x1 ;  /* 0x000000010005a836 */ /* 0x000fca0000000000 */
[----:B------:R-:W-:-:S07]  /*0480*/  @!P2 MOV R0, R5 ;  /* 0x000000050000a202 */ /* 0x000fce0000000f00 */
[----:B01----:R-:W-:Y:S05]  /*0490*/  @!P0 BRA `(.L_x_117) ;  /* 0x0000000000d08947 */ /* 0x003fea0003800000 */
.L_x_118:
[----:B------:R-:W-:-:S04]  /*04a0*/  VIADD R19, R2, UR7 ;  /* 0x0000000702137c36 */ /* 0x000fc80008000000 */
[C---:B-1----:R-:W-:Y:S01]  /*04b0*/  VIADD R17, R19.reuse, 0x1 ;  /* 0x0000000113117836 */ /* 0x042fe20000000000 */
[C---:B------:R-:W-:Y:S01]  /*04c0*/  IADD3 R7, PT, PT, R19.reuse, 0x3, RZ ;  /* 0x0000000313077810 */ /* 0x040fe20007ffe0ff */
[C---:B------:R-:W-:Y:S01]  /*04d0*/  VIADD R15, R19.reuse, 0x2 ;  /* 0x00000002130f7836 */ /* 0x040fe20000000000 */
[-C--:B------:R-:W-:Y:S02]  /*04e0*/  ISETP.GE.AND P0, PT, R19, R3.reuse, PT ;  /* 0x000000031300720c */ /* 0x080fe40003f06270 */
[-C--:B------:R-:W-:Y:S02]  /*04f0*/  ISETP.GE.AND P1, PT, R17, R3.reuse, PT ;  /* 0x000000031100720c */ /* 0x080fe40003f26270 */
[-C--:B------:R-:W-:Y:S02]  /*0500*/  ISETP.GE.AND P3, PT, R15, R3.reuse, PT ;  /* 0x000000030f00720c */ /* 0x080fe40003f66270 */
[----:B------:R-:W-:Y:S02]  /*0510*/  ISETP.GE.AND P2, PT, R7, R3, PT ;  /* 0x000000030700720c */ /* 0x000fe40003f46270 */
[----:B------:R-:W-:-:S02]  /*0520*/  ISETP.LT.OR P0, PT, R19, RZ, P0 ;  /* 0x000000ff1300720c */ /* 0x000fc40000701670 */
[----:B------:R-:W-:Y:S02]  /*0530*/  ISETP.LT.OR P1, PT, R17, RZ, P1 ;  /* 0x000000ff1100720c */ /* 0x000fe40000f21670 */
[----:B------:R-:W-:Y:S02]  /*0540*/  ISETP.LT.OR P3, PT, R15, RZ, P3 ;  /* 0x000000ff0f00720c */ /* 0x000fe40001f61670 */
[----:B------:R-:W-:-:S07]  /*0550*/  ISETP.LT.OR P2, PT, R7, RZ, P2 ;  /* 0x000000ff0700720c */ /* 0x000fce0001741670 */
[----:B------:R-:W0:Y:S08]  /*0560*/  @!P0 LDC R14, c[0x0][0x394] ;  /* 0x0000e500ff0e8b82 */ /* 0x000e300000000800 */
[----:B------:R-:W1:Y:S08]  /*0570*/  @!P1 LDC R16, c[0x0][0x394] ;  /* 0x0000e500ff109b82 */ /* 0x000e700000000800 */
[----:B------:R-:W2:Y:S08]  /*0580*/  @!P3 LDC R18, c[0x0][0x394] ;  /* 0x0000e500ff12bb82 */ /* 0x000eb00000000800 */
[----:B------:R-:W3:Y:S01]  /*0590*/  @!P2 LDC R20, c[0x0][0x394] ;  /* 0x0000e500ff14ab82 */ /* 0x000ee20000000800 */
[----:B0-----:R-:W-:-:S07]  /*05a0*/  @!P0 IMAD R19, R19, R14, R22 ;  /* 0x0000000e13138224 */ /* 0x001fce00078e0216 */
[----:B------:R-:W0:Y:S01]  /*05b0*/  @!P0 LDC.64 R8, c[0x0][0x380] ;  /* 0x0000e000ff088b82 */ /* 0x000e220000000a00 */
[----:B-1----:R-:W-:-:S07]  /*05c0*/  @!P1 IMAD R17, R17, R16, R22 ;  /* 0x0000001011119224 */ /* 0x002fce00078e0216 */
[----:B------:R-:W1:Y:S01]  /*05d0*/  @!P1 LDC.64 R12, c[0x0][0x380] ;  /* 0x0000e000ff0c9b82 */ /* 0x000e620000000a00 */
[----:B--2---:R-:W-:-:S07]  /*05e0*/  @!P3 IMAD R15, R15, R18, R22 ;  /* 0x000000120f0fb224 */ /* 0x004fce00078e0216 */
[----:B------:R-:W2:Y:S01]  /*05f0*/  @!P3 LDC.64 R10, c[0x0][0x380] ;  /* 0x0000e000ff0abb82 */ /* 0x000ea20000000a00 */
[----:B---3--:R-:W-:-:S07]  /*0600*/  @!P2 IMAD R7, R7, R20, R22 ;  /* 0x000000140707a224 */ /* 0x008fce00078e0216 */
[----:B------:R-:W3:Y:S01]  /*0610*/  @!P2 LDC.64 R4, c[0x0][0x380] ;  /* 0x0000e000ff04ab82 */ /* 0x000ee20000000a00 */
[----:B0-----:R-:W-:-:S06]  /*0620*/  @!P0 IMAD.WIDE R8, R19, 0x4, R8 ;  /* 0x0000000413088825 */ /* 0x001fcc00078e0208 */
[----:B------:R0:W4:Y:S01]  /*0630*/  @!P0 LDG.E.CONSTANT R8, desc[UR8][R8.64] ;  /* 0x0000000808088981 */ /* 0x000122000c1e9900 */
[----:B-1----:R-:W-:-:S06]  /*0640*/  @!P1 IMAD.WIDE R12, R17, 0x4, R12 ;  /* 0x00000004110c9825 */ /* 0x002fcc00078e020c */
[----:B------:R-:W5:Y:S01]  /*0650*/  @!P1 LDG.E.CONSTANT R12, desc[UR8][R12.64] ;  /* 0x000000080c0c9981 */ /* 0x000f62000c1e9900 */
[----:B--2---:R-:W-:-:S06]  /*0660*/  @!P3 IMAD.WIDE R10, R15, 0x4, R10 ;  /* 0x000000040f0ab825 */ /* 0x004fcc00078e020a */
[----:B------:R-:W2:Y:S01]  /*0670*/  @!P3 LDG.E.CONSTANT R10, desc[UR8][R10.64] ;  /* 0x000000080a0ab981 */ /* 0x000ea2000c1e9900 */
[----:B---3--:R-:W-:-:S06]  /*0680*/  @!P2 IMAD.WIDE R4, R7, 0x4, R4 ;  /* 0x000000040704a825 */ /* 0x008fcc00078e0204 */
[----:B------:R1:W3:Y:S01]  /*0690*/  @!P2 LDG.E.CONSTANT R5, desc[UR8][R4.64] ;  /* 0x000000080405a981 */ /* 0x0002e2000c1e9900 */
[C---:B------:R-:W-:Y:S02]  /*06a0*/  @!P0 VIADD R7, R0.reuse, 0x1 ;  /* 0x0000000100078836 */ /* 0x040fe40000000000 */
[----:B------:R-:W-:Y:S02]  /*06b0*/  @!P0 IMAD R15, R0, 0x4, R1 ;  /* 0x00000004000f8824 */ /* 0x000fe400078e0201 */
[----:B------:R-:W-:-:S05]  /*06c0*/  @!P0 IMAD.MOV.U32 R0, RZ, RZ, R7 ;  /* 0x000000ffff008224 */ /* 0x000fca00078e0007 */
[C---:B------:R-:W-:Y:S01]  /*06d0*/  @!P1 IADD3 R7, PT, PT, R0.reuse, 0x1, RZ ;  /* 0x0000000100079810 */ /* 0x040fe20007ffe0ff */
[----:B------:R-:W-:-:S04]  /*06e0*/  @!P1 IMAD R17, R0, 0x4, R1 ;  /* 0x0000000400119824 */ /* 0x000fc800078e0201 */
[----:B------:R-:W-:-:S04]  /*06f0*/  @!P1 IMAD.MOV.U32 R0, RZ, RZ, R7 ;  /* 0x000000ffff009224 */ /* 0x000fc800078e0007 */
[C---:B------:R-:W-:Y:S01]  /*0700*/  @!P3 VIADD R7, R0.reuse, 0x1 ;  /* 0x000000010007b836 */ /* 0x040fe20000000000 */
[----:B0-----:R-:W-:-:S03]  /*0710*/  @!P3 LEA R9, R0, R1, 0x2 ;  /* 0x000000010009b211 */ /* 0x001fc600078e10ff */
[----:B------:R-:W-:Y:S02]  /*0720*/  @!P3 IMAD.MOV.U32 R0, RZ, RZ, R7 ;  /* 0x000000ffff00b224 */ /* 0x000fe400078e0007 */
[----:B------:R-:W-:Y:S02]  /*0730*/  VIADD R2, R2, 0x4 ;  /* 0x0000000402027836 */ /* 0x000fe40000000000 */
[----:B------:R-:W-:-:S03]  /*0740*/  @!P2 IMAD R14, R0, 0x4, R1 ;  /* 0x00000004000ea824 */ /* 0x000fc600078e0201 */
[----:B-1----:R-:W-:Y:S01]  /*0750*/  IADD3 R4, PT, PT, R2, UR4, RZ ;  /* 0x0000000402047c10 */ /* 0x002fe2000fffe0ff */
[----:B----4-:R1:W-:Y:S04]  /*0760*/  @!P0 STL [R15], R8 ;  /* 0x000000080f008387 */ /* 0x0103e80000100800 */
[----:B-----5:R1:W-:Y:S01]  /*0770*/  @!P1 STL [R17], R12 ;  /* 0x0000000c11009387 */ /* 0x0203e20000100800 */
[----:B------:R-:W-:-:S03]  /*0780*/  ISETP.NE.AND P0, PT, R4, UR5, PT ;  /* 0x0000000504007c0c */ /* 0x000fc6000bf05270 */
[----:B--2---:R1:W-:Y:S04]  /*0790*/  @!P3 STL [R9], R10 ;  /* 0x0000000a0900b387 */ /* 0x0043e80000100800 */
[----:B---3--:R1:W-:Y:S01]  /*07a0*/  @!P2 STL [R14], R5 ;  /* 0x000000050e00a387 */ /* 0x0083e20000100800 */
[----:B------:R-:W-:-:S04]  /*07b0*/  @!P2 VIADD R4, R0, 0x1 ;  /* 0x000000010004a836 */ /* 0x000fc80000000000 */
[----:B------:R-:W-:Y:S01]  /*07c0*/  @!P2 IMAD.MOV.U32 R0, RZ, RZ, R4 ;  /* 0x000000ffff00a224 */ /* 0x000fe200078e0004 */
[----:B------:R-:W-:Y:S06]  /*07d0*/  @P0 BRA `(.L_x_118) ;  /* 0xfffffffc00300947 */ /* 0x000fec000383ffff */
.L_x_117:
[----:B------:R-:W-:-:S05]  /*07e0*/  UMOV UR4, URZ ;  /* 0x000000ff00047c82 */ /* 0x000fca0008000000 */
.L_x_119:
[----:B------:R-:W-:-:S05]  /*07f0*/  VIADD R3, R2, UR7 ;  /* 0x0000000702037c36 */ /* 0x000fca0008000000 */
[----:B0-----:R-:W-:-:S04]  /*0800*/  ISETP.GE.AND P0, PT, R3, R6, PT ;  /* 0x000000060300720c */ /* 0x001fc80003f06270 */
[----:B------:R-:W-:-:S13]  /*0810*/  ISETP.LT.OR P0, PT, R3, RZ, P0 ;  /* 0x000000ff0300720c */ /* 0x000fda0000701670 */
[----:B--2---:R-:W0:Y:S08]  /*0820*/  @!P0 LDC R7, c[0x0][0x394] ;  /* 0x0000e500ff078b82 */ /* 0x004e300000000800 */
[----:B-1----:R-:W1:Y:S01]  /*0830*/  @!P0 LDC.64 R4, c[0x0][0x380] ;  /* 0x0000e000ff048b82 */ /* 0x002e620000000a00 */
[----:B0-----:R-:W-:-:S04]  /*0840*/  @!P0 IMAD R3, R3, R7, R22 ;  /* 0x0000000703038224 */ /* 0x001fc800078e0216 */
[----:B-1----:R-:W-:-:S06]  /*0850*/  @!P0 IMAD.WIDE R4, R3, 0x4, R4 ;  /* 0x0000000403048825 */ /* 0x002fcc00078e0204 */
[----:B------:R-:W2:Y:S01]  /*0860*/  @!P0 LDG.E.CONSTANT R4, desc[UR8][R4.64] ;  /* 0x0000000804048981 */ /* 0x000ea2000c1e9900 */
[C---:B------:R-:W-:Y:S01]  /*0870*/  @!P0 LEA R7, R0.reuse, R1, 0x2 ;  /* 0x0000000100078211 */ /* 0x040fe200078e10ff */
[----:B------:R-:W-:Y:S01]  /*0880*/  UIADD3 UR4, UPT, UPT, UR4, 0x1, URZ ;  /* 0x0000000104047890 */ /* 0x000fe2000fffe0ff */
[----:B------:R-:W-:Y:S02]  /*0890*/  @!P0 VIADD R3, R0, 0x1 ;  /* 0x0000000100038836 */ /* 0x000fe40000000000 */
[----:B------:R-:W-:Y:S01]  /*08a0*/  VIADD R2, R2, 0x1 ;  /* 0x0000000102027836 */ /* 0x000fe20000000000 */
[----:B------:R-:W-:Y:S01]  /*08b0*/  UISETP.NE.AND UP0, UPT, UR4, UR6, UPT ;  /* 0x000000060400728c */ /* 0x000fe2000bf05270 */
[----:B------:R-:W-:Y:S01]  /*08c0*/  @!P0 IMAD.MOV.U32 R0, RZ, RZ, R3 ;  /* 0x000000ffff008224 */ /* 0x000fe200078e0003 */
[----:B--2---:R2:W-:Y:S07]  /*08d0*/  @!P0 STL [R7], R4 ;  /* 0x0000000407008387 */ /* 0x0045ee0000100800 */
[----:B------:R-:W-:Y:S05]  /*08e0*/  BRA.U UP0, `(.L_x_119) ;  /* 0xfffffffd00c07547 */ /* 0x000fea000b83ffff */
.L_x_116:
[----:B------:R-:W-:-:S13]  /*08f0*/  ISETP.GE.AND P0, PT, R0, 0x2, PT ;  /* 0x000000020000780c */ /* 0x000fda0003f06270 */
[----:B------:R-:W-:Y:S05]  /*0900*/  @!P0 BRA `(.L_x_120) ;  /* 0x0000000c00088947 */ /* 0x000fea0003800000 */
[C---:B------:R-:W-:Y:S01]  /*0910*/  IADD3 R5, PT, PT, R0.reuse, -0x1, RZ ;  /* 0xffffffff00057810 */ /* 0x040fe20007ffe0ff */
[----:B------:R-:W-:Y:S01]  /*0920*/  VIADD R23, R0, 0xfffffffe ;  /* 0xfffffffe00177836 */ /* 0x000fe20000000000 */
[----:B------:R-:W-:Y:S01]  /*0930*/  UMOV UR4, URZ ;  /* 0x000000ff00047c82 */ /* 0x000fe20008000000 */
[----:B------:R-:W-:Y:S02]  /*0940*/  VIADD R24, R1, 0x8 ;  /* 0x0000000801187836 */ /* 0x000fe40000000000 */
[----:B------:R-:W-:-:S07]  /*0950*/  IMAD.MOV.U32 R25, RZ, RZ, R5 ;  /* 0x000000ffff197224 */ /* 0x000fce00078e0005 */
.L_x_127:
[----:B01----:R-:W-:-:S04]  /*0960*/  IADD3 R2, PT, PT, -R0, UR4, RZ ;  /* 0x0000000400027c10 */ /* 0x003fc8000fffe1ff */
[----:B------:R-:W-:-:S13]  /*0970*/  ISETP.GT.AND P0, PT, R2, -0x2, PT ;  /* 0xfffffffe0200780c */ /* 0x000fda0003f04270 */
[----:B-----5:R-:W-:Y:S05]  /*0980*/  @P0 BRA `(.L_x_121) ;  /* 0x0000000800d80947 */ /* 0x020fea0003800000 */
[----:B------:R-:W-:Y:S02]  /*0990*/  IADD3 R2, PT, PT, R23, -UR4, RZ ;  /* 0x8000000417027c10 */ /* 0x000fe4000fffe0ff */
[----:B------:R-:W-:Y:S02]  /*09a0*/  LOP3.LUT R26, R25, 0x3, RZ, 0xc0, !PT ;  /* 0x00000003191a7812 */ /* 0x000fe400078ec0ff */
[----:B------:R-:W-:Y:S01]  /*09b0*/  ISETP.GE.U32.AND P0, PT, R2, 0x3, PT ;  /* 0x000000030200780c */ /* 0x000fe20003f06070 */
[----:B------:R-:W-:-:S12]  /*09c0*/  IMAD.MOV.U32 R2, RZ, RZ, RZ ;  /* 0x000000ffff027224 */ /* 0x000fd800078e00ff */
[----:B------:R-:W-:Y:S05]  /*09d0*/  @!P0 BRA `(.L_x_122) ;  /* 0x0000000800708947 */ /* 0x000fea0003800000 */
[----:B--2---:R0:W5:Y:S01]  /*09e0*/  LDL R7, [R1] ;  /* 0x0000000001077983 */ /* 0x0041620000100800 */
[----:B------:R-:W-:Y:S01]  /*09f0*/  LOP3.LUT R2, R25, 0xfffffffc, RZ, 0xc0, !PT ;  /* 0xfffffffc19027812 */ /* 0x000fe200078ec0ff */
[----:B------:R-:W-:-:S04]  /*0a00*/  IMAD.MOV.U32 R3, RZ, RZ, R24 ;  /* 0x000000ffff037224 */ /* 0x000fc800078e0018 */
[----:B------:R-:W-:-:S05]  /*0a10*/  IMAD.MOV R4, RZ, RZ, -R2 ;  /* 0x000000ffff047224 */ /* 0x000fca00078e0a02 */
[----:B------:R-:W-:-:S13]  /*0a20*/  ISETP.GE.AND P0, PT, R4, RZ, PT ;  /* 0x000000ff0400720c */ /* 0x000fda0003f06270 */
[----:B0-----:R-:W-:Y:S05]  /*0a30*/  @P0 BRA `(.L_x_123) ;  /* 0x0000000400fc0947 */ /* 0x001fea0003800000 */
[----:B------:R-:W-:Y:S02]  /*0a40*/  IADD3 R6, PT, PT, -R4, RZ, RZ ;  /* 0x000000ff04067210 */ /* 0x000fe40007ffe1ff */
[----:B------:R-:W-:Y:S02]  /*0a50*/  PLOP3.LUT P0, PT, PT, PT, PT, 0x80, 0x8 ;  /* 0x000000000008781c */ /* 0x000fe40003f0f070 */
[----:B------:R-:W-:-:S13]  /*0a60*/  ISETP.GT.AND P1, PT, R6, 0xc, PT ;  /* 0x0000000c0600780c */ /* 0x000fda0003f24270 */
[----:B------:R-:W-:Y:S05]  /*0a70*/  @!P1 BRA `(.L_x_124) ;  /* 0x0000000400349947 */ /* 0x000fea0003800000 */
[----:B------:R-:W-:-:S13]  /*0a80*/  PLOP3.LUT P0, PT, PT, PT, PT, 0x8, 0x80 ;  /* 0x000000000080781c */ /* 0x000fda0003f0e170 */
.L_x_125:
[----:B------:R-:W2:Y:S04]  /*0a90*/  LDL R6, [R3+-0x4] ;  /* 0xfffffc0003067983 */ /* 0x000ea80000100800 */
[----:B------:R-:W3:Y:S04]  /*0aa0*/  LDL R9, [R3] ;  /* 0x0000000003097983 */ /* 0x000ee80000100800 */
[----:B------:R-:W4:Y:S04]  /*0ab0*/  LDL R8, [R3+0x4] ;  /* 0x0000040003087983 */ /* 0x000f280000100800 */
        /* <DEDUP_REMOVED lines=11> */
[----:B------:R-:W4:Y:S01]  /*0b70*/  LDL R20, [R3+0x34] ;  /* 0x0000340003147983 */ /* 0x000f220000100800 */
[----:B--2--5:R-:W-:-:S13]  /*0b80*/  FSETP.GT.AND P1, PT, R7, R6, PT ;  /* 0x000000060700720b */ /* 0x024fda0003f24000 */
[----:B------:R0:W-:Y:S02]  /*0b90*/  @P1 STL.64 [R3+-0x8], R6 ;  /* 0xfffff80603001387 */ /* 0x0001e40000100a00 */
[----:B0-----:R-:W-:Y:S02]  /*0ba0*/  @P1 IMAD.MOV.U32 R6, RZ, RZ, R7 ;  /* 0x000000ffff061224 */ /* 0x001fe400078e0007 */
[----:B------:R-:W2:Y:S03]  /*0bb0*/  LDL R7, [R3+0x38] ;  /* 0x0000380003077983 */ /* 0x000ea60000100800 */
[----:B---3--:R-:W-:-:S13]  /*0bc0*/  FSETP.GT.AND P1, PT, R6, R9, PT ;  /* 0x000000090600720b */ /* 0x008fda0003f24000 */
[----:B------:R0:W-:Y:S04]  /*0bd0*/  @P1 STL [R3+-0x4], R9 ;  /* 0xfffffc0903001387 */ /* 0x0001e80000100800 */
[----:B------:R-:W-:Y:S01]  /*0be0*/  @P1 STL [R3], R6 ;  /* 0x0000000603001387 */ /* 0x000fe20000100800 */
[----:B0-----:R-:W-:-:S05]  /*0bf0*/  @P1 IMAD.MOV.U32 R9, RZ, RZ, R6 ;  /* 0x000000ffff091224 */ /* 0x001fca00078e0006 */
[----:B----4-:R-:W-:-:S13]  /*0c00*/  FSETP.GT.AND P1, PT, R9, R8, PT ;  /* 0x000000080900720b */ /* 0x010fda0003f24000 */
[----:B------:R0:W-:Y:S02]  /*0c10*/  @P1 STL.64 [R3], R8 ;  /* 0x0000000803001387 */ /* 0x0001e40000100a00 */
[----:B0-----:R-:W-:-:S05]  /*0c20*/  @P1 IMAD.MOV.U32 R8, RZ, RZ, R9 ;  /* 0x000000ffff081224 */ /* 0x001fca00078e0009 */
[----:B------:R-:W-:-:S13]  /*0c30*/  FSETP.GT.AND P1, PT, R8, R11, PT ;  /* 0x0000000b0800720b */ /* 0x000fda0003f24000 */
[----:B------:R0:W-:Y:S02]  /*0c40*/  @P1 STL [R3+0x4], R11 ;  /* 0x0000040b03001387 */ /* 0x0001e40000100800 */
[----:B0-----:R-:W-:-:S04]  /*0c50*/  @P1 MOV R11, R8 ;  /* 0x00000008000b1202 */ /* 0x001fc80000000f00 */
[----:B------:R-:W-:Y:S01]  /*0c60*/  FSETP.GT.AND P2, PT, R11, R10, PT ;  /* 0x0000000a0b00720b */ /* 0x000fe20003f44000 */
[----:B------:R-:W-:-:S12]  /*0c70*/  @P1 STL [R3+0x8], R8 ;  /* 0x0000080803001387 */ /* 0x000fd80000100800 */
[----:B------:R0:W-:Y:S02]  /*0c80*/  @P2 STL.64 [R3+0x8], R10 ;  /* 0x0000080a03002387 */ /* 0x0001e40000100a00 */
[----:B0-----:R-:W-:-:S05]  /*0c90*/  @P2 IMAD.MOV.U32 R10, RZ, RZ, R11 ;  /* 0x000000ffff0a2224 */ /* 0x001fca00078e000b */
[----:B------:R-:W-:-:S13]  /*0ca0*/  FSETP.GT.AND P1, PT, R10, R13, PT ;  /* 0x0000000d0a00720b */ /* 0x000fda0003f24000 */
[----:B------:R0:W-:Y:S02]  /*0cb0*/  @P1 STL [R3+0xc], R13 ;  /* 0x00000c0d03001387 */ /* 0x0001e40000100800 */
[----:B0-----:R-:W-:-:S05]  /*0cc0*/  @P1 IMAD.MOV.U32 R13, RZ, RZ, R10 ;  /* 0x000000ffff0d1224 */ /* 0x001fca00078e000a */
[----:B------:R-:W-:Y:S01]  /*0cd0*/  FSETP.GT.AND P2, PT, R13, R12, PT ;  /* 0x0000000c0d00720b */ /* 0x000fe20003f44000 */
[----:B------:R-:W-:-:S12]  /*0ce0*/  @P1 STL [R3+0x10], R10 ;  /* 0x0000100a03001387 */ /* 0x000fd80000100800 */
[----:B------:R0:W-:Y:S02]  /*0cf0*/  @P2 STL.64 [R3+0x10], R12 ;  /* 0x0000100c03002387 */ /* 0x0001e40000100a00 */
        /* <DEDUP_REMOVED lines=26> */
[----:B------:R-:W-:Y:S01]  /*0ea0*/  @P1 STL [R3+0x30], R18 ;  /* 0x0000301203001387 */ /* 0x000fe20000100800 */
[----:B------:R-:W-:-:S11]  /*0eb0*/  IADD3 R4, PT, PT, R4, 0x10, RZ ;  /* 0x0000001004047810 */ /* 0x000fd60007ffe0ff */
[----:B------:R0:W-:Y:S02]  /*0ec0*/  @P2 STL.64 [R3+0x30], R20 ;  /* 0x0000301403002387 */ /* 0x0001e40000100a00 */
[----:B0-----:R-:W-:Y:S01]  /*0ed0*/  @P2 IMAD.MOV.U32 R20, RZ, RZ, R21 ;  /* 0x000000ffff142224 */ /* 0x001fe200078e0015 */
[----:B------:R-:W-:-:S04]  /*0ee0*/  ISETP.GE.AND P2, PT, R4, -0xc, PT ;  /* 0xfffffff40400780c */ /* 0x000fc80003f46270 */
[----:B--2---:R-:W-:-:S13]  /*0ef0*/  FSETP.GT.AND P1, PT, R20, R7, PT ;  /* 0x000000071400720b */ /* 0x004fda0003f24000 */
[----:B------:R0:W-:Y:S04]  /*0f00*/  @P1 STL [R3+0x34], R7 ;  /* 0x0000340703001387 */ /* 0x0001e80000100800 */
[----:B------:R1:W-:Y:S01]  /*0f10*/  @P1 STL [R3+0x38], R20 ;  /* 0x0000381403001387 */ /* 0x0003e20000100800 */
[----:B0-----:R-:W-:Y:S02]  /*0f20*/  @P1 IMAD.MOV.U32 R7, RZ, RZ, R20 ;  /* 0x000000ffff071224 */ /* 0x001fe400078e0014 */
[----:B-1----:R-:W-:Y:S01]  /*0f30*/  VIADD R3, R3, 0x40 ;  /* 0x0000004003037836 */ /* 0x002fe20000000000 */
[----:B------:R-:W-:Y:S06]  /*0f40*/  @!P2 BRA `(.L_x_125) ;  /* 0xfffffff800d0a947 */ /* 0x000fec000383ffff */
.L_x_124:
[----:B------:R-:W-:-:S05]  /*0f50*/  IMAD.MOV R6, RZ, RZ, -R4 ;  /* 0x000000ffff067224 */ /* 0x000fca00078e0a04 */
[----:B------:R-:W-:-:S13]  /*0f60*/  ISETP.GT.AND P1, PT, R6, 0x4, PT ;  /* 0x000000040600780c */ /* 0x000fda0003f24270 */
[----:B------:R-:W-:Y:S05]  /*0f70*/  @!P1 BRA `(.L_x_126) ;  /* 0x0000000000a49947 */ /* 0x000fea0003800000 */
[----:B------:R-:W2:Y:S04]  /*0f80*/  LDL R6, [R3+-0x4] ;  /* 0xfffffc0003067983 */ /* 0x000ea80000100800 */
[----:B------:R-:W3:Y:S04]  /*0f90*/  LDL R11, [R3] ;  /* 0x00000000030b7983 */ /* 0x000ee80000100800 */
[----:B------:R-:W4:Y:S04]  /*0fa0*/  LDL R10, [R3+0x4] ;  /* 0x00000400030a7983 */ /* 0x000f280000100800 */
[----:B------:R-:W4:Y:S04]  /*0fb0*/  LDL R13, [R3+0x8] ;  /* 0x00000800030d7983 */ /* 0x000f280000100800 */
[----:B------:R-:W4:Y:S04]  /*0fc0*/  LDL R12, [R3+0xc] ;  /* 0x00000c00030c7983 */ /* 0x000f280000100800 */
[----:B------:R-:W4:Y:S01]  /*0fd0*/  LDL R9, [R3+0x10] ;  /* 0x0000100003097983 */ /* 0x000f220000100800 */
[----:B--2--5:R-:W-:-:S13]  /*0fe0*/  FSETP.GT.AND P0, PT, R7, R6, PT ;  /* 0x000000060700720b */ /* 0x024fda0003f04000 */
[----:B------:R0:W-:Y:S02]  /*0ff0*/  @P0 STL.64 [R3+-0x8], R6 ;  /* 0xfffff80603000387 */ /* 0x0001e40000100a00 */
[----:B0-----:R-:W-:-:S04]  /*1000*/  @P0 MOV R6, R7 ;  /* 0x0000000700060202 */ /* 0x001fc80000000f00 */
[----:B---3--:R-:W-:-:S13]  /*1010*/  FSETP.GT.AND P0, PT, R6, R11, PT ;  /* 0x0000000b0600720b */ /* 0x008fda0003f04000 */
[----:B------:R0:W-:Y:S04]  /*1020*/  @P0 STL [R3+-0x4], R11 ;  /* 0xfffffc0b03000387 */ /* 0x0001e80000100800 */
[----:B------:R1:W-:Y:S01]  /*1030*/  @P0 STL [R3], R6 ;  /* 0x0000000603000387 */ /* 0x0003e20000100800 */
[----:B0-----:R-:W-:Y:S02]  /*1040*/  @P0 IMAD.MOV.U32 R11, RZ, RZ, R6 ;  /* 0x000000ffff0b0224 */ /* 0x001fe400078e0006 */
[----:B-1----:R-:W-:-:S03]  /*1050*/  VIADD R6, R3, 0x10 ;  /* 0x0000001003067836 */ /* 0x002fc60000000000 */
[----:B----4-:R-:W-:-:S13]  /*1060*/  FSETP.GT.AND P1, PT, R11, R10, PT ;  /* 0x0000000a0b00720b */ /* 0x010fda0003f24000 */
[----:B------:R0:W-:Y:S02]  /*1070*/  @P1 STL.64 [R3], R10 ;  /* 0x0000000a03001387 */ /* 0x0001e40000100a00 */
[----:B0-----:R-:W-:-:S05]  /*1080*/  @P1 IMAD.MOV.U32 R10, RZ, RZ, R11 ;  /* 0x000000ffff0a1224 */ /* 0x001fca00078e000b */
[----:B------:R-:W-:-:S13]  /*1090*/  FSETP.GT.AND P0, PT, R10, R13, PT ;  /* 0x0000000d0a00720b */ /* 0x000fda0003f04000 */
[----:B------:R0:W-:Y:S04]  /*10a0*/  @P0 STL [R3+0x4], R13 ;  /* 0x0000040d03000387 */ /* 0x0001e80000100800 */
[----:B------:R-:W-:Y:S01]  /*10b0*/  @P0 STL [R3+0x8], R10 ;  /* 0x0000080a03000387 */ /* 0x000fe20000100800 */
[----:B0-----:R-:W-:-:S05]  /*10c0*/  @P0 IMAD.MOV.U32 R13, RZ, RZ, R10 ;  /* 0x000000ffff0d0224 */ /* 0x001fca00078e000a */
[----:B------:R-:W-:-:S13]  /*10d0*/  FSETP.GT.AND P1, PT, R13, R12, PT ;  /* 0x0000000c0d00720b */ /* 0x000fda0003f24000 */
[----:B------:R0:W-:Y:S02]  /*10e0*/  @P1 STL.64 [R3+0x8], R12 ;  /* 0x0000080c03001387 */ /* 0x0001e40000100a00 */
[----:B0-----:R-:W-:-:S04]  /*10f0*/  @P1 MOV R12, R13 ;  /* 0x0000000d000c1202 */ /* 0x001fc80000000f00 */
[----:B------:R-:W-:-:S13]  /*1100*/  FSETP.GT.AND P0, PT, R12, R9, PT ;  /* 0x000000090c00720b */ /* 0x000fda0003f04000 */
[----:B------:R0:W-:Y:S04]  /*1110*/  @P0 STL [R6+-0x4], R9 ;  /* 0xfffffc0906000387 */ /* 0x0001e80000100800 */
[----:B------:R-:W-:Y:S04]  /*1120*/  @P0 STL [R6], R12 ;  /* 0x0000000c06000387 */ /* 0x000fe80000100800 */
[----:B------:R-:W2:Y:S01]  /*1130*/  LDL R8, [R3+0x14] ;  /* 0x0000140003087983 */ /* 0x000ea20000100800 */
[----:B0-----:R-:W-:-:S05]  /*1140*/  @P0 IMAD.MOV.U32 R9, RZ, RZ, R12 ;  /* 0x000000ffff090224 */ /* 0x001fca00078e000c */
[----:B--2---:R-:W-:-:S13]  /*1150*/  FSETP.GT.AND P0, PT, R9, R8, PT ;  /* 0x000000080900720b */ /* 0x004fda0003f04000 */
[----:B------:R0:W-:Y:S04]  /*1160*/  @P0 STL.64 [R6], R8 ;  /* 0x0000000806000387 */ /* 0x0001e80000100a00 */
[----:B------:R1:W2:Y:S01]  /*1170*/  LDL R7, [R3+0x18] ;  /* 0x0000180003077983 */ /* 0x0002a20000100800 */
[----:B------:R-:W-:-:S05]  /*1180*/  IADD3 R4, PT, PT, R4, 0x4, RZ ;  /* 0x0000000404047810 */ /* 0x000fca0007ffe0ff */
[----:B------:R-:W-:Y:S02]  /*1190*/  VIADD R4, R4, 0x4 ;  /* 0x0000000404047836 */ /* 0x000fe40000000000 */
[----:B0-----:R-:W-:Y:S01]  /*11a0*/  @P0 IMAD.MOV.U32 R8, RZ, RZ, R9 ;  /* 0x000000ffff080224 */ /* 0x001fe200078e0009 */
[----:B------:R-:W-:Y:S01]  /*11b0*/  PLOP3.LUT P0, PT, PT, PT, PT, 0x8, 0x80 ;  /* 0x000000000080781c */ /* 0x000fe20003f0e170 */
[----:B-1----:R-:W-:-:S03]  /*11c0*/  VIADD R3, R6, 0x10 ;  /* 0x0000001006037836 */ /* 0x002fc60000000000 */
[----:B--2---:R-:W-:-:S13]  /*11d0*/  FSETP.GT.AND P1, PT, R8, R7, PT ;  /* 0x000000070800720b */ /* 0x004fda0003f24000 */
[----:B------:R-:W-:Y:S04]  /*11e0*/  @P1 STL [R6+0x8], R8 ;  /* 0x0000080806001387 */ /* 0x000fe80000100800 */
[----:B------:R0:W-:Y:S02]  /*11f0*/  @P1 STL [R6+0x4], R7 ;  /* 0x0000040706001387 */ /* 0x0001e40000100800 */
[----:B0-----:R-:W-:-:S07]  /*1200*/  @P1 IMAD.MOV.U32 R7, RZ, RZ, R8 ;  /* 0x000000ffff071224 */ /* 0x001fce00078e0008 */
.L_x_126:
[----:B------:R-:W-:-:S13]  /*1210*/  ISETP.NE.OR P0, PT, R4, RZ, P0 ;  /* 0x000000ff0400720c */ /* 0x000fda0000705670 */
[----:B------:R-:W-:Y:S05]  /*1220*/  @!P0 BRA `(.L_x_122) ;  /* 0x00000000005c8947 */ /* 0x000fea0003800000 */
.L_x_123:
[----:B------:R-:W2:Y:S04]  /*1230*/  LDL R8, [R3+-0x4] ;  /* 0xfffffc0003087983 */ /* 0x000ea80000100800 */
[----:B------:R-:W3:Y:S04]  /*1240*/  LDL R11, [R3] ;  /* 0x00000000030b7983 */ /* 0x000ee80000100800 */
[----:B------:R-:W4:Y:S01]  /*1250*/  LDL R10, [R3+0x4] ;  /* 0x00000400030a7983 */ /* 0x000f220000100800 */
[----:B-----5:R-:W-:Y:S02]  /*1260*/  MOV R9, R7 ;  /* 0x0000000700097202 */ /* 0x020fe40000000f00 */
[----:B--2---:R-:W-:-:S13]  /*1270*/  FSETP.GT.AND P0, PT, R7, R8, PT ;  /* 0x000000080700720b */ /* 0x004fda0003f04000 */
[----:B------:R0:W-:Y:S02]  /*1280*/  @P0 STL.64 [R3+-0x8], R8 ;  /* 0xfffff80803000387 */ /* 0x0001e40000100a00 */
[----:B0-----:R-:W-:Y:S02]  /*1290*/  @P0 IMAD.MOV.U32 R8, RZ, RZ, R7 ;  /* 0x000000ffff080224 */ /* 0x001fe400078e0007 */
[----:B------:R-:W2:Y:S01]  /*12a0*/  LDL R7, [R3+0x8] ;  /* 0x0000080003077983 */ /* 0x000ea20000100800 */
[----:B------:R-:W-:Y:S02]  /*12b0*/  IADD3 R4, PT, PT, R4, 0x4, RZ ;  /* 0x0000000404047810 */ /* 0x000fe40007ffe0ff */
[----:B---3--:R-:W-:-:S13]  /*12c0*/  FSETP.GT.AND P0, PT, R8, R11, PT ;  /* 0x0000000b0800720b */ /* 0x008fda0003f04000 */
[----:B------:R0:W-:Y:S04]  /*12d0*/  @P0 STL [R3+-0x4], R11 ;  /* 0xfffffc0b03000387 */ /* 0x0001e80000100800 */
[----:B------:R-:W-:Y:S01]  /*12e0*/  @P0 STL [R3], R8 ;  /* 0x0000000803000387 */ /* 0x000fe20000100800 */
[----:B0-----:R-:W-:-:S05]  /*12f0*/  @P0 IMAD.MOV.U32 R11, RZ, RZ, R8 ;  /* 0x000000ffff0b0224 */ /* 0x001fca00078e0008 */
[----:B----4-:R-:W-:-:S13]  /*1300*/  FSETP.GT.AND P1, PT, R11, R10, PT ;  /* 0x0000000a0b00720b */ /* 0x010fda0003f24000 */
[----:B------:R0:W-:Y:S02]  /*1310*/  @P1 STL.64 [R3], R10 ;  /* 0x0000000a03001387 */ /* 0x0001e40000100a00 */
[----:B0-----:R-:W-:Y:S01]  /*1320*/  @P1 IMAD.MOV.U32 R10, RZ, RZ, R11 ;  /* 0x000000ffff0a1224 */ /* 0x001fe200078e000b */
[----:B------:R-:W-:-:S04]  /*1330*/  ISETP.NE.AND P1, PT, R4, RZ, PT ;  /* 0x000000ff0400720c */ /* 0x000fc80003f25270 */
[----:B--2---:R-:W-:-:S13]  /*1340*/  FSETP.GT.AND P0, PT, R10, R7, PT ;  /* 0x000000070a00720b */ /* 0x004fda0003f04000 */
[----:B------:R0:W-:Y:S04]  /*1350*/  @P0 STL [R3+0x4], R7 ;  /* 0x0000040703000387 */ /* 0x0001e80000100800 */
[----:B------:R1:W-:Y:S01]  /*1360*/  @P0 STL [R3+0x8], R10 ;  /* 0x0000080a03000387 */ /* 0x0003e20000100800 */
[----:B0-----:R-:W-:Y:S02]  /*1370*/  @P0 IMAD.MOV.U32 R7, RZ, RZ, R10 ;  /* 0x000000ffff070224 */ /* 0x001fe400078e000a */
[----:B-1----:R-:W-:Y:S01]  /*1380*/  VIADD R3, R3, 0x10 ;  /* 0x0000001003037836 */ /* 0x002fe20000000000 */
[----:B------:R-:W-:Y:S06]  /*1390*/  @P1 BRA `(.L_x_123) ;  /* 0xfffffffc00a41947 */ /* 0x000fec000383ffff */
.L_x_122:
[----:B------:R-:W-:-:S13]  /*13a0*/  ISETP.NE.AND P0, PT, R26, RZ, PT ;  /* 0x000000ff1a00720c */ /* 0x000fda0003f05270 */
[----:B------:R-:W-:Y:S05]  /*13b0*/  @!P0 BRA `(.L_x_121) ;  /* 0x00000000004c8947 */ /* 0x000fea0003800000 */
[----:B------:R-:W-:-:S05]  /*13c0*/  IMAD R2, R2, 0x4, R1 ;  /* 0x0000000402027824 */ /* 0x000fca00078e0201 */
[----:B--2--5:R-:W2:Y:S01]  /*13d0*/  LDL.64 R6, [R2] ;  /* 0x0000000002067983 */ /* 0x024ea20000100a00 */
[----:B------:R-:W-:Y:S02]  /*13e0*/  ISETP.NE.AND P1, PT, R26, 0x1, PT ;  /* 0x000000011a00780c */ /* 0x000fe40003f25270 */
[-C--:B--2---:R-:W-:Y:S01]  /*13f0*/  FSETP.GT.AND P0, PT, R6, R7.reuse, PT ;  /* 0x000000070600720b */ /* 0x084fe20003f04000 */
[----:B------:R-:W-:Y:S01]  /*1400*/  IMAD.MOV.U32 R9, RZ, RZ, R6 ;  /* 0x000000ffff097224 */ /* 0x000fe200078e0006 */
[----:B------:R-:W-:-:S11]  /*1410*/  MOV R8, R7 ;  /* 0x0000000700087202 */ /* 0x000fd60000000f00 */
[----:B------:R0:W-:Y:S01]  /*1420*/  @P0 STL.64 [R2], R8 ;  /* 0x0000000802000387 */ /* 0x0001e20000100a00 */
[----:B------:R-:W-:Y:S01]  /*1430*/  @P0 IMAD.MOV.U32 R7, RZ, RZ, R6 ;  /* 0x000000ffff070224 */ /* 0x000fe200078e0006 */
[----:B------:R-:W-:Y:S06]  /*1440*/  @!P1 BRA `(.L_x_121) ;  /* 0x0000000000289947 */ /* 0x000fec0003800000 */
[----:B0-----:R-:W2:Y:S01]  /*1450*/  LDL R9, [R2+0x8] ;  /* 0x0000080002097983 */ /* 0x001ea20000100800 */
[----:B------:R-:W-:Y:S02]  /*1460*/  ISETP.NE.AND P1, PT, R26, 0x2, PT ;  /* 0x000000021a00780c */ /* 0x000fe40003f25270 */
[----:B--2---:R-:W-:-:S13]  /*1470*/  FSETP.GT.AND P0, PT, R7, R9, PT ;  /* 0x000000090700720b */ /* 0x004fda0003f04000 */
[----:B------:R-:W-:Y:S04]  /*1480*/  @P0 STL [R2+0x8], R7 ;  /* 0x0000080702000387 */ /* 0x000fe80000100800 */
[----:B------:R0:W-:Y:S02]  /*1490*/  @P0 STL [R2+0x4], R9 ;  /* 0x0000040902000387 */ /* 0x0001e40000100800 */
[----:B0-----:R-:W-:Y:S01]  /*14a0*/  @P0 IMAD.MOV.U32 R9, RZ, RZ, R7 ;  /* 0x000000ffff090224 */ /* 0x001fe200078e0007 */
[----:B------:R-:W-:Y:S06]  /*14b0*/  @!P1 BRA `(.L_x_121) ;  /* 0x00000000000c9947 */ /* 0x000fec0003800000 */
[----:B------:R-:W2:Y:S02]  /*14c0*/  LDL R8, [R2+0xc] ;  /* 0x00000c0002087983 */ /* 0x000ea40000100800 */
[----:B--2---:R-:W-:-:S13]  /*14d0*/  FSETP.GT.AND P0, PT, R9, R8, PT ;  /* 0x000000080900720b */ /* 0x004fda0003f04000 */
[----:B------:R1:W-:Y:S02]  /*14e0*/  @P0 STL.64 [R2+0x8], R8 ;  /* 0x0000080802000387 */ /* 0x0003e40000100a00 */
.L_x_121:
[----:B------:R-:W-:Y:S01]  /*14f0*/  UIADD3 UR4, UPT, UPT, UR4, 0x1, URZ ;  /* 0x0000000104047890 */ /* 0x000fe2000fffe0ff */
[----:B------:R-:W-:-:S05]  /*1500*/  IADD3 R25, PT, PT, R25, -0x1, RZ ;  /* 0xffffffff19197810 */ /* 0x000fca0007ffe0ff */
[----:B------:R-:W-:-:S13]  /*1510*/  ISETP.NE.AND P0, PT, R5, UR4, PT ;  /* 0x0000000405007c0c */ /* 0x000fda000bf05270 */
[----:B------:R-:W-:Y:S05]  /*1520*/  @P0 BRA `(.L_x_127) ;  /* 0xfffffff4000c0947 */ /* 0x000fea000383ffff */
.L_x_120:
[----:B------:R-:W-:Y:S01]  /*1530*/  LEA.HI R0, R0, R0, RZ, 0x1 ;  /* 0x0000000000007211 */ /* 0x000fe200078f08ff */
[----:B--2--5:R-:W2:Y:S03]  /*1540*/  LDC R7, c[0x0][0x394] ;  /* 0x0000e500ff077b82 */ /* 0x024ea60000000800 */
[----:B------:R-:W-:-:S05]  /*1550*/  SHF.R.S32.HI R0, RZ, 0x1, R0 ;  /* 0x00000001ff007819 */ /* 0x000fca0000011400 */
[----:B------:R-:W-:Y:S01]  /*1560*/  IMAD R0, R0, 0x4, R1 ;  /* 0x0000000400007824 */ /* 0x000fe200078e0201 */
[----:B01----:R-:W0:Y:S04]  /*1570*/  LDC.64 R2, c[0x0][0x388] ;  /* 0x0000e200ff027b82 */ /* 0x003e280000000a00 */
[----:B------:R-:W3:Y:S01]  /*1580*/  LDL R5, [R0] ;  /* 0x0000000000057983 */ /* 0x000ee20000100800 */
[----:B--2---:R-:W-:-:S04]  /*1590*/  IMAD R7, R7, UR7, R22 ;  /* 0x0000000707077c24 */ /* 0x004fc8000f8e0216 */
[----:B0-----:R-:W-:-:S05]  /*15a0*/  IMAD.WIDE R2, R7, 0x4, R2 ;  /* 0x0000000407027825 */ /* 0x001fca00078e0202 */
[----:B---3--:R-:W-:Y:S01]  /*15b0*/  STG.E desc[UR8][R2.64], R5 ;  /* 0x0000000502007986 */ /* 0x008fe2000c101908 */
[----:B------:R-:W-:Y:S05]  /*15c0*/  EXIT ;  /* 0x000000000000794d */ /* 0x000fea0003800000 */
.L_x_128:
        /* <DEDUP_REMOVED lines=11> */
.L_x_689:


//--------------------- .text._ZN8pygpukit3ops5audio23normalize_chroma_kernelEPfif --------------------------
	.section	.text._ZN8pygpukit3ops5audio23normalize_chroma_kernelEPfif,"ax",@progbits
	.align	128
        .global         _ZN8pygpukit3ops5audio23normalize_chroma_kernelEPfif
        .type           _ZN8pygpukit3ops5audio23normalize_chroma_kernelEPfif,@function
        .size           _ZN8pygpukit3ops5audio23normalize_chroma_kernelEPfif,(.L_x_656 - _ZN8pygpukit3ops5audio23normalize_chroma_kernelEPfif)
        .other          _ZN8pygpukit3ops5audio23normalize_chroma_kernelEPfif,@"STO_CUDA_ENTRY STV_DEFAULT"
_ZN8pygpukit3ops5audio23normalize_chroma_kernelEPfif:
.text._ZN8pygpukit3ops5audio23normalize_chroma_kernelEPfif:
[----:B------:R-:W-:Y:S01]  /*0000*/  LDC R1, c[0x0][0x37c] ;  /* 0x0000df00ff017b82 */ /* 0x000fe20000000800 */
[----:B------:R-:W0:Y:S01]  /*0010*/  S2R R3, SR_CTAID.X ;  /* 0x0000000000037919 */ /* 0x000e220000002500 */
[----:B------:R-:W0:Y:S02]  /*0020*/  LDCU UR4, c[0x0][0x388] ;  /* 0x00007100ff0477ac */ /* 0x000e240008000800 */
[----:B0-----:R-:W-:-:S13]  /*0030*/  ISETP.GE.AND P0, PT, R3, UR4, PT ;  /* 0x0000000403007c0c */ /* 0x001fda000bf06270 */
[----:B------:R-:W-:Y:S05]  /*0040*/  @P0 EXIT ;  /* 0x000000000000094d */ /* 0x000fea0003800000 */
[----:B------:R-:W0:Y:S01]  /*0050*/  LDC.64 R14, c[0x0][0x380] ;  /* 0x0000e000ff0e7b82 */ /* 0x000e220000000a00 */
[----:B------:R-:W1:Y:S01]  /*0060*/  LDCU.64 UR4, c[0x0][0x358] ;  /* 0x00006b00ff0477ac */ /* 0x000e620008000a00 */
[----:B------:R-:W-:Y:S01]  /*0070*/  IMAD R3, R3, 0xc, RZ ;  /* 0x0000000c03037824 */ /* 0x000fe200078e02ff */
[----:B------:R-:W2:Y:S03]  /*0080*/  LDCU UR6, c[0x0][0x38c] ;  /* 0x00007180ff0677ac */ /* 0x000ea60008000800 */
[----:B0-----:R-:W-:-:S05]  /*0090*/  IMAD.WIDE.U32 R14, R3, 0x4, R14 ;  /* 0x00000004030e7825 */ /* 0x001fca00078e000e */
[----:B-1----:R-:W3:Y:S04]  /*00a0*/  LDG.E R13, desc[UR4][R14.64] ;  /* 0x000000040e0d7981 */ /* 0x002ee8000c1e1900 */
[----:B------:R-:W3:Y:S04]  /*00b0*/  LDG.E R0, desc[UR4][R14.64+0x4] ;  /* 0x000004040e007981 */ /* 0x000ee8000c1e1900 */
[----:B------:R-:W4:Y:S04]  /*00c0*/  LDG.E R2, desc[UR4][R14.64+0x8] ;  /* 0x000008040e027981 */ /* 0x000f28000c1e1900 */
[----:B------:R-:W4:Y:S04]  /*00d0*/  LDG.E R3, desc[UR4][R14.64+0xc] ;  /* 0x00000c040e037981 */ /* 0x000f28000c1e1900 */
[----:B------:R-:W5:Y:S04]  /*00e0*/  LDG.E R4, desc[UR4][R14.64+0x10] ;  /* 0x000010040e047981 */ /* 0x000f68000c1e1900 */
[----:B------:R-:W5:Y:S04]  /*00f0*/  LDG.E R5, desc[UR4][R14.64+0x14] ;  /* 0x000014040e057981 */ /* 0x000f68000c1e1900 */
[----:B------:R-:W2:Y:S04]  /*0100*/  LDG.E R6, desc[UR4][R14.64+0x18] ;  /* 0x000018040e067981 */ /* 0x000ea8000c1e1900 */
[----:B------:R-:W2:Y:S04]  /*0110*/  LDG.E R7, desc[UR4][R14.64+0x1c] ;  /* 0x00001c040e077981 */ /* 0x000ea8000c1e1900 */
[----:B------:R-:W2:Y:S04]  /*0120*/  LDG.E R8, desc[UR4][R14.64+0x20] ;  /* 0x000020040e087981 */ /* 0x000ea8000c1e1900 */
[----:B------:R-:W2:Y:S04]  /*0130*/  LDG.E R9, desc[UR4][R14.64+0x24] ;  /* 0x000024040e097981 */ /* 0x000ea8000c1e1900 */
[----:B------:R-:W2:Y:S04]  /*0140*/  LDG.E R10, desc[UR4][R14.64+0x28] ;  /* 0x000028040e0a7981 */ /* 0x000ea8000c1e1900 */
[----:B------:R-:W2:Y:S01]  /*0150*/  LDG.E R11, desc[UR4][R14.64+0x2c] ;  /* 0x00002c040e0b7981 */ /* 0x000ea2000c1e1900 */
[----:B---3--:R-:W-:-:S04]  /*0160*/  FMNMX3 R12, R13, RZ, R0, !PT ;  /* 0x000000ff0d0c7276 */ /* 0x008fc80007800000 */
[----:B----4-:R-:W-:-:S04]  /*0170*/  FMNMX3 R12, R12, R2, R3, !PT ;  /* 0x000000020c0c7276 */ /* 0x010fc80007800003 */
[----:B-----5:R-:W-:-:S04]  /*0180*/  FMNMX3 R12, R12, R4, R5, !PT ;  /* 0x000000040c0c7276 */ /* 0x020fc80007800005 */
[----:B--2---:R-:W-:-:S04]  /*0190*/  FMNMX3 R12, R12, R6, R7, !PT ;  /* 0x000000060c0c7276 */ /* 0x004fc80007800007 */
[----:B------:R-:W-:-:S04]  /*01a0*/  FMNMX3 R12, R12, R8, R9, !PT ;  /* 0x000000080c0c7276 */ /* 0x000fc80007800009 */
[----:B------:R-:W-:-:S04]  /*01b0*/  FMNMX3 R16, R12, R10, R11, !PT ;  /* 0x0000000a0c107276 */ /* 0x000fc8000780000b */
[----:B------:R-:W-:-:S13]  /*01c0*/  FSETP.GT.AND P0, PT, R16, UR6, PT ;  /* 0x0000000610007c0b */ /* 0x000fda000bf04000 */
[----:B------:R-:W-:Y:S05]  /*01d0*/  @!P0 EXIT ;  /* 0x000000000000894d */ /* 0x000fea0003800000 */
        /* <DEDUP_REMOVED lines=8> */
[----:B------:R-:W-:Y:S02]  /*0260*/  MOV R12, R16 ;  /* 0x00000010000c7202 */ /* 0x000fe40000000f00 */
[----:B------:R-:W-:-:S07]  /*0270*/  MOV R18, 0x290 ;  /* 0x0000029000127802 */ /* 0x000fce0000000f00 */
[----:B------:R-:W-:Y:S05]  /*0280*/  CALL.REL.NOINC `($__internal_3_$__cuda_sm3x_div_rn_noftz_f32_slowpath) ;  /* 0x0000000800687944 */ /* 0x000fea0003c00000 */
[----:B------:R-:W-:-:S07]  /*0290*/  IMAD.MOV.U32 R17, RZ, RZ, R13 ;  /* 0x000000ffff117224 */ /* 0x000fce00078e000d */
.L_x_129:
[----:B------:R-:W0:Y:S01]  /*02a0*/  MUFU.RCP R13, R16 ;  /* 0x00000010000d7308 */ /* 0x000e220000001000 */
[----:B------:R1:W-:Y:S07]  /*02b0*/  STG.E desc[UR4][R14.64], R17 ;  /* 0x000000110e007986 */ /* 0x0003ee000c101904 */
[----:B------:R-:W2:Y:S01]  /*02c0*/  FCHK P0, R0, R16 ;  /* 0x0000001000007302 */ /* 0x000ea20000000000 */
[----:B0-----:R-:W-:-:S04]  /*02d0*/  FFMA R12, -R16, R13, 1 ;  /* 0x3f800000100c7423 */ /* 0x001fc8000000010d */
[----:B------:R-:W-:-:S04]  /*02e0*/  FFMA R18, R13, R12, R13 ;  /* 0x0000000c0d127223 */ /* 0x000fc8000000000d */
[----:B------:R-:W-:-:S04]  /*02f0*/  FFMA R13, R0, R18, RZ ;  /* 0x00000012000d7223 */ /* 0x000fc800000000ff */
[----:B------:R-:W-:-:S04]  /*0300*/  FFMA R12, -R16, R13, R0 ;  /* 0x0000000d100c7223 */ /* 0x000fc80000000100 */
[----:B------:R-:W-:Y:S01]  /*0310*/  FFMA R13, R18, R12, R13 ;  /* 0x0000000c120d7223 */ /* 0x000fe2000000000d */
[----:B-12---:R-:W-:Y:S06]  /*0320*/  @!P0 BRA `(.L_x_130) ;  /* 0x0000000000108947 */ /* 0x006fec0003800000 */
[----:B------:R-:W-:Y:S01]  /*0330*/  MOV R13, R0 ;  /* 0x00000000000d7202 */ /* 0x000fe20000000f00 */
[----:B------:R-:W-:Y:S01]  /*0340*/  IMAD.MOV.U32 R12, RZ, RZ, R16 ;  /* 0x000000ffff0c7224 */ /* 0x000fe200078e0010 */
[----:B------:R-:W-:-:S07]  /*0350*/  MOV R18, 0x370 ;  /* 0x0000037000127802 */ /* 0x000fce0000000f00 */
[----:B------:R-:W-:Y:S05]  /*0360*/  CALL.REL.NOINC `($__internal_3_$__cuda_sm3x_div_rn_noftz_f32_slowpath) ;  /* 0x0000000800307944 */ /* 0x000fea0003c00000 */
.L_x_130:
        /* <DEDUP_REMOVED lines=13> */
[----:B------:R-:W-:-:S07]  /*0440*/  MOV R17, R13 ;  /* 0x0000000d00117202 */ /* 0x000fce0000000f00 */
.L_x_131:
        /* <DEDUP_REMOVED lines=9> */
[----:B------:R-:W-:Y:S01]  /*04e0*/  IMAD.MOV.U32 R13, RZ, RZ, R3 ;  /* 0x000000ffff0d7224 */ /* 0x000fe200078e0003 */
[----:B------:R-:W-:Y:S02]  /*04f0*/  MOV R12, R16 ;  /* 0x00000010000c7202 */ /* 0x000fe40000000f00 */
[----:B------:R-:W-:-:S07]  /*0500*/  MOV R18, 0x520 ;  /* 0x0000052000127802 */ /* 0x000fce0000000f00 */
[----:B------:R-:W-:Y:S05]  /*0510*/  CALL.REL.NOINC `($__internal_3_$__cuda_sm3x_div_rn_noftz_f32_slowpath) ;  /* 0x0000000400c47944 */ /* 0x000fea0003c00000 */
.L_x_132:
        /* <DEDUP_REMOVED lines=13> */
[----:B------:R-:W-:-:S07]  /*05f0*/  IMAD.MOV.U32 R3, RZ, RZ, R13 ;  /* 0x000000ffff037224 */ /* 0x000fce00078e000d */
.L_x_133:
        /* <DEDUP_REMOVED lines=13> */
.L_x_134:
        /* <DEDUP_REMOVED lines=14> */
.L_x_135:
        /* <DEDUP_REMOVED lines=14> */
.L_x_136:
        /* <DEDUP_REMOVED lines=14> */
.L_x_137:
        /* <DEDUP_REMOVED lines=14> */
.L_x_138:
        /* <DEDUP_REMOVED lines=9> */
[----:B------:R-:W-:Y:S02]  /*0ae0*/  MOV R13, R10 ;  /* 0x0000000a000d7202 */ /* 0x000fe40000000f00 */
[----:B------:R-:W-:Y:S02]  /*0af0*/  MOV R12, R16 ;  /* 0x00000010000c7202 */ /* 0x000fe40000000f00 */
[----:B------:R-:W-:-:S07]  /*0b00*/  MOV R18, 0xb20 ;  /* 0x00000b2000127802 */ /* 0x000fce0000000f00 */
[----:B------:R-:W-:Y:S05]  /*0b10*/  CALL.REL.NOINC `($__internal_3_$__cuda_sm3x_div_rn_noftz_f32_slowpath) ;  /* 0x0000000000447944 */ /* 0x000fea0003c00000 */
[----:B------:R-:W-:-:S07]  /*0b20*/  IMAD.MOV.U32 R3, RZ, RZ, R13 ;  /* 0x000000ffff037224 */ /* 0x000fce00078e000d */
.L_x_139:
        /* <DEDUP_REMOVED lines=14> */
.L_x_140:
[----:B------:R-:W-:Y:S01]  /*0c10*/  STG.E desc[UR4][R14.64+0x2c], R5 ;  /* 0x00002c050e007986 */ /* 0x000fe2000c101904 */
[----:B------:R-:W-:Y:S05]  /*0c20*/  EXIT ;  /* 0x000000000000794d */ /* 0x000fea0003800000 */
        .weak           $__internal_3_$__cuda_sm3x_div_rn_noftz_f32_slowpath
        .type           $__internal_3_$__cuda_sm3x_div_rn_noftz_f32_slowpath,@function
        .size           $__internal_3_$__cuda_sm3x_div_rn_noftz_f32_slowpath,(.L_x_656 - $__internal_3_$__cuda_sm3x_div_rn_noftz_f32_slowpath)
$__internal_3_$__cuda_sm3x_div_rn_noftz_f32_slowpath:
[----:B------:R-:W-:Y:S02]  /*0c30*/  SHF.R.U32.HI R17, RZ, 0x17, R12 ;  /* 0x00000017ff117819 */ /* 0x000fe4000001160c */
[----:B------:R-:W-:Y:S02]  /*0c40*/  SHF.R.U32.HI R19, RZ, 0x17, R13 ;  /* 0x00000017ff137819 */ /* 0x000fe4000001160d */
[----:B------:R-:W-:Y:S02]  /*0c50*/  LOP3.LUT R17, R17, 0xff, RZ, 0xc0, !PT ;  /* 0x000000ff11117812 */ /* 0x000fe400078ec0ff */
[----:B------:R-:W-:Y:S02]  /*0c60*/  LOP3.LUT R22, R19, 0xff, RZ, 0xc0, !PT ;  /* 0x000000ff13167812 */ /* 0x000fe400078ec0ff */
[----:B------:R-:W-:Y:S02]  /*0c70*/  IADD3 R21, PT, PT, R17, -0x1, RZ ;  /* 0xffffffff11157810 */ /* 0x000fe40007ffe0ff */
[----:B------:R-:W-:-:S02]  /*0c80*/  IADD3 R20, PT, PT, R22, -0x1, RZ ;  /* 0xffffffff16147810 */ /* 0x000fc40007ffe0ff */
[----:B------:R-:W-:-:S04]  /*0c90*/  ISETP.GT.U32.AND P0, PT, R21, 0xfd, PT ;  /* 0x000000fd1500780c */ /* 0x000fc80003f04070 */
[----:B------:R-:W-:-:S13]  /*0ca0*/  ISETP.GT.U32.OR P0, PT, R20, 0xfd, P0 ;  /* 0x000000fd1400780c */ /* 0x000fda0000704470 */
[----:B------:R-:W-:Y:S01]  /*0cb0*/  @!P0 IMAD.MOV.U32 R19, RZ, RZ, RZ ;  /* 0x000000ffff138224 */ /* 0x000fe200078e00ff */
        /* <DEDUP_REMOVED lines=20> */
[----:B------:R-:W-:Y:S01]  /*0e00*/  @!P0 FFMA R13, R13, 1.84467440737095516160e+19, RZ ;  /* 0x5f8000000d0d8823 */ /* 0x000fe200000000ff */
[----:B------:R-:W-:Y:S01]  /*0e10*/  @!P0 MOV R19, 0xffffffc0 ;  /* 0xffffffc000138802 */ /* 0x000fe20000000f00 */
[----:B------:R-:W-:-:S04]  /*0e20*/  @!P1 FFMA R12, R12, 1.84467440737095516160e+19, RZ ;  /* 0x5f8000000c0c9823 */ /* 0x000fc800000000ff */
[----:B------:R-:W-:-:S07]  /*0e30*/  @!P1 VIADD R19, R19, 0x40 ;  /* 0x0000004013139836 */ /* 0x000fce0000000000 */
.L_x_141:
[----:B------:R-:W-:Y:S02]  /*0e40*/  LEA R21, R17, 0xc0800000, 0x17 ;  /* 0xc080000011157811 */ /* 0x000fe400078eb8ff */
[----:B------:R-:W-:Y:S02]  /*0e50*/  IADD3 R22, PT, PT, R22, -0x7f, RZ ;  /* 0xffffff8116167810 */ /* 0x000fe40007ffe0ff */
[----:B------:R-:W-:-:S03]  /*0e60*/  IADD3 R23, PT, PT, -R21, R12, RZ ;  /* 0x0000000c15177210 */ /* 0x000fc60007ffe1ff */
[C---:B------:R-:W-:Y:S01]  /*0e70*/  IMAD R12, R22.reuse, -0x800000, R13 ;  /* 0xff800000160c7824 */ /* 0x040fe200078e020d */
[----:B------:R-:W0:Y:S01]  /*0e80*/  MUFU.RCP R20, R23 ;  /* 0x0000001700147308 */ /* 0x000e220000001000 */
[----:B------:R-:W-:Y:S01]  /*0e90*/  FADD.FTZ R21, -R23, -RZ ;  /* 0x800000ff17157221 */ /* 0x000fe20000010100 */
[----:B------:R-:W-:-:S05]  /*0ea0*/  IADD3 R22, PT, PT, R22, 0x7f, -R17 ;  /* 0x0000007f16167810 */ /* 0x000fca0007ffe811 */
[----:B------:R-:W-:Y:S02]  /*0eb0*/  IMAD.IADD R22, R22, 0x1, R19 ;  /* 0x0000000116167824 */ /* 0x000fe400078e0213 */
        /* <DEDUP_REMOVED lines=20> */
[-CC-:B------:R-:W-:Y:S01]  /*1000*/  FFMA.RZ R17, R13, R21.reuse, R20.reuse ;  /* 0x000000150d117223 */ /* 0x180fe2000000c014 */
[C---:B------:R-:W-:Y:S01]  /*1010*/  VIADD R22, R23.reuse, 0x20 ;  /* 0x0000002017167836 */ /* 0x040fe20000000000 */
[C---:B------:R-:W-:Y:S02]  /*1020*/  ISETP.NE.AND P2, PT, R23.reuse, RZ, PT ;  /* 0x000000ff1700720c */ /* 0x040fe40003f45270 */
[----:B------:R-:W-:Y:S02]  /*1030*/  ISETP.NE.AND P1, PT, R23, RZ, PT ;  /* 0x000000ff1700720c */ /* 0x000fe40003f25270 */
[----:B------:R-:W-:Y:S01]  /*1040*/  LOP3.LUT R19, R17, 0x7fffff, RZ, 0xc0, !PT ;  /* 0x007fffff11137812 */ /* 0x000fe200078ec0ff */
[CCC-:B------:R-:W-:Y:S01]  /*1050*/  FFMA.RP R17, R13.reuse, R21.reuse, R20.reuse ;  /* 0x000000150d117223 */ /* 0x1c0fe20000008014 */
[----:B------:R-:W-:Y:S01]  /*1060*/  FFMA.RM R20, R13, R21, R20 ;  /* 0x000000150d147223 */ /* 0x000fe20000004014 */
[----:B------:R-:W-:Y:S02]  /*1070*/  IADD3 R13, PT, PT, -R23, RZ, RZ ;  /* 0x000000ff170d7210 */ /* 0x000fe40007ffe1ff */
[----:B------:R-:W-:-:S02]  /*1080*/  LOP3.LUT R19, R19, 0x800000, RZ, 0xfc, !PT ;  /* 0x0080000013137812 */ /* 0x000fc400078efcff */
[----:B------:R-:W-:Y:S02]  /*1090*/  FSETP.NEU.FTZ.AND P0, PT, R17, R20, PT ;  /* 0x000000141100720b */ /* 0x000fe40003f1d000 */
[----:B------:R-:W-:Y:S02]  /*10a0*/  SHF.L.U32 R22, R19, R22, RZ ;  /* 0x0000001613167219 */ /* 0x000fe400000006ff */
[----:B------:R-:W-:Y:S02]  /*10b0*/  SEL R20, R13, RZ, P2 ;  /* 0x000000ff0d147207 */ /* 0x000fe40001000000 */
[----:B------:R-:W-:Y:S02]  /*10c0*/  ISETP.NE.AND P1, PT, R22, RZ, P1 ;  /* 0x000000ff1600720c */ /* 0x000fe40000f25270 */
[----:B------:R-:W-:Y:S02]  /*10d0*/  SHF.R.U32.HI R20, RZ, R20, R19 ;  /* 0x00000014ff147219 */ /* 0x000fe40000011613 */
[----:B------:R-:W-:-:S02]  /*10e0*/  PLOP3.LUT P0, PT, P0, P1, PT, 0xf8, 0x8f ;  /* 0x00000000008f781c */ /* 0x000fc40000703f70 */
[----:B------:R-:W-:Y:S02]  /*10f0*/  SHF.R.U32.HI R22, RZ, 0x1, R20 ;  /* 0x00000001ff167819 */ /* 0x000fe40000011614 */
[----:B------:R-:W-:-:S04]  /*1100*/  SEL R13, RZ, 0x1, !P0 ;  /* 0x00000001ff0d7807 */ /* 0x000fc80004000000 */
[----:B------:R-:W-:-:S04]  /*1110*/  LOP3.LUT R13, R13, 0x1, R22, 0xf8, !PT ;  /* 0x000000010d0d7812 */ /* 0x000fc800078ef816 */
[----:B------:R-:W-:-:S04]  /*1120*/  LOP3.LUT R13, R13, R20, RZ, 0xc0, !PT ;  /* 0x000000140d0d7212 */ /* 0x000fc800078ec0ff */
[----:B------:R-:W-:-:S04]  /*1130*/  IADD3 R13, PT, PT, R22, R13, RZ ;  /* 0x0000000d160d7210 */ /* 0x000fc80007ffe0ff */
[----:B------:R-:W-:Y:S01]  /*1140*/  LOP3.LUT R12, R13, R12, RZ, 0xfc, !PT ;  /* 0x0000000c0d0c7212 */ /* 0x000fe200078efcff */
[----:B------:R-:W-:Y:S06]  /*1150*/  BRA `(.L_x_148) ;  /* 0x0000000000347947 */ /* 0x000fec0003800000 */
.L_x_147:
[----:B------:R-:W-:-:S04]  /*1160*/  LOP3.LUT R12, R12, 0x80000000, RZ, 0xc0, !PT ;  /* 0x800000000c0c7812 */ /* 0x000fc800078ec0ff */
[----:B------:R-:W-:Y:S01]  /*1170*/  LOP3.LUT R12, R12, 0x7f800000, RZ, 0xfc, !PT ;  /* 0x7f8000000c0c7812 */ /* 0x000fe200078efcff */
[----:B------:R-:W-:Y:S06]  /*1180*/  BRA `(.L_x_148) ;  /* 0x0000000000287947 */ /* 0x000fec0003800000 */
.L_x_146:
[----:B------:R-:W-:Y:S01]  /*1190*/  IMAD R12, R22, 0x800000, R12 ;  /* 0x00800000160c7824 */ /* 0x000fe200078e020c */
[----:B------:R-:W-:Y:S06]  /*11a0*/  BRA `(.L_x_148) ;  /* 0x0000000000207947 */ /* 0x000fec0003800000 */
.L_x_145:
[----:B------:R-:W-:-:S04]  /*11b0*/  LOP3.LUT R12, R12, 0x80000000, R13, 0x48, !PT ;  /* 0x800000000c0c7812 */ /* 0x000fc800078e480d */
[----:B------:R-:W-:Y:S01]  /*11c0*/  LOP3.LUT R12, R12, 0x7f800000, RZ, 0xfc, !PT ;  /* 0x7f8000000c0c7812 */ /* 0x000fe200078efcff */
[----:B------:R-:W-:Y:S06]  /*11d0*/  BRA `(.L_x_148) ;  /* 0x0000000000147947 */ /* 0x000fec0003800000 */
.L_x_144:
[----:B------:R-:W-:Y:S01]  /*11e0*/  LOP3.LUT R12, R12, 0x80000000, R13, 0x48, !PT ;  /* 0x800000000c0c7812 */ /* 0x000fe200078e480d */
[----:B------:R-:W-:Y:S06]  /*11f0*/  BRA `(.L_x_148) ;  /* 0x00000000000c7947 */ /* 0x000fec0003800000 */
.L_x_143:
[----:B------:R-:W0:Y:S01]  /*1200*/  MUFU.RSQ R12, -QNAN ;  /* 0xffc00000000c7908 */ /* 0x000e220000001400 */
[----:B------:R-:W-:Y:S05]  /*1210*/  BRA `(.L_x_148) ;  /* 0x0000000000047947 */ /* 0x000fea0003800000 */
.L_x_142:
[----:B------:R-:W-:-:S07]  /*1220*/  FADD.FTZ R12, R13, R12 ;  /* 0x0000000c0d0c7221 */ /* 0x000fce0000010000 */
.L_x_148:
[----:B------:R-:W-:Y:S01]  /*1230*/  HFMA2 R19, -RZ, RZ, 0, 0 ;  /* 0x00000000ff137431 */ /* 0x000fe200000001ff */
[----:B0-----:R-:W-:-:S03]  /*1240*/  MOV R13, R12 ;  /* 0x0000000c000d7202 */ /* 0x001fc60000000f00 */
[----:B------:R-:W-:Y:S05]  /*1250*/  RET.REL.NODEC R18 `(_ZN8pygpukit3ops5audio23normalize_chroma_kernelEPfif) ;  /* 0xffffffec12687950 */ /* 0x000fea0003c3ffff */
.L_x_149:
        /* <DEDUP_REMOVED lines=10> */
.L_x_656:


//--------------------- .text._ZN8pygpukit3ops5audio20cqt_to_chroma_kernelEPKfPfiiii --------------------------
	.section	.text._ZN8pygpukit3ops5audio20cqt_to_chroma_kernelEPKfPfiiii,"ax",@progbits
	.align	128
        .global         _ZN8pygpukit3ops5audio20cqt_to_chroma_kernelEPKfPfiiii
        .type           _ZN8pygpukit3ops5audio20cqt_to_chroma_kernelEPKfPfiiii,@function
        .size           _ZN8pygpukit3ops5audio20cqt_to_chroma_kernelEPKfPfiiii,(.L_x_691 - _ZN8pygpukit3ops5audio20cqt_to_chroma_kernelEPKfPfiiii)
        .other          _ZN8pygpukit3ops5audio20cqt_to_chroma_kernelEPKfPfiiii,@"STO_CUDA_ENTRY STV_DEFAULT"
_ZN8pygpukit3ops5audio20cqt_to_chroma_kernelEPKfPfiiii:
.text._ZN8pygpukit3ops5audio20cqt_to_chroma_kernelEPKfPfiiii:
[----:B------:R-:W-:Y:S01]  /*0000*/  LDC R1, c[0x0][0x37c] ;  /* 0x0000df00ff017b82 */ /* 0x000fe20000000800 */
[----:B------:R-:W0:Y:S01]  /*0010*/  S2R R4, SR_TID.X ;  /* 0x0000000000047919 */ /* 0x000e220000002100 */
[----:B------:R-:W1:Y:S01]  /*0020*/  LDCU UR4, c[0x0][0x390] ;  /* 0x00007200ff0477ac */ /* 0x000e620008000800 */
[----:B------:R-:W1:Y:S01]  /*0030*/  S2R R0, SR_CTAID.X ;  /* 0x0000000000007919 */ /* 0x000e620000002500 */
[----:B0-----:R-:W-:-:S04]  /*0040*/  ISETP.GT.U32.AND P0, PT, R4, 0xb, PT ;  /* 0x0000000b0400780c */ /* 0x001fc80003f04070 */
[----:B-1----:R-:W-:-:S13]  /*0050*/  ISETP.GE.OR P0, PT, R0, UR4, P0 ;  /* 0x0000000400007c0c */ /* 0x002fda0008706670 */
[----:B------:R-:W-:Y:S05]  /*0060*/  @P0 EXIT ;  /* 0x000000000000094d */ /* 0x000fea0003800000 */
[----:B------:R-:W0:Y:S01]  /*0070*/  LDCU UR5, c[0x0][0x39c] ;  /* 0x00007380ff0577ac */ /* 0x000e220008000800 */
[----:B------:R-:W-:Y:S01]  /*0080*/  HFMA2 R2, -RZ, RZ, 0, 0 ;  /* 0x00000000ff027431 */ /* 0x000fe200000001ff */
[----:B------:R-:W1:Y:S01]  /*0090*/  LDCU.64 UR8, c[0x0][0x358] ;  /* 0x00006b00ff0877ac */ /* 0x000e620008000a00 */
[----:B0-----:R-:W-:-:S09]  /*00a0*/  UISETP.GE.AND UP0, UPT, UR5, 0x1, UPT ;  /* 0x000000010500788c */ /* 0x001fd2000bf06270 */
[----:B-1----:R-:W-:Y:S05]  /*00b0*/  BRA.U !UP0, `(.L_x_150) ;  /* 0x0000001108647547 */ /* 0x002fea000b800000 */
[----:B------:R-:W0:Y:S01]  /*00c0*/  LDCU UR4, c[0x0][0x398] ;  /* 0x00007300ff0477ac */ /* 0x000e220008000800 */
[----:B------:R-:W-:Y:S02]  /*00d0*/  UISETP.GE.U32.AND UP0, UPT, UR5, 0x10, UPT ;  /* 0x000000100500788c */ /* 0x000fe4000bf06070 */
[----:B------:R-:W-:Y:S01]  /*00e0*/  ULOP3.LUT UR6, UR5, 0xf, URZ, 0xc0, !UPT ;  /* 0x0000000f05067892 */ /* 0x000fe2000f8ec0ff */
[----:B0-----:R-:W-:Y:S01]  /*00f0*/  MOV R42, UR4 ;  /* 0x00000004002a7c02 */ /* 0x001fe20008000f00 */
[----:B------:R-:W-:-:S04]  /*0100*/  UMOV UR4, URZ ;  /* 0x000000ff00047c82 */ /* 0x000fc80008000000 */
[----:B------:R-:W-:-:S05]  /*0110*/  IMAD.HI R2, R42, 0x2aaaaaab, RZ ;  /* 0x2aaaaaab2a027827 */ /* 0x000fca00078e02ff */
[----:B------:R-:W-:-:S04]  /*0120*/  SHF.R.S32.HI R3, RZ, 0x1, R2 ;  /* 0x00000001ff037819 */ /* 0x000fc80000011402 */
[----:B------:R-:W-:Y:S02]  /*0130*/  LEA.HI R3, R2, R3, RZ, 0x1 ;  /* 0x0000000302037211 */ /* 0x000fe400078f08ff */
[----:B------:R-:W-:-:S03]  /*0140*/  MOV R2, RZ ;  /* 0x000000ff00027202 */ /* 0x000fc60000000f00 */
[----:B------:R-:W-:Y:S01]  /*0150*/  IMAD R5, R3, R4, RZ ;  /* 0x0000000403057224 */ /* 0x000fe200078e02ff */
[----:B------:R-:W-:Y:S06]  /*0160*/  BRA.U !UP0, `(.L_x_151) ;  /* 0x0000000908647547 */ /* 0x000fec000b800000 */
[----:B------:R-:W0:Y:S01]  /*0170*/  LDCU UR7, c[0x0][0x394] ;  /* 0x00007280ff0777ac */ /* 0x000e220008000800 */
[----:B------:R-:W-:Y:S01]  /*0180*/  IADD3 R43, PT, PT, R5, R42, RZ ;  /* 0x0000002a052b7210 */ /* 0x000fe20007ffe0ff */
[C-C-:B------:R-:W-:Y:S01]  /*0190*/  IMAD R4, R42.reuse, 0x3, R5.reuse ;  /* 0x000000032a047824 */ /* 0x140fe200078e0205 */
[CC--:B------:R-:W-:Y:S01]  /*01a0*/  LEA R38, R42.reuse, R5.reuse, 0x1 ;  /* 0x000000052a267211 */ /* 0x0c0fe200078e08ff */
[----:B------:R-:W-:Y:S01]  /*01b0*/  ULOP3.LUT UR4, UR5, 0x7ffffff0, URZ, 0xc0, !UPT ;  /* 0x7ffffff005047892 */ /* 0x000fe2000f8ec0ff */
[CC--:B------:R-:W-:Y:S01]  /*01c0*/  LEA R6, R42.reuse, R5.reuse, 0x2 ;  /* 0x000000052a067211 */ /* 0x0c0fe200078e10ff */
[C-C-:B------:R-:W-:Y:S01]  /*01d0*/  IMAD R8, R42.reuse, 0x5, R5.reuse ;  /* 0x000000052a087824 */ /* 0x140fe200078e0205 */
[CC--:B------:R-:W-:Y:S01]  /*01e0*/  LEA R11, R42.reuse, R5.reuse, 0x3 ;  /* 0x000000052a0b7211 */ /* 0x0c0fe200078e18ff */
[C-C-:B------:R-:W-:Y:S01]  /*01f0*/  IMAD R9, R42.reuse, 0x6, R5.reuse ;  /* 0x000000062a097824 */ /* 0x140fe200078e0205 */
[----:B------:R-:W-:Y:S01]  /*0200*/  MOV R2, RZ ;  /* 0x000000ff00027202 */ /* 0x000fe20000000f00 */
[C-C-:B------:R-:W-:Y:S01]  /*0210*/  IMAD R10, R42.reuse, 0x7, R5.reuse ;  /* 0x000000072a0a7824 */ /* 0x140fe200078e0205 */
[----:B------:R-:W-:Y:S01]  /*0220*/  MOV R19, R5 ;  /* 0x0000000500137202 */ /* 0x000fe20000000f00 */
[C-C-:B------:R-:W-:Y:S01]  /*0230*/  IMAD R12, R42.reuse, 0x9, R5.reuse ;  /* 0x000000092a0c7824 */ /* 0x140fe200078e0205 */
[----:B------:R-:W1:Y:S01]  /*0240*/  LDCU UR10, c[0x0][0x394] ;  /* 0x00007280ff0a77ac */ /* 0x000e620008000800 */
[----:B------:R-:W-:-:S02]  /*0250*/  IMAD R13, R42, 0xa, R5 ;  /* 0x0000000a2a0d7824 */ /* 0x000fc400078e0205 */
[--C-:B------:R-:W-:Y:S01]  /*0260*/  IMAD R14, R42, 0xb, R5.reuse ;  /* 0x0000000b2a0e7824 */ /* 0x100fe200078e0205 */
[----:B------:R-:W-:Y:S01]  /*0270*/  UIADD3 UR5, UPT, UPT, -UR4, URZ, URZ ;  /* 0x000000ff04057290 */ /* 0x000fe2000fffe1ff */
[--C-:B0-----:R-:W-:Y:S02]  /*0280*/  IMAD R27, R0, UR7, R5.reuse ;  /* 0x00000007001b7c24 */ /* 0x101fe4000f8e0205 */
[C-C-:B------:R-:W-:Y:S02]  /*0290*/  IMAD R15, R42.reuse, 0xc, R5.reuse ;  /* 0x0000000c2a0f7824 */ /* 0x140fe400078e0205 */
[C-C-:B------:R-:W-:Y:S01]  /*02a0*/  IMAD R16, R42.reuse, 0xd, R5.reuse ;  /* 0x0000000d2a107824 */ /* 0x140fe200078e0205 */
[CC--:B------:R-:W-:Y:S01]  /*02b0*/  LEA R26, R42.reuse, R27.reuse, 0x1 ;  /* 0x0000001b2a1a7211 */ /* 0x0c0fe200078e08ff */
[C-C-:B------:R-:W-:Y:S01]  /*02c0*/  IMAD R17, R42.reuse, 0xe, R5.reuse ;  /* 0x0000000e2a117824 */ /* 0x140fe200078e0205 */
[CC--:B------:R-:W-:Y:S01]  /*02d0*/  LEA R29, R42.reuse, R27.reuse, 0x2 ;  /* 0x0000001b2a1d7211 */ /* 0x0c0fe200078e10ff */
[C---:B------:R-:W-:Y:S01]  /*02e0*/  IMAD R18, R42.reuse, 0xf, R5 ;  /* 0x0000000f2a127824 */ /* 0x040fe200078e0205 */
[----:B------:R-:W-:Y:S01]  /*02f0*/  LEA R33, R42, R27, 0x3 ;  /* 0x0000001b2a217211 */ /* 0x000fe200078e18ff */
[----:B------:R-:W-:-:S02]  /*0300*/  IMAD R21, R0, UR7, R43 ;  /* 0x0000000700157c24 */ /* 0x000fc4000f8e022b */
[C-C-:B------:R-:W-:Y:S02]  /*0310*/  IMAD R20, R42.reuse, 0xf, R27.reuse ;  /* 0x0000000f2a147824 */ /* 0x140fe400078e021b */
[C-C-:B------:R-:W-:Y:S02]  /*0320*/  IMAD R28, R42.reuse, 0x3, R27.reuse ;  /* 0x000000032a1c7824 */ /* 0x140fe400078e021b */
[C-C-:B------:R-:W-:Y:S02]  /*0330*/  IMAD R30, R42.reuse, 0x5, R27.reuse ;  /* 0x000000052a1e7824 */ /* 0x140fe400078e021b */
[C-C-:B------:R-:W-:Y:S02]  /*0340*/  IMAD R31, R42.reuse, 0x6, R27.reuse ;  /* 0x000000062a1f7824 */ /* 0x140fe400078e021b */
[C-C-:B------:R-:W-:Y:S02]  /*0350*/  IMAD R32, R42.reuse, 0x7, R27.reuse ;  /* 0x000000072a207824 */ /* 0x140fe400078e021b */
[----:B------:R-:W-:-:S02]  /*0360*/  IMAD R34, R42, 0x9, R27 ;  /* 0x000000092a227824 */ /* 0x000fc400078e021b */
[C-C-:B------:R-:W-:Y:S02]  /*0370*/  IMAD R35, R42.reuse, 0xa, R27.reuse ;  /* 0x0000000a2a237824 */ /* 0x140fe400078e021b */
[C-C-:B------:R-:W-:Y:S02]  /*0380*/  IMAD R36, R42.reuse, 0xb, R27.reuse ;  /* 0x0000000b2a247824 */ /* 0x140fe400078e021b */
[C-C-:B------:R-:W-:Y:S02]  /*0390*/  IMAD R37, R42.reuse, 0xc, R27.reuse ;  /* 0x0000000c2a257824 */ /* 0x140fe400078e021b */
[C-C-:B------:R-:W-:Y:S02]  /*03a0*/  IMAD R39, R42.reuse, 0xd, R27.reuse ;  /* 0x0000000d2a277824 */ /* 0x140fe400078e021b */
[----:B-1----:R-:W-:-:S07]  /*03b0*/  IMAD R41, R42, 0xe, R27 ;  /* 0x0000000e2a297824 */ /* 0x002fce00078e021b */
.L_x_152:
[----:B------:R-:W-:Y:S02]  /*03c0*/  ISETP.GE.AND P0, PT, R19, UR10, PT ;  /* 0x0000000a13007c0c */ /* 0x000fe4000bf06270 */
[----:B------:R-:W-:Y:S02]  /*03d0*/  ISETP.GE.AND P2, PT, R43, UR10, PT ;  /* 0x0000000a2b007c0c */ /* 0x000fe4000bf46270 */
[----:B------:R-:W-:Y:S02]  /*03e0*/  ISETP.GE.AND P6, PT, R38, UR10, PT ;  /* 0x0000000a26007c0c */ /* 0x000fe4000bfc6270 */
[----:B------:R-:W-:-:S07]  /*03f0*/  ISETP.GE.AND P3, PT, R4, UR10, PT ;  /* 0x0000000a04007c0c */ /* 0x000fce000bf66270 */
[----:B------:R-:W0:Y:S08]  /*0400*/  @!P0 LDC.64 R44, c[0x0][0x380] ;  /* 0x0000e000ff2c8b82 */ /* 0x000e300000000a00 */
[----:B------:R-:W1:Y:S08]  /*0410*/  @!P2 LDC.64 R24, c[0x0][0x380] ;  /* 0x0000e000ff18ab82 */ /* 0x000e700000000a00 */
[----:B------:R-:W2:Y:S01]  /*0420*/  @!P6 LDC.64 R22, c[0x0][0x380] ;  /* 0x0000e000ff16eb82 */ /* 0x000ea20000000a00 */
[----:B0-----:R-:W-:-:S05]  /*0430*/  @!P0 IMAD.WIDE R44, R27, 0x4, R44 ;  /* 0x000000041b2c8825 */ /* 0x001fca00078e022c */
[----:B------:R2:W3:Y:S01]  /*0440*/  @!P0 LDG.E.CONSTANT R3, desc[UR8][R44.64] ;  /* 0x000000082c038981 */ /* 0x0004e2000c1e9900 */
[----:B-1----:R-:W-:-:S06]  /*0450*/  @!P2 IMAD.WIDE R24, R21, 0x4, R24 ;  /* 0x000000041518a825 */ /* 0x002fcc00078e0218 */
[----:B------:R-:W4:Y:S01]  /*0460*/  @!P2 LDG.E.CONSTANT R25, desc[UR8][R24.64] ;  /* 0x000000081819a981 */ /* 0x000f22000c1e9900 */
[----:B--2---:R-:W-:Y:S02]  /*0470*/  @!P6 IMAD.WIDE R44, R26, 0x4, R22 ;  /* 0x000000041a2ce825 */ /* 0x004fe400078e0216 */
[----:B------:R-:W0:Y:S03]  /*0480*/  @!P3 LDC.64 R22, c[0x0][0x380] ;  /* 0x0000e000ff16bb82 */ /* 0x000e260000000a00 */
[----:B------:R-:W2:Y:S01]  /*0490*/  @!P6 LDG.E.CONSTANT R7, desc[UR8][R44.64] ;  /* 0x000000082c07e981 */ /* 0x000ea2000c1e9900 */
[----:B0-----:R-:W-:-:S05]  /*04a0*/  @!P3 IMAD.WIDE R22, R28, 0x4, R22 ;  /* 0x000000041c16b825 */ /* 0x001fca00078e0216 */
[----:B------:R0:W5:Y:S01]  /*04b0*/  @!P3 LDG.E.CONSTANT R40, desc[UR8][R22.64] ;  /* 0x000000081628b981 */ /* 0x000162000c1e9900 */
[----:B------:R-:W-:Y:S02]  /*04c0*/  ISETP.GE.AND P4, PT, R6, UR10, PT ;  /* 0x0000000a06007c0c */ /* 0x000fe4000bf86270 */
[----:B------:R-:W-:-:S11]  /*04d0*/  ISETP.GE.AND P5, PT, R8, UR10, PT ;  /* 0x0000000a08007c0c */ /* 0x000fd6000bfa6270 */
[----:B0-----:R-:W0:Y:S01]  /*04e0*/  @!P4 LDC.64 R22, c[0x0][0x380] ;  /* 0x0000e000ff16cb82 */ /* 0x001e220000000a00 */
[----:B------:R-:W-:-:S13]  /*04f0*/  ISETP.GE.AND P1, PT, R9, UR10, PT ;  /* 0x0000000a09007c0c */ /* 0x000fda000bf26270 */
[----:B------:R-:W1:Y:S01]  /*0500*/  @!P1 LDC.64 R44, c[0x0][0x380] ;  /* 0x0000e000ff2c9b82 */ /* 0x000e620000000a00 */
[----:B0-----:R-:W-:-:S04]  /*0510*/  @!P4 IMAD.WIDE R22, R29, 0x4, R22 ;  /* 0x000000041d16c825 */ /* 0x001fc800078e0216 */
[----:B-1----:R-:W-:-:S06]  /*0520*/  @!P1 IMAD.WIDE R44, R31, 0x4, R44 ;  /* 0x000000041f2c9825 */ /* 0x002fcc00078e022c */
[----:B------:R-:W5:Y:S01]  /*0530*/  @!P1 LDG.E.CONSTANT R45, desc[UR8][R44.64] ;  /* 0x000000082c2d9981 */ /* 0x000f62000c1e9900 */
[----:B---3--:R-:W-:-:S03]  /*0540*/  @!P0 FADD R2, R2, R3 ;  /* 0x0000000302028221 */ /* 0x008fc60000000000 */
[----:B------:R0:W3:Y:S01]  /*0550*/  @!P4 LDG.E.CONSTANT R3, desc[UR8][R22.64] ;  /* 0x000000081603c981 */ /* 0x0000e2000c1e9900 */
[----:B----4-:R-:W-:Y:S02]  /*0560*/  @!P2 FADD R2, R2, R25 ;  /* 0x000000190202a221 */ /* 0x010fe40000000000 */
[----:B------:R-:W1:Y:S01]  /*0570*/  @!P5 LDC.64 R24, c[0x0][0x380] ;  /* 0x0000e000ff18db82 */ /* 0x000e620000000a00 */
[----:B------:R-:W-:Y:S01]  /*0580*/  ISETP.GE.AND P0, PT, R10, UR10, PT ;  /* 0x0000000a0a007c0c */ /* 0x000fe2000bf06270 */
[----:B--2---:R-:W-:Y:S01]  /*0590*/  @!P6 FADD R2, R2, R7 ;  /* 0x000000070202e221 */ /* 0x004fe20000000000 */
[----:B------:R-:W-:-:S13]  /*05a0*/  ISETP.GE.AND P2, PT, R11, UR10, PT ;  /* 0x0000000a0b007c0c */ /* 0x000fda000bf46270 */
[----:B0-----:R-:W0:Y:S01]  /*05b0*/  @!P2 LDC.64 R22, c[0x0][0x380] ;  /* 0x0000e000ff16ab82 */ /* 0x001e220000000a00 */
[----:B-1----:R-:W-:-:S05]  /*05c0*/  @!P5 IMAD.WIDE R24, R30, 0x4, R24 ;  /* 0x000000041e18d825 */ /* 0x002fca00078e0218 */
[----:B------:R1:W2:Y:S02]  /*05d0*/  @!P5 LDG.E.CONSTANT R7, desc[UR8][R24.64] ;  /* 0x000000081807d981 */ /* 0x0002a4000c1e9900 */
[----:B-1----:R-:W1:Y:S01]  /*05e0*/  @!P0 LDC.64 R24, c[0x0][0x380] ;  /* 0x0000e000ff188b82 */ /* 0x002e620000000a00 */
[----:B-----5:R-:W-:Y:S01]  /*05f0*/  @!P3 FADD R2, R2, R40 ;  /* 0x000000280202b221 */ /* 0x020fe20000000000 */
[----:B-1----:R-:W-:-:S06]  /*0600*/  @!P0 IMAD.WIDE R24, R32, 0x4, R24 ;  /* 0x0000000420188825 */ /* 0x002fcc00078e0218 */
[----:B------:R-:W4:Y:S01]  /*0610*/  @!P0 LDG.E.CONSTANT R25, desc[UR8][R24.64] ;  /* 0x0000000818198981 */ /* 0x000f22000c1e9900 */
[----:B------:R-:W-:Y:S01]  /*0620*/  ISETP.GE.AND P3, PT, R12, UR10, PT ;  /* 0x0000000a0c007c0c */ /* 0x000fe2000bf66270 */
[----:B0-----:R-:W-:-:S05]  /*0630*/  @!P2 IMAD.WIDE R22, R33, 0x4, R22 ;  /* 0x000000042116a825 */ /* 0x001fca00078e0216 */
[----:B------:R0:W5:Y:S07]  /*0640*/  @!P2 LDG.E.CONSTANT R42, desc[UR8][R22.64] ;  /* 0x00000008162aa981 */ /* 0x00016e000c1e9900 */
[----:B0-----:R-:W0:Y:S02]  /*0650*/  @!P3 LDC.64 R22, c[0x0][0x380] ;  /* 0x0000e000ff16bb82 */ /* 0x001e240000000a00 */
[----:B0-----:R-:W-:-:S05]  /*0660*/  @!P3 IMAD.WIDE R22, R34, 0x4, R22 ;  /* 0x000000042216b825 */ /* 0x001fca00078e0216 */
[----:B------:R0:W5:Y:S01]  /*0670*/  @!P3 LDG.E.CONSTANT R40, desc[UR8][R22.64] ;  /* 0x000000081628b981 */ /* 0x000162000c1e9900 */
[----:B------:R-:W-:Y:S01]  /*0680*/  ISETP.GE.AND P6, PT, R14, UR10, PT ;  /* 0x0000000a0e007c0c */ /* 0x000fe2000bfc6270 */
[----:B---3--:R-:W-:Y:S01]  /*0690*/  @!P4 FADD R2, R2, R3 ;  /* 0x000000030202c221 */ /* 0x008fe20000000000 */
[----:B------:R-:W-:-:S13]  /*06a0*/  ISETP.GE.AND P4, PT, R13, UR10, PT ;  /* 0x0000000a0d007c0c */ /* 0x000fda000bf86270 */
[----:B0-----:R-:W0:Y:S01]  /*06b0*/  @!P4 LDC.64 R22, c[0x0][0x380] ;  /* 0x0000e000ff16cb82 */ /* 0x001e220000000a00 */
[----:B--2---:R-:W-:Y:S01]  /*06c0*/  @!P5 FADD R2, R2, R7 ;  /* 0x000000070202d221 */ /* 0x004fe20000000000 */
[----:B------:R-:W-:-:S03]  /*06d0*/  ISETP.GE.AND P5, PT, R15, UR10, PT ;  /* 0x0000000a0f007c0c */ /* 0x000fc6000bfa6270 */
[----:B------:R-:W-:Y:S01]  /*06e0*/  @!P1 FADD R2, R2, R45 ;  /* 0x0000002d02029221 */ /* 0x000fe20000000000 */
[----:B------:R-:W-:Y:S01]  /*06f0*/  ISETP.GE.AND P1, PT, R17, UR10, PT ;  /* 0x0000000a11007c0c */ /* 0x000fe2000bf26270 */
[----:B0-----:R-:W-:-:S05]  /*0700*/  @!P4 IMAD.WIDE R22, R35, 0x4, R22 ;  /* 0x000000042316c825 */ /* 0x001fca00078e0216 */
[----:B------:R0:W2:Y:S03]  /*0710*/  @!P4 LDG.E.CONSTANT R3, desc[UR8][R22.64] ;  /* 0x000000081603c981 */ /* 0x0000a6000c1e9900 */
[----:B------:R-:W1:Y:S08]  /*0720*/  @!P5 LDC.64 R44, c[0x0][0x380] ;  /* 0x0000e000ff2cdb82 */ /* 0x000e700000000a00 */
[----:B0-----:R-:W0:Y:S01]  /*0730*/  @!P1 LDC.64 R22, c[0x0][0x380] ;  /* 0x0000e000ff169b82 */ /* 0x001e220000000a00 */
[----:B----4-:R-:W-:-:S07]  /*0740*/  @!P0 FADD R2, R2, R25 ;  /* 0x0000001902028221 */ /* 0x010fce0000000000 */
[----:B------:R-:W3:Y:S01]  /*0750*/  @!P6 LDC.64 R24, c[0x0][0x380] ;  /* 0x0000e000ff18eb82 */ /* 0x000ee20000000a00 */
[----:B------:R-:W-:Y:S01]  /*0760*/  ISETP.GE.AND P0, PT, R16, UR10, PT ;  /* 0x0000000a10007c0c */ /* 0x000fe2000bf06270 */
[----:B-----5:R-:W-:Y:S01]  /*0770*/  @!P2 FADD R2, R2, R42 ;  /* 0x0000002a0202a221 */ /* 0x020fe20000000000 */
[----:B------:R-:W-:Y:S01]  /*0780*/  ISETP.GE.AND P2, PT, R18, UR10, PT ;  /* 0x0000000a12007c0c */ /* 0x000fe2000bf46270 */
[----:B-1----:R-:W-:-:S04]  /*0790*/  @!P5 IMAD.WIDE R44, R37, 0x4, R44 ;  /* 0x00000004252cd825 */ /* 0x002fc800078e022c */
[----:B------:R-:W1:Y:S01]  /*07a0*/  LDC R42, c[0x0][0x398] ;  /* 0x0000e600ff2a7b82 */ /* 0x000e620000000800 */
[----:B0-----:R-:W-:Y:S01]  /*07b0*/  @!P1 IMAD.WIDE R22, R41, 0x4, R22 ;  /* 0x0000000429169825 */ /* 0x001fe200078e0216 */
[----:B------:R-:W4:Y:S04]  /*07c0*/  @!P5 LDG.E.CONSTANT R45, desc[UR8][R44.64] ;  /* 0x000000082c2dd981 */ /* 0x000f28000c1e9900 */
[----:B------:R0:W5:Y:S01]  /*07d0*/  @!P1 LDG.E.CONSTANT R44, desc[UR8][R22.64] ;  /* 0x00000008162c9981 */ /* 0x000162000c1e9900 */
[----:B---3--:R-:W-:-:S05]  /*07e0*/  @!P6 IMAD.WIDE R24, R36, 0x4, R24 ;  /* 0x000000042418e825 */ /* 0x008fca00078e0218 */
[----:B------:R3:W4:Y:S01]  /*07f0*/  @!P6 LDG.E.CONSTANT R7, desc[UR8][R24.64] ;  /* 0x000000081807e981 */ /* 0x000722000c1e9900 */
[----:B0-----:R-:W0:Y:S08]  /*0800*/  @!P2 LDC.64 R22, c[0x0][0x380] ;  /* 0x0000e000ff16ab82 */ /* 0x001e300000000a00 */
[----:B---3--:R-:W3:Y:S01]  /*0810*/  @!P0 LDC.64 R24, c[0x0][0x380] ;  /* 0x0000e000ff188b82 */ /* 0x008ee20000000a00 */
[----:B------:R-:W-:Y:S01]  /*0820*/  @!P3 FADD R2, R2, R40 ;  /* 0x000000280202b221 */ /* 0x000fe20000000000 */
[----:B0-----:R-:W-:-:S06]  /*0830*/  @!P2 IMAD.WIDE R22, R20, 0x4, R22 ;  /* 0x000000041416a825 */ /* 0x001fcc00078e0216 */
[----:B------:R-:W5:Y:S01]  /*0840*/  @!P2 LDG.E.CONSTANT R23, desc[UR8][R22.64] ;  /* 0x000000081617a981 */ /* 0x000f62000c1e9900 */
[----:B---3--:R-:W-:-:S05]  /*0850*/  @!P0 IMAD.WIDE R24, R39, 0x4, R24 ;  /* 0x0000000427188825 */ /* 0x008fca00078e0218 */
[----:B------:R-:W3:Y:S01]  /*0860*/  @!P0 LDG.E.CONSTANT R40, desc[UR8][R24.64] ;  /* 0x0000000818288981 */ /* 0x000ee2000c1e9900 */
[----:B------:R-:W-:-:S04]  /*0870*/  UIADD3 UR5, UPT, UPT, UR5, 0x10, URZ ;  /* 0x0000001005057890 */ /* 0x000fc8000fffe0ff */
[----:B------:R-:W-:Y:S01]  /*0880*/  UISETP.NE.AND UP0, UPT, UR5, URZ, UPT ;  /* 0x000000ff0500728c */ /* 0x000fe2000bf05270 */
[C---:B-1----:R-:W-:Y:S02]  /*0890*/  LEA R43, R42.reuse, R43, 0x4 ;  /* 0x0000002b2a2b7211 */ /* 0x042fe400078e20ff */
[C---:B------:R-:W-:Y:S02]  /*08a0*/  LEA R38, R42.reuse, R38, 0x4 ;  /* 0x000000262a267211 */ /* 0x040fe400078e20ff */
[C---:B------:R-:W-:Y:S02]  /*08b0*/  LEA R4, R42.reuse, R4, 0x4 ;  /* 0x000000042a047211 */ /* 0x040fe400078e20ff */
[C---:B------:R-:W-:Y:S02]  /*08c0*/  LEA R6, R42.reuse, R6, 0x4 ;  /* 0x000000062a067211 */ /* 0x040fe400078e20ff */
[C---:B------:R-:W-:Y:S02]  /*08d0*/  LEA R8, R42.reuse, R8, 0x4 ;  /* 0x000000082a087211 */ /* 0x040fe400078e20ff */
[----:B------:R-:W-:-:S02]  /*08e0*/  LEA R9, R42, R9, 0x4 ;  /* 0x000000092a097211 */ /* 0x000fc400078e20ff */
[C---:B------:R-:W-:Y:S02]  /*08f0*/  LEA R10, R42.reuse, R10, 0x4 ;  /* 0x0000000a2a0a7211 */ /* 0x040fe400078e20ff */
        /* <DEDUP_REMOVED lines=24> */
[----:B------:R-:W-:Y:S01]  /*0a80*/  LEA R27, R42, R27, 0x4 ;  /* 0x0000001b2a1b7211 */ /* 0x000fe200078e20ff */
[----:B--2---:R-:W-:-:S04]  /*0a90*/  @!P4 FADD R2, R2, R3 ;  /* 0x000000030202c221 */ /* 0x004fc80000000000 */
[----:B----4-:R-:W-:-:S04]  /*0aa0*/  @!P6 FADD R2, R2, R7 ;  /* 0x000000070202e221 */ /* 0x010fc80000000000 */
[----:B------:R-:W-:-:S04]  /*0ab0*/  @!P5 FADD R2, R2, R45 ;  /* 0x0000002d0202d221 */ /* 0x000fc80000000000 */
[----:B---3--:R-:W-:-:S04]  /*0ac0*/  @!P0 FADD R2, R2, R40 ;  /* 0x0000002802028221 */ /* 0x008fc80000000000 */
[----:B-----5:R-:W-:-:S04]  /*0ad0*/  @!P1 FADD R2, R2, R44 ;  /* 0x0000002c02029221 */ /* 0x020fc80000000000 */
[----:B------:R-:W-:Y:S01]  /*0ae0*/  @!P2 FADD R2, R2, R23 ;  /* 0x000000170202a221 */ /* 0x000fe20000000000 */
[----:B------:R-:W-:Y:S06]  /*0af0*/  BRA.U UP0, `(.L_x_152) ;  /* 0xfffffff900307547 */ /* 0x000fec000b83ffff */
.L_x_151:
[----:B------:R-:W-:-:S09]  /*0b00*/  UISETP.NE.AND UP0, UPT, UR6, URZ, UPT ;  /* 0x000000ff0600728c */ /* 0x000fd2000bf05270 */
[----:B------:R-:W-:Y:S05]  /*0b10*/  BRA.U !UP0, `(.L_x_150) ;  /* 0x0000000508cc7547 */ /* 0x000fea000b800000 */
[----:B------:R-:W0:Y:S01]  /*0b20*/  LDCU UR5, c[0x0][0x39c] ;  /* 0x00007380ff0577ac */ /* 0x000e220008000800 */
[----:B------:R-:W-:Y:S02]  /*0b30*/  UISETP.GE.U32.AND UP0, UPT, UR6, 0x8, UPT ;  /* 0x000000080600788c */ /* 0x000fe4000bf06070 */
[----:B0-----:R-:W-:-:S04]  /*0b40*/  ULOP3.LUT UR7, UR5, 0x7, URZ, 0xc0, !UPT ;  /* 0x0000000705077892 */ /* 0x001fc8000f8ec0ff */
[----:B------:R-:W-:-:S03]  /*0b50*/  UISETP.NE.AND UP1, UPT, UR7, URZ, UPT ;  /* 0x000000ff0700728c */ /* 0x000fc6000bf25270 */
[----:B------:R-:W-:Y:S08]  /*0b60*/  BRA.U !UP0, `(.L_x_153) ;  /* 0x0000000108e87547 */ /* 0x000ff0000b800000 */
[----:B------:R-:W0:Y:S01]  /*0b70*/  LDCU UR6, c[0x0][0x394] ;  /* 0x00007280ff0677ac */ /* 0x000e220008000800 */
[----:B------:R-:W-:-:S05]  /*0b80*/  IMAD R9, R42, UR4, R5 ;  /* 0x000000042a097c24 */ /* 0x000fca000f8e0205 */
[----:B0-----:R-:W-:-:S13]  /*0b90*/  ISETP.GE.AND P6, PT, R9, UR6, PT ;  /* 0x0000000609007c0c */ /* 0x001fda000bfc6270 */
[----:B------:R-:W0:Y:S01]  /*0ba0*/  @!P6 LDC.64 R6, c[0x0][0x380] ;  /* 0x0000e000ff06eb82 */ /* 0x000e220000000a00 */
[----:B------:R-:W-:-:S04]  /*0bb0*/  @!P6 IMAD R3, R0, UR6, R9 ;  /* 0x000000060003ec24 */ /* 0x000fc8000f8e0209 */
[----:B0-----:R-:W-:-:S06]  /*0bc0*/  @!P6 IMAD.WIDE R6, R3, 0x4, R6 ;  /* 0x000000040306e825 */ /* 0x001fcc00078e0206 */
[----:B------:R-:W2:Y:S01]  /*0bd0*/  @!P6 LDG.E.CONSTANT R7, desc[UR8][R6.64] ;  /* 0x000000080607e981 */ /* 0x000ea2000c1e9900 */
[----:B------:R-:W-:-:S04]  /*0be0*/  IADD3 R9, PT, PT, R9, R42, RZ ;  /* 0x0000002a09097210 */ /* 0x000fc80007ffe0ff */
[C---:B------:R-:W-:Y:S02]  /*0bf0*/  ISETP.GE.AND P5, PT, R9.reuse, UR6, PT ;  /* 0x0000000609007c0c */ /* 0x040fe4000bfa6270 */
[----:B------:R-:W-:-:S04]  /*0c00*/  IADD3 R21, PT, PT, R9, R42, RZ ;  /* 0x0000002a09157210 */ /* 0x000fc80007ffe0ff */
[C---:B------:R-:W-:Y:S02]  /*0c10*/  ISETP.GE.AND P4, PT, R21.reuse, UR6, PT ;  /* 0x0000000615007c0c */ /* 0x040fe4000bf86270 */
[----:B------:R-:W-:-:S04]  /*0c20*/  IADD3 R23, PT, PT, R21, R42, RZ ;  /* 0x0000002a15177210 */ /* 0x000fc80007ffe0ff */
[CC--:B------:R-:W-:Y:S01]  /*0c30*/  IADD3 R25, PT, PT, R23.reuse, R42.reuse, RZ ;  /* 0x0000002a17197210 */ /* 0x0c0fe20007ffe0ff */
[----:B------:R-:W0:Y:S01]  /*0c40*/  @!P5 LDC.64 R16, c[0x0][0x380] ;  /* 0x0000e000ff10db82 */ /* 0x000e220000000a00 */
[----:B------:R-:W-:Y:S01]  /*0c50*/  ISETP.GE.AND P3, PT, R23, UR6, PT ;  /* 0x0000000617007c0c */ /* 0x000fe2000bf66270 */
[C---:B------:R-:W-:Y:S01]  /*0c60*/  @!P5 IMAD R9, R0.reuse, UR6, R9 ;  /* 0x000000060009dc24 */ /* 0x040fe2000f8e0209 */
[C---:B------:R-:W-:Y:S02]  /*0c70*/  ISETP.GE.AND P2, PT, R25.reuse, UR6, PT ;  /* 0x0000000619007c0c */ /* 0x040fe4000bf46270 */
[-C--:B------:R-:W-:Y:S01]  /*0c80*/  IADD3 R27, PT, PT, R25, R42.reuse, RZ ;  /* 0x0000002a191b7210 */ /* 0x080fe20007ffe0ff */
[----:B------:R-:W-:Y:S02]  /*0c90*/  @!P4 IMAD R21, R0, UR6, R21 ;  /* 0x000000060015cc24 */ /* 0x000fe4000f8e0215 */
[----:B------:R-:W1:Y:S01]  /*0ca0*/  @!P4 LDC.64 R18, c[0x0][0x380] ;  /* 0x0000e000ff12cb82 */ /* 0x000e620000000a00 */
[----:B------:R-:W-:-:S02]  /*0cb0*/  IADD3 R29, PT, PT, R27, R42, RZ ;  /* 0x0000002a1b1d7210 */ /* 0x000fc40007ffe0ff */
[----:B------:R-:W-:Y:S02]  /*0cc0*/  ISETP.GE.AND P1, PT, R27, UR6, PT ;  /* 0x000000061b007c0c */ /* 0x000fe4000bf26270 */
[C---:B------:R-:W-:Y:S02]  /*0cd0*/  ISETP.GE.AND P0, PT, R29.reuse, UR6, PT ;  /* 0x000000061d007c0c */ /* 0x040fe4000bf06270 */
[----:B------:R-:W-:Y:S01]  /*0ce0*/  IADD3 R3, PT, PT, R29, R42, RZ ;  /* 0x0000002a1d037210 */ /* 0x000fe20007ffe0ff */
[----:B------:R-:W3:Y:S08]  /*0cf0*/  @!P3 LDC.64 R14, c[0x0][0x380] ;  /* 0x0000e000ff0ebb82 */ /* 0x000ef00000000a00 */
[----:B------:R-:W4:Y:S01]  /*0d00*/  @!P2 LDC.64 R12, c[0x0][0x380] ;  /* 0x0000e000ff0cab82 */ /* 0x000f220000000a00 */
[----:B0-----:R-:W-:-:S06]  /*0d10*/  @!P5 IMAD.WIDE R16, R9, 0x4, R16 ;  /* 0x000000040910d825 */ /* 0x001fcc00078e0210 */
[----:B------:R-:W5:Y:S01]  /*0d20*/  @!P5 LDG.E.CONSTANT R17, desc[UR8][R16.64] ;  /* 0x000000081011d981 */ /* 0x000f62000c1e9900 */
[----:B------:R-:W0:Y:S01]  /*0d30*/  @!P1 LDC.64 R10, c[0x0][0x380] ;  /* 0x0000e000ff0a9b82 */ /* 0x000e220000000a00 */
[----:B-1----:R-:W-:-:S04]  /*0d40*/  @!P4 IMAD.WIDE R18, R21, 0x4, R18 ;  /* 0x000000041512c825 */ /* 0x002fc800078e0212 */
[C---:B------:R-:W-:Y:S02]  /*0d50*/  @!P3 IMAD R21, R0.reuse, UR6, R23 ;  /* 0x000000060015bc24 */ /* 0x040fe4000f8e0217 */
[----:B------:R-:W-:Y:S01]  /*0d60*/  @!P2 IMAD R23, R0, UR6, R25 ;  /* 0x000000060017ac24 */ /* 0x000fe2000f8e0219 */
[----:B------:R-:W5:Y:S01]  /*0d70*/  @!P4 LDG.E.CONSTANT R19, desc[UR8][R18.64] ;  /* 0x000000081213c981 */ /* 0x000f62000c1e9900 */
[----:B---3--:R-:W-:-:S04]  /*0d80*/  @!P3 IMAD.WIDE R14, R21, 0x4, R14 ;  /* 0x00000004150eb825 */ /* 0x008fc800078e020e */
[----:B------:R-:W-:Y:S02]  /*0d90*/  @!P1 IMAD R21, R0, UR6, R27 ;  /* 0x0000000600159c24 */ /* 0x000fe4000f8e021b */
[----:B------:R-:W3:Y:S01]  /*0da0*/  @!P3 LDG.E.CONSTANT R15, desc[UR8][R14.64] ;  /* 0x000000080e0fb981 */ /* 0x000ee2000c1e9900 */
[----:B----4-:R-:W-:-:S04]  /*0db0*/  @!P2 IMAD.WIDE R12, R23, 0x4, R12 ;  /* 0x00000004170ca825 */ /* 0x010fc800078e020c */
[----:B------:R-:W-:Y:S02]  /*0dc0*/  @!P0 IMAD R23, R0, UR6, R29 ;  /* 0x0000000600178c24 */ /* 0x000fe4000f8e021d */
[----:B------:R-:W4:Y:S01]  /*0dd0*/  @!P2 LDG.E.CONSTANT R13, desc[UR8][R12.64] ;  /* 0x000000080c0da981 */ /* 0x000f22000c1e9900 */
[----:B0-----:R-:W-:-:S06]  /*0de0*/  @!P1 IMAD.WIDE R10, R21, 0x4, R10 ;  /* 0x00000004150a9825 */ /* 0x001fcc00078e020a */
[----:B------:R-:W4:Y:S01]  /*0df0*/  @!P1 LDG.E.CONSTANT R11, desc[UR8][R10.64] ;  /* 0x000000080a0b9981 */ /* 0x000f22000c1e9900 */
[----:B--2---:R-:W-:Y:S01]  /*0e00*/  @!P6 FADD R2, R2, R7 ;  /* 0x000000070202e221 */ /* 0x004fe20000000000 */
[----:B------:R-:W-:Y:S01]  /*0e10*/  ISETP.GE.AND P6, PT, R3, UR6, PT ;  /* 0x0000000603007c0c */ /* 0x000fe2000bfc6270 */
[----:B------:R-:W0:-:S12]  /*0e20*/  @!P0 LDC.64 R6, c[0x0][0x380] ;  /* 0x0000e000ff068b82 */ /* 0x000e180000000a00 */
[----:B------:R-:W1:Y:S01]  /*0e30*/  @!P6 LDC.64 R8, c[0x0][0x380] ;  /* 0x0000e000ff08eb82 */ /* 0x000e620000000a00 */
[----:B------:R-:W-:Y:S02]  /*0e40*/  @!P6 IMAD R3, R0, UR6, R3 ;  /* 0x000000060003ec24 */ /* 0x000fe4000f8e0203 */
[----:B0-----:R-:W-:-:S06]  /*0e50*/  @!P0 IMAD.WIDE R6, R23, 0x4, R6 ;  /* 0x0000000417068825 */ /* 0x001fcc00078e0206 */
[----:B------:R-:W2:Y:S01]  /*0e60*/  @!P0 LDG.E.CONSTANT R7, desc[UR8][R6.64] ;  /* 0x0000000806078981 */ /* 0x000ea2000c1e9900 */
[----:B-1----:R-:W-:-:S06]  /*0e70*/  @!P6 IMAD.WIDE R8, R3, 0x4, R8 ;  /* 0x000000040308e825 */ /* 0x002fcc00078e0208 */
[----:B------:R-:W2:Y:S01]  /*0e80*/  @!P6 LDG.E.CONSTANT R9, desc[UR8][R8.64] ;  /* 0x000000080809e981 */ /* 0x000ea2000c1e9900 */
[----:B-----5:R-:W-:-:S04]  /*0e90*/  @!P5 FADD R2, R2, R17 ;  /* 0x000000110202d221 */ /* 0x020fc80000000000 */
[----:B------:R-:W-:-:S04]  /*0ea0*/  @!P4 FADD R2, R2, R19 ;  /* 0x000000130202c221 */ /* 0x000fc80000000000 */
[----:B---3--:R-:W-:-:S04]  /*0eb0*/  @!P3 FADD R2, R2, R15 ;  /* 0x0000000f0202b221 */ /* 0x008fc80000000000 */
[----:B----4-:R-:W-:-:S04]  /*0ec0*/  @!P2 FADD R2, R2, R13 ;  /* 0x0000000d0202a221 */ /* 0x010fc80000000000 */
[----:B------:R-:W-:Y:S01]  /*0ed0*/  @!P1 FADD R2, R2, R11 ;  /* 0x0000000b02029221 */ /* 0x000fe20000000000 */
[----:B------:R-:W-:-:S03]  /*0ee0*/  UIADD3 UR4, UPT, UPT, UR4, 0x8, URZ ;  /* 0x0000000804047890 */ /* 0x000fc6000fffe0ff */
[----:B--2---:R-:W-:-:S04]  /*0ef0*/  @!P0 FADD R2, R2, R7 ;  /* 0x0000000702028221 */ /* 0x004fc80000000000 */
[----:B------:R-:W-:-:S07]  /*0f00*/  @!P6 FADD R2, R2, R9 ;  /* 0x000000090202e221 */ /* 0x000fce0000000000 */
.L_x_153:
[----:B------:R-:W-:Y:S05]  /*0f10*/  BRA.U !UP1, `(.L_x_150) ;  /* 0x0000000109cc7547 */ /* 0x000fea000b800000 */
[----:B------:R-:W-:Y:S02]  /*0f20*/  UISETP.GE.U32.AND UP0, UPT, UR7, 0x4, UPT ;  /* 0x000000040700788c */ /* 0x000fe4000bf06070 */
[----:B------:R-:W-:-:S04]  /*0f30*/  ULOP3.LUT UR5, UR5, 0x3, URZ, 0xc0, !UPT ;  /* 0x0000000305057892 */ /* 0x000fc8000f8ec0ff */
[----:B------:R-:W-:-:S03]  /*0f40*/  UISETP.NE.AND UP1, UPT, UR5, URZ, UPT ;  /* 0x000000ff0500728c */ /* 0x000fc6000bf25270 */
[----:B------:R-:W-:Y:S08]  /*0f50*/  BRA.U !UP0, `(.L_x_154) ;  /* 0x0000000108787547 */ /* 0x000ff0000b800000 */
[----:B------:R-:W0:Y:S01]  /*0f60*/  LDCU UR6, c[0x0][0x394] ;  /* 0x00007280ff0677ac */ /* 0x000e220008000800 */
[----:B------:R-:W-:-:S05]  /*0f70*/  IMAD R3, R42, UR4, R5 ;  /* 0x000000042a037c24 */ /* 0x000fca000f8e0205 */
[----:B------:R-:W-:-:S04]  /*0f80*/  IADD3 R15, PT, PT, R3, R42, RZ ;  /* 0x0000002a030f7210 */ /* 0x000fc80007ffe0ff */
[----:B------:R-:W-:-:S04]  /*0f90*/  IADD3 R17, PT, PT, R15, R42, RZ ;  /* 0x0000002a0f117210 */ /* 0x000fc80007ffe0ff */
[----:B------:R-:W-:Y:S02]  /*0fa0*/  IADD3 R19, PT, PT, R17, R42, RZ ;  /* 0x0000002a11137210 */ /* 0x000fe40007ffe0ff */
[----:B0-----:R-:W-:Y:S02]  /*0fb0*/  ISETP.GE.AND P0, PT, R3, UR6, PT ;  /* 0x0000000603007c0c */ /* 0x001fe4000bf06270 */
[----:B------:R-:W-:Y:S02]  /*0fc0*/  ISETP.GE.AND P1, PT, R15, UR6, PT ;  /* 0x000000060f007c0c */ /* 0x000fe4000bf26270 */
[----:B------:R-:W-:Y:S02]  /*0fd0*/  ISETP.GE.AND P2, PT, R17, UR6, PT ;  /* 0x0000000611007c0c */ /* 0x000fe4000bf46270 */
[----:B------:R-:W-:-:S07]  /*0fe0*/  ISETP.GE.AND P3, PT, R19, UR6, PT ;  /* 0x0000000613007c0c */ /* 0x000fce000bf66270 */
[----:B------:R-:W0:Y:S01]  /*0ff0*/  @!P0 LDC.64 R6, c[0x0][0x380] ;  /* 0x0000e000ff068b82 */ /* 0x000e220000000a00 */
[----:B------:R-:W-:-:S07]  /*1000*/  @!P0 IMAD R3, R0, UR6, R3 ;  /* 0x0000000600038c24 */ /* 0x000fce000f8e0203 */
[----:B------:R-:W1:Y:S08]  /*1010*/  @!P1 LDC.64 R8, c[0x0][0x380] ;  /* 0x0000e000ff089b82 */ /* 0x000e700000000a00 */
[----:B------:R-:W2:Y:S08]  /*1020*/  @!P2 LDC.64 R10, c[0x0][0x380] ;  /* 0x0000e000ff0aab82 */ /* 0x000eb00000000a00 */
[----:B------:R-:W3:Y:S01]  /*1030*/  @!P3 LDC.64 R12, c[0x0][0x380] ;  /* 0x0000e000ff0cbb82 */ /* 0x000ee20000000a00 */
[----:B0-----:R-:W-:-:S04]  /*1040*/  @!P0 IMAD.WIDE R6, R3, 0x4, R6 ;  /* 0x0000000403068825 */ /* 0x001fc800078e0206 */
[C---:B------:R-:W-:Y:S02]  /*1050*/  @!P1 IMAD R3, R0.reuse, UR6, R15 ;  /* 0x0000000600039c24 */ /* 0x040fe4000f8e020f */
[----:B------:R-:W-:Y:S01]  /*1060*/  @!P2 IMAD R15, R0, UR6, R17 ;  /* 0x00000006000fac24 */ /* 0x000fe2000f8e0211 */
[----:B------:R-:W4:Y:S01]  /*1070*/  @!P0 LDG.E.CONSTANT R7, desc[UR8][R6.64] ;  /* 0x0000000806078981 */ /* 0x000f22000c1e9900 */
[----:B-1----:R-:W-:-:S04]  /*1080*/  @!P1 IMAD.WIDE R8, R3, 0x4, R8 ;  /* 0x0000000403089825 */ /* 0x002fc800078e0208 */
[----:B------:R-:W-:Y:S02]  /*1090*/  @!P3 IMAD R3, R0, UR6, R19 ;  /* 0x000000060003bc24 */ /* 0x000fe4000f8e0213 */
[----:B------:R-:W5:Y:S01]  /*10a0*/  @!P1 LDG.E.CONSTANT R9, desc[UR8][R8.64] ;  /* 0x0000000808099981 */ /* 0x000f62000c1e9900 */
[----:B--2---:R-:W-:-:S06]  /*10b0*/  @!P2 IMAD.WIDE R10, R15, 0x4, R10 ;  /* 0x000000040f0aa825 */ /* 0x004fcc00078e020a */
[----:B------:R-:W2:Y:S01]  /*10c0*/  @!P2 LDG.E.CONSTANT R11, desc[UR8][R10.64] ;  /* 0x000000080a0ba981 */ /* 0x000ea2000c1e9900 */
[----:B---3--:R-:W-:-:S06]  /*10d0*/  @!P3 IMAD.WIDE R12, R3, 0x4, R12 ;  /* 0x00000004030cb825 */ /* 0x008fcc00078e020c */
[----:B------:R-:W3:Y:S01]  /*10e0*/  @!P3 LDG.E.CONSTANT R13, desc[UR8][R12.64] ;  /* 0x000000080c0db981 */ /* 0x000ee2000c1e9900 */
[----:B------:R-:W-:Y:S01]  /*10f0*/  UIADD3 UR4, UPT, UPT, UR4, 0x4, URZ ;  /* 0x0000000404047890 */ /* 0x000fe2000fffe0ff */
[----:B----4-:R-:W-:-:S04]  /*1100*/  @!P0 FADD R2, R2, R7 ;  /* 0x0000000702028221 */ /* 0x010fc80000000000 */
[----:B-----5:R-:W-:-:S04]  /*1110*/  @!P1 FADD R2, R2, R9 ;  /* 0x0000000902029221 */ /* 0x020fc80000000000 */
[----:B--2---:R-:W-:-:S04]  /*1120*/  @!P2 FADD R2, R2, R11 ;  /* 0x0000000b0202a221 */ /* 0x004fc80000000000 */
[----:B---3--:R-:W-:-:S07]  /*1130*/  @!P3 FADD R2, R2, R13 ;  /* 0x0000000d0202b221 */ /* 0x008fce0000000000 */
.L_x_154:
[----:B------:R-:W-:Y:S05]  /*1140*/  BRA.U !UP1, `(.L_x_150) ;  /* 0x0000000109407547 */ /* 0x000fea000b800000 */
[----:B------:R-:W0:Y:S01]  /*1150*/  LDCU UR6, c[0x0][0x394] ;  /* 0x00007280ff0677ac */ /* 0x000e220008000800 */
[----:B------:R-:W-:Y:S01]  /*1160*/  IMAD R3, R42, UR4, R5 ;  /* 0x000000042a037c24 */ /* 0x000fe2000f8e0205 */
[----:B------:R-:W1:Y:S01]  /*1170*/  LDCU UR7, c[0x0][0x394] ;  /* 0x00007280ff0777ac */ /* 0x000e620008000800 */
[----:B------:R-:W2:Y:S01]  /*1180*/  LDCU UR10, c[0x0][0x398] ;  /* 0x00007300ff0a77ac */ /* 0x000ea20008000800 */
[----:B------:R-:W-:Y:S01]  /*1190*/  UIADD3 UR5, UPT, UPT, -UR5, URZ, URZ ;  /* 0x000000ff05057290 */ /* 0x000fe2000fffe1ff */
[----:B0-----:R-:W-:-:S11]  /*11a0*/  IMAD R7, R0, UR6, R3 ;  /* 0x0000000600077c24 */ /* 0x001fd6000f8e0203 */
.L_x_155:
[----:B-1----:R-:W-:-:S13]  /*11b0*/  ISETP.GE.AND P0, PT, R3, UR7, PT ;  /* 0x0000000703007c0c */ /* 0x002fda000bf06270 */
[----:B------:R-:W0:Y:S02]  /*11c0*/  @!P0 LDC.64 R4, c[0x0][0x380] ;  /* 0x0000e000ff048b82 */ /* 0x000e240000000a00 */
[----:B0-----:R-:W-:-:S06]  /*11d0*/  @!P0 IMAD.WIDE R4, R7, 0x4, R4 ;  /* 0x0000000407048825 */ /* 0x001fcc00078e0204 */
[----:B------:R-:W3:Y:S01]  /*11e0*/  @!P0 LDG.E.CONSTANT R5, desc[UR8][R4.64] ;  /* 0x0000000804058981 */ /* 0x000ee2000c1e9900 */
[----:B------:R-:W-:Y:S01]  /*11f0*/  UIADD3 UR5, UPT, UPT, UR5, 0x1, URZ ;  /* 0x0000000105057890 */ /* 0x000fe2000fffe0ff */
[----:B--2---:R-:W-:Y:S02]  /*1200*/  IADD3 R3, PT, PT, R3, UR10, RZ ;  /* 0x0000000a03037c10 */ /* 0x004fe4000fffe0ff */
[----:B------:R-:W-:Y:S01]  /*1210*/  IADD3 R7, PT, PT, R7, UR10, RZ ;  /* 0x0000000a07077c10 */ /* 0x000fe2000fffe0ff */
[----:B------:R-:W-:Y:S01]  /*1220*/  UISETP.NE.AND UP0, UPT, UR5, URZ, UPT ;  /* 0x000000ff0500728c */ /* 0x000fe2000bf05270 */
[----:B---3--:R-:W-:-:S08]  /*1230*/  @!P0 FADD R2, R2, R5 ;  /* 0x0000000502028221 */ /* 0x008fd00000000000 */
[----:B------:R-:W-:Y:S05]  /*1240*/  BRA.U UP0, `(.L_x_155) ;  /* 0xfffffffd00d87547 */ /* 0x000fea000b83ffff */
.L_x_150:
[----:B------:R-:W0:Y:S01]  /*1250*/  S2R R3, SR_TID.X ;  /* 0x0000000000037919 */ /* 0x000e220000002100 */
[----:B------:R-:W1:Y:S01]  /*1260*/  LDC.64 R4, c[0x0][0x388] ;  /* 0x0000e200ff047b82 */ /* 0x000e620000000a00 */
[----:B0-----:R-:W-:-:S04]  /*1270*/  IMAD R3, R0, 0xc, R3 ;  /* 0x0000000c00037824 */ /* 0x001fc800078e0203 */
[----:B-1----:R-:W-:-:S05]  /*1280*/  IMAD.WIDE.U32 R4, R3, 0x4, R4 ;  /* 0x0000000403047825 */ /* 0x002fca00078e0004 */
[----:B------:R-:W-:Y:S01]  /*1290*/  STG.E desc[UR8][R4.64], R2 ;  /* 0x0000000204007986 */ /* 0x000fe2000c101908 */
[----:B------:R-:W-:Y:S05]  /*12a0*/  EXIT ;  /* 0x000000000000794d */ /* 0x000fea0003800000 */
.L_x_156:
        /* <DEDUP_REMOVED lines=13> */
.L_x_691:


//--------------------- .text._ZN8pygpukit3ops5audio10cqt_kernelEPKfS3_PfS4_S3_S3_PKiS6_iii --------------------------
	.section	.text._ZN8pygpukit3ops5audio10cqt_kernelEPKfS3_PfS4_S3_S3_PKiS6_iii,"ax",@progbits
	.align	128
        .global         _ZN8pygpukit3ops5audio10cqt_kernelEPKfS3_PfS4_S3_S3_PKiS6_iii
        .type           _ZN8pygpukit3ops5audio10cqt_kernelEPKfS3_PfS4_S3_S3_PKiS6_iii,@function
        .size           _ZN8pygpukit3ops5audio10cqt_kernelEPKfS3_PfS4_S3_S3_PKiS6_iii,(.L_x_692 - _ZN8pygpukit3ops5audio10cqt_kernelEPKfS3_PfS4_S3_S3_PKiS6_iii)
        .other          _ZN8pygpukit3ops5audio10cqt_kernelEPKfS3_PfS4_S3_S3_PKiS6_iii,@"STO_CUDA_ENTRY STV_DEFAULT"
_ZN8pygpukit3ops5audio10cqt_kernelEPKfS3_PfS4_S3_S3_PKiS6_iii:
.text._ZN8pygpukit3ops5audio10cqt_kernelEPKfS3_PfS4_S3_S3_PKiS6_iii:
[----:B------:R-:W-:Y:S01]  /*0000*/  LDC R1, c[0x0][0x37c] ;  /* 0x0000df00ff017b82 */ /* 0x000fe20000000800 */
[----:B------:R-:W0:Y:S07]  /*0010*/  S2R R0, SR_CTAID.X ;  /* 0x0000000000007919 */ /* 0x000e2e0000002500 */
[----:B------:R-:W1:Y:S01]  /*0020*/  S2UR UR7, SR_CTAID.Y ;  /* 0x00000000000779c3 */ /* 0x000e620000002600 */
[----:B------:R-:W0:Y:S07]  /*0030*/  LDCU UR4, c[0x0][0x3c0] ;  /* 0x00007800ff0477ac */ /* 0x000e2e0008000800 */
[----:B------:R-:W1:Y:S02]  /*0040*/  LDC R2, c[0x0][0x3c8] ;  /* 0x0000f200ff027b82 */ /* 0x000e640000000800 */
[----:B-1----:R-:W-:-:S04]  /*0050*/  ISETP.LE.AND P0, PT, R2, UR7, PT ;  /* 0x0000000702007c0c */ /* 0x002fc8000bf03270 */
[----:B0-----:R-:W-:-:S13]  /*0060*/  ISETP.GE.OR P0, PT, R0, UR4, P0 ;  /* 0x0000000400007c0c */ /* 0x001fda0008706670 */
[----:B------:R-:W-:Y:S05]  /*0070*/  @P0 EXIT ;  /* 0x000000000000094d */ /* 0x000fea0003800000 */
[----:B------:R-:W0:Y:S01]  /*0080*/  LDC.64 R2, c[0x0][0x3b8] ;  /* 0x0000ee00ff027b82 */ /* 0x000e220000000a00 */
[----:B------:R-:W1:Y:S01]  /*0090*/  LDCU.64 UR8, c[0x0][0x358] ;  /* 0x00006b00ff0877ac */ /* 0x000e620008000a00 */
[----:B------:R-:W2:Y:S06]  /*00a0*/  S2R R18, SR_TID.X ;  /* 0x0000000000127919 */ /* 0x000eac0000002100 */
[----:B------:R-:W3:Y:S01]  /*00b0*/  S2UR UR5, SR_CgaCtaId ;  /* 0x00000000000579c3 */ /* 0x000ee20000008800 */
[----:B------:R-:W4:Y:S07]  /*00c0*/  LDCU UR10, c[0x0][0x360] ;  /* 0x00006c00ff0a77ac */ /* 0x000f2e0008000800 */
[----:B------:R-:W2:Y:S01]  /*00d0*/  LDC.64 R10, c[0x0][0x3b0] ;  /* 0x0000ec00ff0a7b82 */ /* 0x000ea20000000a00 */
[----:B0-----:R-:W-:-:S05]  /*00e0*/  IMAD.WIDE.U32 R2, R0, 0x4, R2 ;  /* 0x0000000400027825 */ /* 0x001fca00078e0002 */
[----:B-1----:R-:W2:Y:S01]  /*00f0*/  LDG.E.CONSTANT R19, desc[UR8][R2.64] ;  /* 0x0000000802137981 */ /* 0x002ea2000c1e9900 */
[----:B------:R-:W-:Y:S01]  /*0100*/  UMOV UR4, 0x400 ;  /* 0x0000040000047882 */ /* 0x000fe20000000000 */
[----:B----4-:R-:W-:Y:S01]  /*0110*/  MOV R20, UR10 ;  /* 0x0000000a00147c02 */ /* 0x010fe20008000f00 */
[----:B---3--:R-:W-:Y:S01]  /*0120*/  ULEA UR4, UR5, UR4, 0x18 ;  /* 0x0000000405047291 */ /* 0x008fe2000f8ec0ff */
[----:B------:R-:W-:Y:S01]  /*0130*/  BSSY.RECONVERGENT B0, `(.L_x_157) ;  /* 0x0000028000007945 */ /* 0x000fe20003800200 */
[----:B------:R-:W-:Y:S01]  /*0140*/  HFMA2 R22, -RZ, RZ, 0, 0 ;  /* 0x00000000ff167431 */ /* 0x000fe200000001ff */
[----:B------:R-:W-:Y:S01]  /*0150*/  MOV R21, RZ ;  /* 0x000000ff00157202 */ /* 0x000fe20000000f00 */
[----:B------:R-:W-:Y:S01]  /*0160*/  ULEA UR6, UR10, UR4, 0x2 ;  /* 0x000000040a067291 */ /* 0x000fe2000f8e10ff */
[----:B--2---:R-:W-:-:S13]  /*0170*/  ISETP.GE.AND P0, PT, R18, R19, PT ;  /* 0x000000131200720c */ /* 0x004fda0003f06270 */
[----:B------:R-:W-:Y:S05]  /*0180*/  @P0 BRA `(.L_x_158) ;  /* 0x0000000000880947 */ /* 0x000fea0003800000 */
[----:B------:R-:W-:Y:S01]  /*0190*/  IMAD.WIDE.U32 R10, R0, 0x4, R10 ;  /* 0x00000004000a7825 */ /* 0x000fe200078e000a */
[----:B------:R-:W0:Y:S04]  /*01a0*/  LDC R25, c[0x0][0x3c4] ;  /* 0x0000f100ff197b82 */ /* 0x000e280000000800 */
[----:B------:R1:W5:Y:S01]  /*01b0*/  LDG.E.CONSTANT R24, desc[UR8][R10.64] ;  /* 0x000000080a187981 */ /* 0x000362000c1e9900 */
[----:B------:R-:W-:Y:S01]  /*01c0*/  MOV R21, RZ ;  /* 0x000000ff00157202 */ /* 0x000fe20000000f00 */
[----:B------:R-:W-:Y:S01]  /*01d0*/  IMAD.MOV.U32 R23, RZ, RZ, R18 ;  /* 0x000000ffff177224 */ /* 0x000fe200078e0012 */
[----:B------:R-:W-:Y:S01]  /*01e0*/  MOV R22, RZ ;  /* 0x000000ff00167202 */ /* 0x000fe20000000f00 */
[----:B------:R-:W2:Y:S08]  /*01f0*/  LDC.64 R8, c[0x0][0x380] ;  /* 0x0000e000ff087b82 */ /* 0x000eb00000000a00 */
[----:B------:R-:W3:Y:S08]  /*0200*/  LDC.64 R6, c[0x0][0x388] ;  /* 0x0000e200ff067b82 */ /* 0x000ef00000000a00 */
[----:B------:R-:W4:Y:S08]  /*0210*/  LDC.64 R4, c[0x0][0x3a0] ;  /* 0x0000e800ff047b82 */ /* 0x000f300000000a00 */
[----:B-1----:R-:W0:Y:S02]  /*0220*/  LDC.64 R2, c[0x0][0x3a8] ;  /* 0x0000ea00ff027b82 */ /* 0x002e240000000a00 */
.L_x_161:
[----:B-----5:R-:W-:Y:S01]  /*0230*/  IADD3 R10, PT, PT, R24, R23, RZ ;  /* 0x00000017180a7210 */ /* 0x020fe20007ffe0ff */
[----:B------:R-:W-:Y:S03]  /*0240*/  BSSY.RECONVERGENT B1, `(.L_x_159) ;  /* 0x0000013000017945 */ /* 0x000fe60003800200 */
[----:B0-----:R-:W-:-:S13]  /*0250*/  ISETP.GE.AND P0, PT, R10, R25, PT ;  /* 0x000000190a00720c */ /* 0x001fda0003f06270 */
[----:B------:R-:W-:Y:S05]  /*0260*/  @P0 BRA `(.L_x_160) ;  /* 0x0000000000400947 */ /* 0x000fea0003800000 */
[----:B------:R-:W-:Y:S02]  /*0270*/  IMAD R13, R25, UR7, R10 ;  /* 0x00000007190d7c24 */ /* 0x000fe4000f8e020a */
[----:B------:R-:W-:Y:S02]  /*0280*/  IMAD R17, R0, R25, R23 ;  /* 0x0000001900117224 */ /* 0x000fe400078e0217 */
[----:B---3--:R-:W-:-:S04]  /*0290*/  IMAD.WIDE R14, R13, 0x4, R6 ;  /* 0x000000040d0e7825 */ /* 0x008fc800078e0206 */
[----:B------:R-:W-:Y:S02]  /*02a0*/  IMAD.WIDE R10, R17, 0x4, R2 ;  /* 0x00000004110a7825 */ /* 0x000fe400078e0202 */
[----:B------:R-:W3:Y:S02]  /*02b0*/  LDG.E.CONSTANT R14, desc[UR8][R14.64] ;  /* 0x000000080e0e7981 */ /* 0x000ee4000c1e9900 */
[----:B--2---:R-:W-:Y:S02]  /*02c0*/  IMAD.WIDE R12, R13, 0x4, R8 ;  /* 0x000000040d0c7825 */ /* 0x004fe400078e0208 */
[----:B------:R-:W3:Y:S02]  /*02d0*/  LDG.E.CONSTANT R11, desc[UR8][R10.64] ;  /* 0x000000080a0b7981 */ /* 0x000ee4000c1e9900 */
[----:B----4-:R-:W-:Y:S02]  /*02e0*/  IMAD.WIDE R16, R17, 0x4, R4 ;  /* 0x0000000411107825 */ /* 0x010fe400078e0204 */
[----:B------:R-:W2:Y:S04]  /*02f0*/  LDG.E.CONSTANT R12, desc[UR8][R12.64] ;  /* 0x000000080c0c7981 */ /* 0x000ea8000c1e9900 */
[----:B------:R-:W4:Y:S01]  /*0300*/  LDG.E.CONSTANT R17, desc[UR8][R16.64] ;  /* 0x0000000810117981 */ /* 0x000f22000c1e9900 */
[-C--:B---3--:R-:W-:Y:S01]  /*0310*/  FMUL R27, R14, R11.reuse ;  /* 0x0000000b0e1b7220 */ /* 0x088fe20000400000 */
[----:B--2---:R-:W-:-:S03]  /*0320*/  FMUL R29, R12, R11 ;  /* 0x0000000b0c1d7220 */ /* 0x004fc60000400000 */
[-C--:B----4-:R-:W-:Y:S01]  /*0330*/  FFMA R27, R12, R17.reuse, R27 ;  /* 0x000000110c1b7223 */ /* 0x090fe2000000001b */
[----:B------:R-:W-:-:S03]  /*0340*/  FFMA R26, R14, R17, -R29 ;  /* 0x000000110e1a7223 */ /* 0x000fc6000000081d */
[----:B------:R-:W-:Y:S01]  /*0350*/  FADD R22, R22, R27 ;  /* 0x0000001b16167221 */ /* 0x000fe20000000000 */
[----:B------:R-:W-:-:S07]  /*0360*/  FADD R21, R21, R26 ;  /* 0x0000001a15157221 */ /* 0x000fce0000000000 */
.L_x_160:
[----:B------:R-:W-:Y:S05]  /*0370*/  BSYNC.RECONVERGENT B1 ;  /* 0x0000000000017941 */ /* 0x000fea0003800200 */
.L_x_159:
[----:B------:R-:W-:-:S05]  /*0380*/  IMAD.IADD R23, R20, 0x1, R23 ;  /* 0x0000000114177824 */ /* 0x000fca00078e0217 */
[----:B------:R-:W-:-:S13]  /*0390*/  ISETP.GE.AND P0, PT, R23, R19, PT ;  /* 0x000000131700720c */ /* 0x000fda0003f06270 */
[----:B------:R-:W-:Y:S05]  /*03a0*/  @!P0 BRA `(.L_x_161) ;  /* 0xfffffffc00a08947 */ /* 0x000fea000383ffff */
.L_x_158:
[----:B------:R-:W-:Y:S05]  /*03b0*/  BSYNC.RECONVERGENT B0 ;  /* 0x0000000000007941 */ /* 0x000fea0003800200 */
.L_x_157:
[----:B------:R-:W-:Y:S02]  /*03c0*/  ISETP.GE.U32.AND P0, PT, R20, 0x2, PT ;  /* 0x000000021400780c */ /* 0x000fe40003f06070 */
[C---:B------:R-:W-:Y:S02]  /*03d0*/  LEA R3, R18.reuse, UR4, 0x2 ;  /* 0x0000000412037c11 */ /* 0x040fe4000f8e10ff */
[----:B------:R-:W-:-:S03]  /*03e0*/  LEA R2, R18, UR6, 0x2 ;  /* 0x0000000612027c11 */ /* 0x000fc6000f8e10ff */
[----:B------:R0:W-:Y:S04]  /*03f0*/  STS [R3], R22 ;  /* 0x0000001603007388 */ /* 0x0001e80000000800 */
[----:B------:R0:W-:Y:S01]  /*0400*/  STS [R2], R21 ;  /* 0x0000001502007388 */ /* 0x0001e20000000800 */
[----:B------:R-:W-:Y:S06]  /*0410*/  BAR.SYNC.DEFER_BLOCKING 0x0 ;  /* 0x0000000000007b1d */ /* 0x000fec0000010000 */
[----:B------:R-:W-:Y:S05]  /*0420*/  @!P0 BRA `(.L_x_162) ;  /* 0x00000000004c8947 */ /* 0x000fea0003800000 */
.L_x_165:
[----:B--2---:R-:W-:Y:S01]  /*0430*/  SHF.R.U32.HI R9, RZ, 0x1, R20 ;  /* 0x00000001ff097819 */ /* 0x004fe20000011614 */
[----:B------:R-:W-:Y:S03]  /*0440*/  BSSY.RECONVERGENT B0, `(.L_x_163) ;  /* 0x000000d000007945 */ /* 0x000fe60003800200 */
[----:B------:R-:W-:-:S13]  /*0450*/  ISETP.GE.U32.AND P0, PT, R18, R9, PT ;  /* 0x000000091200720c */ /* 0x000fda0003f06070 */
[----:B-1----:R-:W-:Y:S05]  /*0460*/  @P0 BRA `(.L_x_164) ;  /* 0x0000000000280947 */ /* 0x002fea0003800000 */
[C---:B----4-:R-:W-:Y:S01]  /*0470*/  LEA R4, R9.reuse, R3, 0x2 ;  /* 0x0000000309047211 */ /* 0x050fe200078e10ff */
[----:B------:R-:W-:Y:S05]  /*0480*/  LDS R5, [R3] ;  /* 0x0000000003057984 */ /* 0x000fea0000000800 */
[----:B------:R-:W3:Y:S02]  /*0490*/  LDS R4, [R4] ;  /* 0x0000000004047984 */ /* 0x000ee40000000800 */
[----:B---3--:R-:W-:Y:S01]  /*04a0*/  FADD R6, R4, R5 ;  /* 0x0000000504067221 */ /* 0x008fe20000000000 */
[----:B------:R-:W-:-:S04]  /*04b0*/  LEA R5, R9, R2, 0x2 ;  /* 0x0000000209057211 */ /* 0x000fc800078e10ff */
[----:B------:R-:W-:Y:S04]  /*04c0*/  STS [R3], R6 ;  /* 0x0000000603007388 */ /* 0x000fe80000000800 */
[----:B------:R-:W-:Y:S04]  /*04d0*/  LDS R5, [R5] ;  /* 0x0000000005057984 */ /* 0x000fe80000000800 */
[----:B------:R-:W1:Y:S02]  /*04e0*/  LDS R8, [R2] ;  /* 0x0000000002087984 */ /* 0x000e640000000800 */
[----:B-1----:R-:W-:-:S05]  /*04f0*/  FADD R7, R5, R8 ;  /* 0x0000000805077221 */ /* 0x002fca0000000000 */
[----:B------:R1:W-:Y:S02]  /*0500*/  STS [R2], R7 ;  /* 0x0000000702007388 */ /* 0x0003e40000000800 */
.L_x_164:
[----:B------:R-:W-:Y:S05]  /*0510*/  BSYNC.RECONVERGENT B0 ;  /* 0x0000000000007941 */ /* 0x000fea0003800200 */
.L_x_163:
[----:B------:R-:W-:Y:S01]  /*0520*/  BAR.SYNC.DEFER_BLOCKING 0x0 ;  /* 0x0000000000007b1d */ /* 0x000fe20000010000 */
[----:B------:R-:W-:Y:S02]  /*0530*/  ISETP.GT.U32.AND P0, PT, R20, 0x3, PT ;  /* 0x000000031400780c */ /* 0x000fe40003f04070 */
[----:B------:R-:W-:-:S11]  /*0540*/  MOV R20, R9 ;  /* 0x0000000900147202 */ /* 0x000fd60000000f00 */
[----:B------:R-:W-:Y:S05]  /*0550*/  @P0 BRA `(.L_x_165) ;  /* 0xfffffffc00b40947 */ /* 0x000fea000383ffff */
.L_x_162:
[----:B------:R-:W-:-:S13]  /*0560*/  ISETP.NE.AND P0, PT, R18, RZ, PT ;  /* 0x000000ff1200720c */ /* 0x000fda0003f05270 */
[----:B------:R-:W-:Y:S05]  /*0570*/  @P0 EXIT ;  /* 0x000000000000094d */ /* 0x000fea0003800000 */
[----:B------:R-:W5:Y:S01]  /*0580*/  S2UR UR5, SR_CgaCtaId ;  /* 0x00000000000579c3 */ /* 0x000f620000008800 */
[----:B------:R-:W-:Y:S01]  /*0590*/  UMOV UR4, 0x400 ;  /* 0x0000040000047882 */ /* 0x000fe20000000000 */
[----:B------:R-:W-:Y:S06]  /*05a0*/  LDS R11, [UR6] ;  /* 0x00000006ff0b7984 */ /* 0x000fec0008000800 */
[----:B-1-3--:R-:W1:Y:S08]  /*05b0*/  LDC R7, c[0x0][0x3c0] ;  /* 0x0000f000ff077b82 */ /* 0x00ae700000000800 */
[----:B0-----:R-:W0:Y:S01]  /*05c0*/  LDC.64 R2, c[0x0][0x390] ;  /* 0x0000e400ff027b82 */ /* 0x001e220000000a00 */
[----:B-----5:R-:W-:-:S07]  /*05d0*/  ULEA UR4, UR5, UR4, 0x18 ;  /* 0x0000000405047291 */ /* 0x020fce000f8ec0ff */
[----:B----4-:R-:W3:Y:S01]  /*05e0*/  LDC.64 R4, c[0x0][0x398] ;  /* 0x0000e600ff047b82 */ /* 0x010ee20000000a00 */
[----:B-1----:R-:W-:Y:S01]  /*05f0*/  IMAD R7, R7, UR7, R0 ;  /* 0x0000000707077c24 */ /* 0x002fe2000f8e0200 */
[----:B--2---:R-:W1:Y:S03]  /*0600*/  LDS R9, [UR4] ;  /* 0x00000004ff097984 */ /* 0x004e660008000800 */
[----:B0-----:R-:W-:-:S04]  /*0610*/  IMAD.WIDE.U32 R2, R7, 0x4, R2 ;  /* 0x0000000407027825 */ /* 0x001fc800078e0002 */
[----:B---3--:R-:W-:Y:S01]  /*0620*/  IMAD.WIDE.U32 R4, R7, 0x4, R4 ;  /* 0x0000000407047825 */ /* 0x008fe200078e0004 */
[----:B-1----:R-:W-:Y:S04]  /*0630*/  STG.E desc[UR8][R2.64], R9 ;  /* 0x0000000902007986 */ /* 0x002fe8000c101908 */
[----:B------:R-:W-:Y:S01]  /*0640*/  STG.E desc[UR8][R4.64], R11 ;  /* 0x0000000b04007986 */ /* 0x000fe2000c101908 */
[----:B------:R-:W-:Y:S05]  /*0650*/  EXIT ;  /* 0x000000000000794d */ /* 0x000fea0003800000 */
.L_x_166:
        /* <DEDUP_REMOVED lines=10> */
.L_x_692:


//--------------------- .text._ZN8pygpukit3ops5audio25zero_crossing_rate_kernelEPKfPfiii --------------------------
	.section	.text._ZN8pygpukit3ops5audio25zero_crossing_rate_kernelEPKfPfiii,"ax",@progbits
	.align	128
        .global         _ZN8pygpukit3ops5audio25zero_crossing_rate_kernelEPKfPfiii
        .type           _ZN8pygpukit3ops5audio25zero_crossing_rate_kernelEPKfPfiii,@function
        .size           _ZN8pygpukit3ops5audio25zero_crossing_rate_kernelEPKfPfiii,(.L_x_657 - _ZN8pygpukit3ops5audio25zero_crossing_rate_kernelEPKfPfiii)
        .other          _ZN8pygpukit3ops5audio25zero_crossing_rate_kernelEPKfPfiii,@"STO_CUDA_ENTRY STV_DEFAULT"
_ZN8pygpukit3ops5audio25zero_crossing_rate_kernelEPKfPfiii:
.text._ZN8pygpukit3ops5audio25zero_crossing_rate_kernelEPKfPfiii:
[----:B------:R-:W-:Y:S01]  /*0000*/  LDC R1, c[0x0][0x37c] ;  /* 0x0000df00ff017b82 */ /* 0x000fe20000000800 */
[----:B------:R-:W0:Y:S01]  /*0010*/  S2R R2, SR_CTAID.X ;  /* 0x0000000000027919 */ /* 0x000e220000002500 */
[----:B------:R-:W0:Y:S02]  /*0020*/  LDCU UR4, c[0x0][0x390] ;  /* 0x00007200ff0477ac */ /* 0x000e240008000800 */
[----:B0-----:R-:W-:-:S13]  /*0030*/  ISETP.GE.AND P0, PT, R2, UR4, PT ;  /* 0x0000000402007c0c */ /* 0x001fda000bf06270 */
[----:B------:R-:W-:Y:S05]  /*0040*/  @P0 EXIT ;  /* 0x000000000000094d */ /* 0x000fea0003800000 */
[----:B------:R-:W0:Y:S01]  /*0050*/  S2R R9, SR_TID.X ;  /* 0x0000000000097919 */ /* 0x000e220000002100 */
[----:B------:R-:W1:Y:S01]  /*0060*/  LDCU UR4, c[0x0][0x394] ;  /* 0x00007280ff0477ac */ /* 0x000e620008000800 */
[----:B------:R-:W-:Y:S01]  /*0070*/  BSSY.RECONVERGENT B0, `(.L_x_167) ;  /* 0x000001a000007945 */ /* 0x000fe20003800200 */
[----:B------:R-:W-:Y:S01]  /*0080*/  IMAD.MOV.U32 R0, RZ, RZ, RZ ;  /* 0x000000ffff007224 */ /* 0x000fe200078e00ff */
[----:B------:R-:W2:Y:S01]  /*0090*/  LDCU.64 UR8, c[0x0][0x358] ;  /* 0x00006b00ff0877ac */ /* 0x000ea20008000a00 */
[----:B------:R-:W3:Y:S01]  /*00a0*/  LDCU UR5, c[0x0][0x398] ;  /* 0x00007300ff0577ac */ /* 0x000ee20008000800 */
[----:B-1----:R-:W-:-:S06]  /*00b0*/  UIADD3 UR4, UPT, UPT, UR4, -0x1, URZ ;  /* 0xffffffff04047890 */ /* 0x002fcc000fffe0ff */
[----:B0-----:R-:W-:-:S13]  /*00c0*/  ISETP.GE.AND P0, PT, R9, UR4, PT ;  /* 0x0000000409007c0c */ /* 0x001fda000bf06270 */
[----:B--23--:R-:W-:Y:S05]  /*00d0*/  @P0 BRA `(.L_x_168) ;  /* 0x00000000004c0947 */ /* 0x00cfea0003800000 */
[----:B------:R-:W0:Y:S01]  /*00e0*/  LDC R10, c[0x0][0x360] ;  /* 0x0000d800ff0a7b82 */ /* 0x000e220000000800 */
[----:B------:R-:W-:Y:S02]  /*00f0*/  IMAD.MOV.U32 R0, RZ, RZ, RZ ;  /* 0x000000ffff007224 */ /* 0x000fe400078e00ff */
[----:B------:R-:W-:-:S05]  /*0100*/  IMAD.MOV.U32 R3, RZ, RZ, R9 ;  /* 0x000000ffff037224 */ /* 0x000fca00078e0009 */
[----:B------:R-:W1:Y:S02]  /*0110*/  LDC.64 R6, c[0x0][0x380] ;  /* 0x0000e000ff067b82 */ /* 0x000e640000000a00 */
.L_x_169:
[----:B------:R-:W-:-:S04]  /*0120*/  IMAD R5, R2, UR5, R3 ;  /* 0x0000000502057c24 */ /* 0x000fc8000f8e0203 */
[----:B-1----:R-:W-:-:S05]  /*0130*/  IMAD.WIDE R4, R5, 0x4, R6 ;  /* 0x0000000405047825 */ /* 0x002fca00078e0206 */
[----:B------:R-:W2:Y:S04]  /*0140*/  LDG.E.CONSTANT R11, desc[UR8][R4.64+0x4] ;  /* 0x00000408040b7981 */ /* 0x000ea8000c1e9900 */
[----:B------:R-:W3:Y:S01]  /*0150*/  LDG.E.CONSTANT R8, desc[UR8][R4.64] ;  /* 0x0000000804087981 */ /* 0x000ee2000c1e9900 */
[----:B0-----:R-:W-:Y:S01]  /*0160*/  IMAD.IADD R3, R10, 0x1, R3 ;  /* 0x000000010a037824 */ /* 0x001fe200078e0203 */
[C---:B--2---:R-:W-:Y:S02]  /*0170*/  FSETP.GEU.AND P0, PT, R11.reuse, RZ, PT ;  /* 0x000000ff0b00720b */ /* 0x044fe40003f0e000 */
[----:B------:R-:W-:Y:S02]  /*0180*/  FSETP.GE.AND P1, PT, R11, RZ, PT ;  /* 0x000000ff0b00720b */ /* 0x000fe40003f26000 */
[----:B---3--:R-:W-:-:S02]  /*0190*/  FSETP.GE.AND P0, PT, R8, RZ, !P0 ;  /* 0x000000ff0800720b */ /* 0x008fc40004706000 */
[----:B------:R-:W-:Y:S01]  /*01a0*/  FSETP.LT.AND P1, PT, R8, RZ, P1 ;  /* 0x000000ff0800720b */ /* 0x000fe20000f21000 */
[----:B------:R-:W-:-:S03]  /*01b0*/  VIADD R8, R0, 0x1 ;  /* 0x0000000100087836 */ /* 0x000fc60000000000 */
[----:B------:R-:W-:Y:S02]  /*01c0*/  PLOP3.LUT P0, PT, P0, P1, PT, 0xf8, 0x8f ;  /* 0x00000000008f781c */ /* 0x000fe40000703f70 */
[----:B------:R-:W-:-:S11]  /*01d0*/  ISETP.GE.AND P1, PT, R3, UR4, PT ;  /* 0x0000000403007c0c */ /* 0x000fd6000bf26270 */
[----:B------:R-:W-:-:S04]  /*01e0*/  @!P0 IMAD.MOV R8, RZ, RZ, R0 ;  /* 0x000000ffff088224 */ /* 0x000fc800078e0200 */
[----:B------:R-:W-:Y:S01]  /*01f0*/  IMAD.MOV.U32 R0, RZ, RZ, R8 ;  /* 0x000000ffff007224 */ /* 0x000fe200078e0008 */
[----:B------:R-:W-:Y:S06]  /*0200*/  @!P1 BRA `(.L_x_169) ;  /* 0xfffffffc00c49947 */ /* 0x000fec000383ffff */
.L_x_168:
[----:B------:R-:W-:Y:S05]  /*0210*/  BSYNC.RECONVERGENT B0 ;  /* 0x0000000000007941 */ /* 0x000fea0003800200 */
.L_x_167:
[----:B------:R-:W0:Y:S01]  /*0220*/  S2UR UR6, SR_CgaCtaId ;  /* 0x00000000000679c3 */ /* 0x000e220000008800 */
[----:B------:R-:W-:Y:S01]  /*0230*/  UMOV UR5, 0x400 ;  /* 0x0000040000057882 */ /* 0x000fe20000000000 */
[----:B------:R-:W1:Y:S01]  /*0240*/  LDCU UR7, c[0x0][0x360] ;  /* 0x00006c00ff0777ac */ /* 0x000e620008000800 */
[----:B------:R-:W-:Y:S01]  /*0250*/  ISETP.NE.AND P1, PT, R9, RZ, PT ;  /* 0x000000ff0900720c */ /* 0x000fe20003f25270 */
[----:B-1----:R-:W-:Y:S02]  /*0260*/  UISETP.GE.U32.AND UP0, UPT, UR7, 0x2, UPT ;  /* 0x000000020700788c */ /* 0x002fe4000bf06070 */
[----:B0-----:R-:W-:-:S06]  /*0270*/  ULEA UR5, UR6, UR5, 0x18 ;  /* 0x0000000506057291 */ /* 0x001fcc000f8ec0ff */
[----:B------:R-:W-:-:S05]  /*0280*/  LEA R3, R9, UR5, 0x2 ;  /* 0x0000000509037c11 */ /* 0x000fca000f8e10ff */
[----:B------:R0:W-:Y:S01]  /*0290*/  STS [R3], R0 ;  /* 0x0000000003007388 */ /* 0x0001e20000000800 */
[----:B------:R-:W-:Y:S06]  /*02a0*/  BAR.SYNC.DEFER_BLOCKING 0x0 ;  /* 0x0000000000007b1d */ /* 0x000fec0000010000 */
[----:B------:R-:W-:Y:S05]  /*02b0*/  BRA.U !UP0, `(.L_x_170) ;  /* 0x0000000108307547 */ /* 0x000fea000b800000 */
[----:B0-----:R-:W-:-:S07]  /*02c0*/  IMAD.U32 R0, RZ, RZ, UR7 ;  /* 0x00000007ff007e24 */ /* 0x001fce000f8e00ff */
.L_x_171:
[----:B------:R-:W-:-:S04]  /*02d0*/  SHF.R.U32.HI R8, RZ, 0x1, R0 ;  /* 0x00000001ff087819 */ /* 0x000fc80000011600 */
[----:B------:R-:W-:-:S13]  /*02e0*/  ISETP.GE.U32.AND P0, PT, R9, R8, PT ;  /* 0x000000080900720c */ /* 0x000fda0003f06070 */
[----:B------:R-:W-:Y:S01]  /*02f0*/  @!P0 IMAD R4, R8, 0x4, R3 ;  /* 0x0000000408048824 */ /* 0x000fe200078e0203 */
[----:B------:R-:W-:Y:S05]  /*0300*/  @!P0 LDS R5, [R3] ;  /* 0x0000000003058984 */ /* 0x000fea0000000800 */
[----:B------:R-:W0:Y:S02]  /*0310*/  @!P0 LDS R4, [R4] ;  /* 0x0000000004048984 */ /* 0x000e240000000800 */
[----:B0-----:R-:W-:-:S05]  /*0320*/  @!P0 IMAD.IADD R6, R4, 0x1, R5 ;  /* 0x0000000104068824 */ /* 0x001fca00078e0205 */
[----:B------:R1:W-:Y:S01]  /*0330*/  @!P0 STS [R3], R6 ;  /* 0x0000000603008388 */ /* 0x0003e20000000800 */
[----:B------:R-:W-:Y:S01]  /*0340*/  BAR.SYNC.DEFER_BLOCKING 0x0 ;  /* 0x0000000000007b1d */ /* 0x000fe20000010000 */
[----:B------:R-:W-:Y:S01]  /*0350*/  ISETP.GT.U32.AND P0, PT, R0, 0x3, PT ;  /* 0x000000030000780c */ /* 0x000fe20003f04070 */
[----:B------:R-:W-:-:S12]  /*0360*/  IMAD.MOV.U32 R0, RZ, RZ, R8 ;  /* 0x000000ffff007224 */ /* 0x000fd800078e0008 */
[----:B-1----:R-:W-:Y:S05]  /*0370*/  @P0 BRA `(.L_x_171) ;  /* 0xfffffffc00d40947 */ /* 0x002fea000383ffff */
.L_x_170:
[----:B------:R-:W-:Y:S05]  /*0380*/  @P1 EXIT ;  /* 0x000000000000194d */ /* 0x000fea0003800000 */
[----:B------:R-:W1:Y:S01]  /*0390*/  S2UR UR6, SR_CgaCtaId ;  /* 0x00000000000679c3 */ /* 0x000e620000008800 */
[----:B------:R-:W-:Y:S01]  /*03a0*/  UMOV UR5, 0x400 ;  /* 0x0000040000057882 */ /* 0x000fe20000000000 */
[----:B0-----:R-:W-:-:S04]  /*03b0*/  I2FP.F32.S32 R3, UR4 ;  /* 0x0000000400037c45 */ /* 0x001fc80008201400 */
[----:B------:R-:W0:Y:S02]  /*03c0*/  MUFU.RCP R4, R3 ;  /* 0x0000000300047308 */ /* 0x000e240000001000 */
[----:B0-----:R-:W-:Y:S01]  /*03d0*/  FFMA R5, -R3, R4, 1 ;  /* 0x3f80000003057423 */ /* 0x001fe20000000104 */
[----:B-1----:R-:W-:-:S03]  /*03e0*/  ULEA UR5, UR6, UR5, 0x18 ;  /* 0x0000000506057291 */ /* 0x002fc6000f8ec0ff */
[----:B------:R-:W-:-:S06]  /*03f0*/  FFMA R5, R4, R5, R4 ;  /* 0x0000000504057223 */ /* 0x000fcc0000000004 */
[----:B------:R-:W0:Y:S02]  /*0400*/  LDS R0, [UR5] ;  /* 0x00000005ff007984 */ /* 0x000e240008000800 */
[----:B0-----:R-:W-:-:S04]  /*0410*/  I2FP.F32.S32 R0, R0 ;  /* 0x0000000000007245 */ /* 0x001fc80000201400 */
[----:B------:R-:W0:Y:S01]  /*0420*/  FCHK P0, R0, R3 ;  /* 0x0000000300007302 */ /* 0x000e220000000000 */
[----:B------:R-:W-:-:S04]  /*0430*/  FFMA R4, R0, R5, RZ ;  /* 0x0000000500047223 */ /* 0x000fc800000000ff */
[----:B------:R-:W-:-:S04]  /*0440*/  FFMA R6, -R3, R4, R0 ;  /* 0x0000000403067223 */ /* 0x000fc80000000100 */
[----:B------:R-:W-:Y:S01]  /*0450*/  FFMA R7, R5, R6, R4 ;  /* 0x0000000605077223 */ /* 0x000fe20000000004 */
[----:B0-----:R-:W-:Y:S06]  /*0460*/  @!P0 BRA `(.L_x_172) ;  /* 0x00000000000c8947 */ /* 0x001fec0003800000 */
[----:B------:R-:W-:-:S07]  /*0470*/  MOV R4, 0x490 ;  /* 0x0000049000047802 */ /* 0x000fce0000000f00 */
[----:B------:R-:W-:Y:S05]  /*0480*/  CALL.REL.NOINC `($__internal_4_$__cuda_sm3x_div_rn_noftz_f32_slowpath) ;  /* 0x0000000000147944 */ /* 0x000fea0003c00000 */
[----:B------:R-:W-:-:S07]  /*0490*/  IMAD.MOV.U32 R7, RZ, RZ, R0 ;  /* 0x000000ffff077224 */ /* 0x000fce00078e0000 */
.L_x_172:
[----:B------:R-:W0:Y:S02]  /*04a0*/  LDC.64 R4, c[0x0][0x388] ;  /* 0x0000e200ff047b82 */ /* 0x000e240000000a00 */
[----:B0-----:R-:W-:-:S05]  /*04b0*/  IMAD.WIDE.U32 R2, R2, 0x4, R4 ;  /* 0x0000000402027825 */ /* 0x001fca00078e0004 */
[----:B------:R-:W-:Y:S01]  /*04c0*/  STG.E desc[UR8][R2.64], R7 ;  /* 0x0000000702007986 */ /* 0x000fe2000c101908 */
[----:B------:R-:W-:Y:S05]  /*04d0*/  EXIT ;  /* 0x000000000000794d */ /* 0x000fea0003800000 */
        .weak           $__internal_4_$__cuda_sm3x_div_rn_noftz_f32_slowpath
        .type           $__internal_4_$__cuda_sm3x_div_rn_noftz_f32_slowpath,@function
        .size           $__internal_4_$__cuda_sm3x_div_rn_noftz_f32_slowpath,(.L_x_657 - $__internal_4_$__cuda_sm3x_div_rn_noftz_f32_slowpath)
$__internal_4_$__cuda_sm3x_div_rn_noftz_f32_slowpath:
[--C-:B------:R-:W-:Y:S01]  /*04e0*/  SHF.R.U32.HI R6, RZ, 0x17, R3.reuse ;  /* 0x00000017ff067819 */ /* 0x100fe20000011603 */
[--C-:B------:R-:W-:Y:S01]  /*04f0*/  IMAD.MOV.U32 R7, RZ, RZ, R0.reuse ;  /* 0x000000ffff077224 */ /* 0x100fe200078e0000 */
[----:B------:R-:W-:Y:S01]  /*0500*/  SHF.R.U32.HI R5, RZ, 0x17, R0 ;  /* 0x00000017ff057819 */ /* 0x000fe20000011600 */
[----:B------:R-:W-:Y:S01]  /*0510*/  IMAD.MOV.U32 R8, RZ, RZ, R3 ;  /* 0x000000ffff087224 */ /* 0x000fe200078e0003 */
[----:B------:R-:W-:Y:S02]  /*0520*/  LOP3.LUT R6, R6, 0xff, RZ, 0xc0, !PT ;  /* 0x000000ff06067812 */ /* 0x000fe400078ec0ff */
[----:B------:R-:W-:-:S03]  /*0530*/  LOP3.LUT R5, R5, 0xff, RZ, 0xc0, !PT ;  /* 0x000000ff05057812 */ /* 0x000fc600078ec0ff */
[----:B------:R-:W-:Y:S02]  /*0540*/  VIADD R11, R6, 0xffffffff ;  /* 0xffffffff060b7836 */ /* 0x000fe40000000000 */
[----:B------:R-:W-:-:S03]  /*0550*/  VIADD R10, R5, 0xffffffff ;  /* 0xffffffff050a7836 */ /* 0x000fc60000000000 */
        /* <DEDUP_REMOVED lines=22> */
[----:B------:R-:W-:Y:S02]  /*06c0*/  @P0 IMAD.MOV.U32 R9, RZ, RZ, RZ ;  /* 0x000000ffff090224 */ /* 0x000fe400078e00ff */
[----:B------:R-:W-:Y:S01]  /*06d0*/  @!P0 FFMA R7, R0, 1.84467440737095516160e+19, RZ ;  /* 0x5f80000000078823 */ /* 0x000fe200000000ff */
[----:B------:R-:W-:Y:S02]  /*06e0*/  @!P0 IMAD.MOV.U32 R9, RZ, RZ, -0x40 ;  /* 0xffffffc0ff098424 */ /* 0x000fe400078e00ff */
[----:B------:R-:W-:Y:S02]  /*06f0*/  @!P1 FFMA R8, R3, 1.84467440737095516160e+19, RZ ;  /* 0x5f80000003089823 */ /* 0x000fe400000000ff */
[----:B------:R-:W-:-:S07]  /*0700*/  @!P1 VIADD R9, R9, 0x40 ;  /* 0x0000004009099836 */ /* 0x000fce0000000000 */
.L_x_173:
[----:B------:R-:W-:Y:S01]  /*0710*/  LEA R3, R6, 0xc0800000, 0x17 ;  /* 0xc080000006037811 */ /* 0x000fe200078eb8ff */
[----:B------:R-:W-:-:S04]  /*0720*/  VIADD R5, R5, 0xffffff81 ;  /* 0xffffff8105057836 */ /* 0x000fc80000000000 */
[----:B------:R-:W-:Y:S01]  /*0730*/  IMAD.IADD R3, R8, 0x1, -R3 ;  /* 0x0000000108037824 */ /* 0x000fe200078e0a03 */
[C---:B------:R-:W-:Y:S01]  /*0740*/  IADD3 R6, PT, PT, R5.reuse, 0x7f, -R6 ;  /* 0x0000007f05067810 */ /* 0x040fe20007ffe806 */
[----:B------:R-:W-:Y:S02]  /*0750*/  IMAD R0, R5, -0x800000, R7 ;  /* 0xff80000005007824 */ /* 0x000fe400078e0207 */
[----:B------:R-:W0:Y:S01]  /*0760*/  MUFU.RCP R8, R3 ;  /* 0x0000000300087308 */ /* 0x000e220000001000 */
[----:B------:R-:W-:Y:S01]  /*0770*/  FADD.FTZ R11, -R3, -RZ ;  /* 0x800000ff030b7221 */ /* 0x000fe20000010100 */
[----:B------:R-:W-:-:S03]  /*0780*/  IMAD.IADD R6, R6, 0x1, R9 ;  /* 0x0000000106067824 */ /* 0x000fc600078e0209 */
        /* <DEDUP_REMOVED lines=26> */
[----:B------:R-:W-:Y:S02]  /*0930*/  VIADD R8, R9, 0x20 ;  /* 0x0000002009087836 */ /* 0x000fe40000000000 */
[----:B------:R-:W-:Y:S01]  /*0940*/  LOP3.LUT R5, R5, 0x800000, RZ, 0xfc, !PT ;  /* 0x0080000005057812 */ /* 0x000fe200078efcff */
[----:B------:R-:W-:Y:S01]  /*0950*/  IMAD.MOV R7, RZ, RZ, -R9 ;  /* 0x000000ffff077224 */ /* 0x000fe200078e0a09 */
[----:B------:R-:W-:-:S02]  /*0960*/  FSETP.NEU.FTZ.AND P0, PT, R3, R6, PT ;  /* 0x000000060300720b */ /* 0x000fc40003f1d000 */
[----:B------:R-:W-:Y:S02]  /*0970*/  SHF.L.U32 R8, R5, R8, RZ ;  /* 0x0000000805087219 */ /* 0x000fe400000006ff */
[----:B------:R-:W-:Y:S02]  /*0980*/  SEL R6, R7, RZ, P2 ;  /* 0x000000ff07067207 */ /* 0x000fe40001000000 */
[----:B------:R-:W-:Y:S02]  /*0990*/  ISETP.NE.AND P1, PT, R8, RZ, P1 ;  /* 0x000000ff0800720c */ /* 0x000fe40000f25270 */
[----:B------:R-:W-:Y:S02]  /*09a0*/  SHF.R.U32.HI R6, RZ, R6, R5 ;  /* 0x00000006ff067219 */ /* 0x000fe40000011605 */
[----:B------:R-:W-:Y:S02]  /*09b0*/  PLOP3.LUT P0, PT, P0, P1, PT, 0xf8, 0x8f ;  /* 0x00000000008f781c */ /* 0x000fe40000703f70 */
[----:B------:R-:W-:-:S02]  /*09c0*/  SHF.R.U32.HI R8, RZ, 0x1, R6 ;  /* 0x00000001ff087819 */ /* 0x000fc40000011606 */
[----:B------:R-:W-:-:S04]  /*09d0*/  SEL R3, RZ, 0x1, !P0 ;  /* 0x00000001ff037807 */ /* 0x000fc80004000000 */
[----:B------:R-:W-:-:S04]  /*09e0*/  LOP3.LUT R3, R3, 0x1, R8, 0xf8, !PT ;  /* 0x0000000103037812 */ /* 0x000fc800078ef808 */
[----:B------:R-:W-:-:S05]  /*09f0*/  LOP3.LUT R3, R3, R6, RZ, 0xc0, !PT ;  /* 0x0000000603037212 */ /* 0x000fca00078ec0ff */
[----:B------:R-:W-:-:S05]  /*0a00*/  IMAD.IADD R3, R8, 0x1, R3 ;  /* 0x0000000108037824 */ /* 0x000fca00078e0203 */
[----:B------:R-:W-:Y:S01]  /*0a10*/  LOP3.LUT R0, R3, R0, RZ, 0xfc, !PT ;  /* 0x0000000003007212 */ /* 0x000fe200078efcff */
[----:B------:R-:W-:Y:S06]  /*0a20*/  BRA `(.L_x_180) ;  /* 0x0000000000347947 */ /* 0x000fec0003800000 */
.L_x_179:
[----:B------:R-:W-:-:S04]  /*0a30*/  LOP3.LUT R0, R0, 0x80000000, RZ, 0xc0, !PT ;  /* 0x8000000000007812 */ /* 0x000fc800078ec0ff */
[----:B------:R-:W-:Y:S01]  /*0a40*/  LOP3.LUT R0, R0, 0x7f800000, RZ, 0xfc, !PT ;  /* 0x7f80000000007812 */ /* 0x000fe200078efcff */
[----:B------:R-:W-:Y:S06]  /*0a50*/  BRA `(.L_x_180) ;  /* 0x0000000000287947 */ /* 0x000fec0003800000 */
.L_x_178:
[----:B------:R-:W-:Y:S01]  /*0a60*/  IMAD R0, R6, 0x800000, R0 ;  /* 0x0080000006007824 */ /* 0x000fe200078e0200 */
[----:B------:R-:W-:Y:S06]  /*0a70*/  BRA `(.L_x_180) ;  /* 0x0000000000207947 */ /* 0x000fec0003800000 */
.L_x_177:
[----:B------:R-:W-:-:S04]  /*0a80*/  LOP3.LUT R0, R8, 0x80000000, R7, 0x48, !PT ;  /* 0x8000000008007812 */ /* 0x000fc800078e4807 */
[----:B------:R-:W-:Y:S01]  /*0a90*/  LOP3.LUT R0, R0, 0x7f800000, RZ, 0xfc, !PT ;  /* 0x7f80000000007812 */ /* 0x000fe200078efcff */
[----:B------:R-:W-:Y:S06]  /*0aa0*/  BRA `(.L_x_180) ;  /* 0x0000000000147947 */ /* 0x000fec0003800000 */
.L_x_176:
[----:B------:R-:W-:Y:S01]  /*0ab0*/  LOP3.LUT R0, R8, 0x80000000, R7, 0x48, !PT ;  /* 0x8000000008007812 */ /* 0x000fe200078e4807 */
[----:B------:R-:W-:Y:S06]  /*0ac0*/  BRA `(.L_x_180) ;  /* 0x00000000000c7947 */ /* 0x000fec0003800000 */
.L_x_175:
[----:B------:R-:W0:Y:S01]  /*0ad0*/  MUFU.RSQ R0, -QNAN ;  /* 0xffc0000000007908 */ /* 0x000e220000001400 */
[----:B------:R-:W-:Y:S05]  /*0ae0*/  BRA `(.L_x_180) ;  /* 0x0000000000047947 */ /* 0x000fea0003800000 */
.L_x_174:
[----:B------:R-:W-:-:S07]  /*0af0*/  FADD.FTZ R0, R0, R3 ;  /* 0x0000000300007221 */ /* 0x000fce0000010000 */
.L_x_180:
[----:B------:R-:W-:-:S04]  /*0b00*/  IMAD.MOV.U32 R5, RZ, RZ, 0x0 ;  /* 0x00000000ff057424 */ /* 0x000fc800078e00ff */
[----:B0-----:R-:W-:Y:S05]  /*0b10*/  RET.REL.NODEC R4 `(_ZN8pygpukit3ops5audio25zero_crossing_rate_kernelEPKfPfiii) ;  /* 0xfffffff404387950 */ /* 0x001fea0003c3ffff */
.L_x_181:
        /* <DEDUP_REMOVED lines=14> */
.L_x_657:


//--------------------- .text._ZN8pygpukit3ops5audio24spectral_flatness_kernelEPKfPfii --------------------------
	.section	.text._ZN8pygpukit3ops5audio24spectral_flatness_kernelEPKfPfii,"ax",@progbits
	.align	128
        .global         _ZN8pygpukit3ops5audio24spectral_flatness_kernelEPKfPfii
        .type           _ZN8pygpukit3ops5audio24spectral_flatness_kernelEPKfPfii,@function
        .size           _ZN8pygpukit3ops5audio24spectral_flatness_kernelEPKfPfii,(.L_x_658 - _ZN8pygpukit3ops5audio24spectral_flatness_kernelEPKfPfii)
        .other          _ZN8pygpukit3ops5audio24spectral_flatness_kernelEPKfPfii,@"STO_CUDA_ENTRY STV_DEFAULT"
_ZN8pygpukit3ops5audio24spectral_flatness_kernelEPKfPfii:
.text._ZN8pygpukit3ops5audio24spectral_flatness_kernelEPKfPfii:
[----:B------:R-:W-:Y:S01]  /*0000*/  LDC R1, c[0x0][0x37c] ;  /* 0x0000df00ff017b82 */ /* 0x000fe20000000800 */
[----:B------:R-:W0:Y:S01]  /*0010*/  S2R R4, SR_CTAID.X ;  /* 0x0000000000047919 */ /* 0x000e220000002500 */
[----:B------:R-:W0:Y:S02]  /*0020*/  LDCU UR4, c[0x0][0x390] ;  /* 0x00007200ff0477ac */ /* 0x000e240008000800 */
[----:B0-----:R-:W-:Y:S01]  /*0030*/  ISETP.GE.AND P0, PT, R4, UR4, PT ;  /* 0x0000000404007c0c */ /* 0x001fe2000bf06270 */
[----:B------:R-:W0:-:S12]  /*0040*/  LDCU UR4, c[0x0][0x360] ;  /* 0x00006c00ff0477ac */ /* 0x000e180008000800 */
[----:B0-----:R-:W-:Y:S05]  /*0050*/  @P0 EXIT ;  /* 0x000000000000094d */ /* 0x001fea0003800000 */
[----:B------:R-:W0:Y:S01]  /*0060*/  S2R R0, SR_TID.X ;  /* 0x0000000000007919 */ /* 0x000e220000002100 */
[----:B------:R-:W0:Y:S01]  /*0070*/  LDCU UR5, c[0x0][0x394] ;  /* 0x00007280ff0577ac */ /* 0x000e220008000800 */
[----:B------:R-:W-:Y:S01]  /*0080*/  MOV R2, 0x400 ;  /* 0x0000040000027802 */ /* 0x000fe20000000f00 */
[----:B------:R-:W-:Y:S01]  /*0090*/  IMAD.U32 R6, RZ, RZ, UR4 ;  /* 0x00000004ff067e24 */ /* 0x000fe2000f8e00ff */
[----:B------:R-:W1:Y:S01]  /*00a0*/  S2R R7, SR_CgaCtaId ;  /* 0x0000000000077919 */ /* 0x000e620000008800 */
[----:B------:R-:W2:Y:S01]  /*00b0*/  LDCU.64 UR6, c[0x0][0x358] ;  /* 0x00006b00ff0677ac */ /* 0x000ea20008000a00 */
[----:B------:R-:W-:Y:S01]  /*00c0*/  BSSY.RECONVERGENT B0, `(.L_x_182) ;  /* 0x0000031000007945 */ /* 0x000fe20003800200 */
[----:B------:R-:W-:Y:S01]  /*00d0*/  HFMA2 R10, -RZ, RZ, 0, 0 ;  /* 0x00000000ff0a7431 */ /* 0x000fe200000001ff */
[----:B------:R-:W-:Y:S02]  /*00e0*/  MOV R9, RZ ;  /* 0x000000ff00097202 */ /* 0x000fe40000000f00 */
[----:B0-----:R-:W-:-:S02]  /*00f0*/  ISETP.GE.AND P0, PT, R0, UR5, PT ;  /* 0x0000000500007c0c */ /* 0x001fc4000bf06270 */
[----:B-1----:R-:W-:-:S05]  /*0100*/  LEA R7, R7, R2, 0x18 ;  /* 0x0000000207077211 */ /* 0x002fca00078ec0ff */
[--C-:B------:R-:W-:Y:S02]  /*0110*/  IMAD R5, R6, 0x4, R7.reuse ;  /* 0x0000000406057824 */ /* 0x100fe400078e0207 */
[C---:B------:R-:W-:Y:S02]  /*0120*/  IMAD R7, R0.reuse, 0x4, R7 ;  /* 0x0000000400077824 */ /* 0x040fe400078e0207 */
[----:B------:R-:W-:Y:S02]  /*0130*/  IMAD R8, R0, 0x4, R5 ;  /* 0x0000000400087824 */ /* 0x000fe400078e0205 */
[----:B--2---:R-:W-:Y:S05]  /*0140*/  @P0 BRA `(.L_x_183) ;  /* 0x0000000000a00947 */ /* 0x004fea0003800000 */
[----:B------:R-:W0:Y:S01]  /*0150*/  LDC.64 R2, c[0x0][0x380] ;  /* 0x0000e000ff027b82 */ /* 0x000e220000000a00 */
[----:B------:R-:W-:Y:S01]  /*0160*/  IMAD.MOV.U32 R9, RZ, RZ, RZ ;  /* 0x000000ffff097224 */ /* 0x000fe200078e00ff */
[----:B------:R-:W-:Y:S01]  /*0170*/  MOV R10, RZ ;  /* 0x000000ff000a7202 */ /* 0x000fe20000000f00 */
[----:B------:R-:W-:-:S07]  /*0180*/  IMAD.MOV.U32 R11, RZ, RZ, R0 ;  /* 0x000000ffff0b7224 */ /* 0x000fce00078e0000 */
.L_x_184:
[----:B------:R-:W-:-:S04]  /*0190*/  IMAD R15, R4, UR5, R11 ;  /* 0x00000005040f7c24 */ /* 0x000fc8000f8e020b */
[----:B0-----:R-:W-:-:S05]  /*01a0*/  IMAD.WIDE R14, R15, 0x4, R2 ;  /* 0x000000040f0e7825 */ /* 0x001fca00078e0202 */
[----:B------:R-:W2:Y:S01]  /*01b0*/  LDG.E.CONSTANT R12, desc[UR6][R14.64] ;  /* 0x000000060e0c7981 */ /* 0x000ea2000c1e9900 */
[----:B------:R-:W-:Y:S02]  /*01c0*/  HFMA2 R18, -RZ, RZ, 1.5048828125, 33.21875 ;  /* 0x3e055027ff127431 */ /* 0x000fe400000001ff */
[----:B------:R-:W-:-:S05]  /*01d0*/  IMAD.IADD R11, R6, 0x1, R11 ;  /* 0x00000001060b7824 */ /* 0x000fca00078e020b */
[----:B------:R-:W-:Y:S01]  /*01e0*/  ISETP.GE.AND P1, PT, R11, UR5, PT ;  /* 0x000000050b007c0c */ /* 0x000fe2000bf26270 */
[----:B--2---:R-:W-:-:S04]  /*01f0*/  FADD R12, R12, 1.00000001335143196e-10 ;  /* 0x2edbe6ff0c0c7421 */ /* 0x004fc80000000000 */
[C---:B------:R-:W-:Y:S01]  /*0200*/  FMUL R13, R12.reuse, 8388608 ;  /* 0x4b0000000c0d7820 */ /* 0x040fe20000400000 */
[C---:B------:R-:W-:Y:S01]  /*0210*/  FSETP.GEU.AND P0, PT, R12.reuse, 1.175494350822287508e-38, PT ;  /* 0x008000000c00780b */ /* 0x040fe20003f0e000 */
[----:B------:R-:W-:-:S03]  /*0220*/  FADD R9, R12, R9 ;  /* 0x000000090c097221 */ /* 0x000fc60000000000 */
[----:B------:R-:W-:Y:S02]  /*0230*/  FSEL R13, R13, R12, !P0 ;  /* 0x0000000c0d0d7208 */ /* 0x000fe40004000000 */
[----:B------:R-:W-:Y:S02]  /*0240*/  FSEL R14, RZ, -23, P0 ;  /* 0xc1b80000ff0e7808 */ /* 0x000fe40000000000 */
[C---:B------:R-:W-:Y:S01]  /*0250*/  ISETP.GT.U32.AND P0, PT, R13.reuse, 0x7f7fffff, PT ;  /* 0x7f7fffff0d00780c */ /* 0x040fe20003f04070 */
[----:B------:R-:W-:-:S05]  /*0260*/  VIADD R16, R13, 0xc0d55555 ;  /* 0xc0d555550d107836 */ /* 0x000fca0000000000 */
[----:B------:R-:W-:-:S04]  /*0270*/  LOP3.LUT R16, R16, 0xff800000, RZ, 0xc0, !PT ;  /* 0xff80000010107812 */ /* 0x000fc800078ec0ff */
[----:B------:R-:W-:Y:S01]  /*0280*/  I2FP.F32.S32 R15, R16 ;  /* 0x00000010000f7245 */ /* 0x000fe20000201400 */
[----:B------:R-:W-:Y:S02]  /*0290*/  IMAD.IADD R17, R13, 0x1, -R16 ;  /* 0x000000010d117824 */ /* 0x000fe400078e0a10 */
[----:B------:R-:W-:Y:S02]  /*02a0*/  IMAD.MOV.U32 R16, RZ, RZ, 0x7f800000 ;  /* 0x7f800000ff107424 */ /* 0x000fe400078e00ff */
[----:B------:R-:W-:Y:S01]  /*02b0*/  FADD R17, R17, -1 ;  /* 0xbf80000011117421 */ /* 0x000fe20000000000 */
[----:B------:R-:W-:-:S03]  /*02c0*/  FFMA R14, R15, 1.1920928955078125e-07, R14 ;  /* 0x340000000f0e7823 */ /* 0x000fc6000000000e */
[----:B------:R-:W-:-:S04]  /*02d0*/  FFMA R18, R17, -R18, 0.14084610342979431152 ;  /* 0x3e1039f611127423 */ /* 0x000fc80000000812 */
[----:B------:R-:W-:-:S04]  /*02e0*/  FFMA R18, R17, R18, -0.12148627638816833496 ;  /* 0xbdf8cdcc11127423 */ /* 0x000fc80000000012 */
[----:B------:R-:W-:-:S04]  /*02f0*/  FFMA R18, R17, R18, 0.13980610668659210205 ;  /* 0x3e0f295511127423 */ /* 0x000fc80000000012 */
[----:B------:R-:W-:-:S04]  /*0300*/  FFMA R18, R17, R18, -0.16684235632419586182 ;  /* 0xbe2ad8b911127423 */ /* 0x000fc80000000012 */
[----:B------:R-:W-:-:S04]  /*0310*/  FFMA R18, R17, R18, 0.20012299716472625732 ;  /* 0x3e4ced0b11127423 */ /* 0x000fc80000000012 */
[----:B------:R-:W-:-:S04]  /*0320*/  FFMA R18, R17, R18, -0.24999669194221496582 ;  /* 0xbe7fff2211127423 */ /* 0x000fc80000000012 */
[----:B------:R-:W-:-:S04]  /*0330*/  FFMA R18, R17, R18, 0.33333182334899902344 ;  /* 0x3eaaaa7811127423 */ /* 0x000fc80000000012 */
[----:B------:R-:W-:-:S04]  /*0340*/  FFMA R18, R17, R18, -0.5 ;  /* 0xbf00000011127423 */ /* 0x000fc80000000012 */
[----:B------:R-:W-:-:S04]  /*0350*/  FMUL R18, R17, R18 ;  /* 0x0000001211127220 */ /* 0x000fc80000400000 */
[----:B------:R-:W-:-:S04]  /*0360*/  FFMA R17, R17, R18, R17 ;  /* 0x0000001211117223 */ /* 0x000fc80000000011 */
[----:B------:R-:W-:Y:S01]  /*0370*/  FFMA R14, R14, 0.69314718246459960938, R17 ;  /* 0x3f3172180e0e7823 */ /* 0x000fe20000000011 */
[C---:B------:R-:W-:Y:S01]  /*0380*/  @P0 FFMA R14, R13.reuse, R16, +INF ;  /* 0x7f8000000d0e0423 */ /* 0x040fe20000000010 */
[----:B------:R-:W-:-:S04]  /*0390*/  FSETP.NEU.AND P0, PT, R13, RZ, PT ;  /* 0x000000ff0d00720b */ /* 0x000fc80003f0d000 */
[----:B------:R-:W-:-:S05]  /*03a0*/  FSEL R13, R14, -INF , P0 ;  /* 0xff8000000e0d7808 */ /* 0x000fca0000000000 */
[----:B------:R-:W-:Y:S01]  /*03b0*/  FADD R10, R13, R10 ;  /* 0x0000000a0d0a7221 */ /* 0x000fe20000000000 */
[----:B------:R-:W-:Y:S06]  /*03c0*/  @!P1 BRA `(.L_x_184) ;  /* 0xfffffffc00709947 */ /* 0x000fec000383ffff */
.L_x_183:
[----:B------:R-:W-:Y:S05]  /*03d0*/  BSYNC.RECONVERGENT B0 ;  /* 0x0000000000007941 */ /* 0x000fea0003800200 */
.L_x_182:
[----:B------:R-:W-:Y:S01]  /*03e0*/  ISETP.GE.U32.AND P0, PT, R6, 0x2, PT ;  /* 0x000000020600780c */ /* 0x000fe20003f06070 */
[----:B------:R0:W-:Y:S04]  /*03f0*/  STS [R7], R10 ;  /* 0x0000000a07007388 */ /* 0x0001e80000000800 */
[----:B------:R0:W-:Y:S01]  /*0400*/  STS [R8], R9 ;  /* 0x0000000908007388 */ /* 0x0001e20000000800 */
[----:B------:R-:W-:Y:S07]  /*0410*/  BAR.SYNC.DEFER_BLOCKING 0x0 ;  /* 0x0000000000007b1d */ /* 0x000fee0000010000 */
[----:B------:R-:W-:Y:S05]  /*0420*/  @!P0 BRA `(.L_x_185) ;  /* 0x00000000004c8947 */ /* 0x000fea0003800000 */
.L_x_188:
[----:B------:R-:W-:Y:S01]  /*0430*/  SHF.R.U32.HI R11, RZ, 0x1, R6 ;  /* 0x00000001ff0b7819 */ /* 0x000fe20000011606 */
[----:B------:R-:W-:Y:S03]  /*0440*/  BSSY.RECONVERGENT B0, `(.L_x_186) ;  /* 0x000000d000007945 */ /* 0x000fe60003800200 */
[----:B------:R-:W-:-:S13]  /*0450*/  ISETP.GE.U32.AND P0, PT, R0, R11, PT ;  /* 0x0000000b0000720c */ /* 0x000fda0003f06070 */
[----:B-1----:R-:W-:Y:S05]  /*0460*/  @P0 BRA `(.L_x_187) ;  /* 0x0000000000280947 */ /* 0x002fea0003800000 */
[C---:B------:R-:W-:Y:S01]  /*0470*/  LEA R2, R11.reuse, R7, 0x2 ;  /* 0x000000070b027211 */ /* 0x040fe200078e10ff */
[----:B------:R-:W-:Y:S05]  /*0480*/  LDS R3, [R7] ;  /* 0x0000000007037984 */ /* 0x000fea0000000800 */
[----:B------:R-:W0:Y:S02]  /*0490*/  LDS R2, [R2] ;  /* 0x0000000002027984 */ /* 0x000e240000000800 */
[----:B0-----:R-:W-:Y:S01]  /*04a0*/  FADD R10, R2, R3 ;  /* 0x00000003020a7221 */ /* 0x001fe20000000000 */
[----:B------:R-:W-:-:S04]  /*04b0*/  IMAD R3, R11, 0x4, R8 ;  /* 0x000000040b037824 */ /* 0x000fc800078e0208 */
[----:B------:R-:W-:Y:S04]  /*04c0*/  STS [R7], R10 ;  /* 0x0000000a07007388 */ /* 0x000fe80000000800 */
[----:B------:R-:W-:Y:S04]  /*04d0*/  LDS R3, [R3] ;  /* 0x0000000003037984 */ /* 0x000fe80000000800 */
[----:B------:R-:W0:Y:S02]  /*04e0*/  LDS R12, [R8] ;  /* 0x00000000080c7984 */ /* 0x000e240000000800 */
[----:B0-----:R-:W-:-:S05]  /*04f0*/  FADD R9, R3, R12 ;  /* 0x0000000c03097221 */ /* 0x001fca0000000000 */
[----:B------:R1:W-:Y:S02]  /*0500*/  STS [R8], R9 ;  /* 0x0000000908007388 */ /* 0x0003e40000000800 */
.L_x_187:
[----:B------:R-:W-:Y:S05]  /*0510*/  BSYNC.RECONVERGENT B0 ;  /* 0x0000000000007941 */ /* 0x000fea0003800200 */
.L_x_186:
[----:B------:R-:W-:Y:S01]  /*0520*/  BAR.SYNC.DEFER_BLOCKING 0x0 ;  /* 0x0000000000007b1d */ /* 0x000fe20000010000 */
[----:B------:R-:W-:Y:S01]  /*0530*/  ISETP.GT.U32.AND P0, PT, R6, 0x3, PT ;  /* 0x000000030600780c */ /* 0x000fe20003f04070 */
[----:B------:R-:W-:-:S12]  /*0540*/  IMAD.MOV.U32 R6, RZ, RZ, R11 ;  /* 0x000000ffff067224 */ /* 0x000fd800078e000b */
[----:B------:R-:W-:Y:S05]  /*0550*/  @P0 BRA `(.L_x_188) ;  /* 0xfffffffc00b40947 */ /* 0x000fea000383ffff */
.L_x_185:
[----:B------:R-:W-:-:S13]  /*0560*/  ISETP.NE.AND P0, PT, R0, RZ, PT ;  /* 0x000000ff0000720c */ /* 0x000fda0003f05270 */
[----:B------:R-:W-:Y:S05]  /*0570*/  @P0 EXIT ;  /* 0x000000000000094d */ /* 0x000fea0003800000 */
[----:B------:R-:W2:Y:S01]  /*0580*/  S2UR UR5, SR_CgaCtaId ;  /* 0x00000000000579c3 */ /* 0x000ea20000008800 */
[----:B------:R-:W-:Y:S02]  /*0590*/  UMOV UR4, 0x400 ;  /* 0x0000040000047882 */ /* 0x000fe40000000000 */
[----:B--2---:R-:W-:Y:S01]  /*05a0*/  ULEA UR4, UR5, UR4, 0x18 ;  /* 0x0000000405047291 */ /* 0x004fe2000f8ec0ff */
[----:B------:R-:W2:Y:S08]  /*05b0*/  LDCU UR5, c[0x0][0x394] ;  /* 0x00007280ff0577ac */ /* 0x000eb00008000800 */
[----:B------:R-:W3:Y:S01]  /*05c0*/  LDS R0, [UR4] ;  /* 0x00000004ff007984 */ /* 0x000ee20008000800 */
[----:B--2---:R-:W-:-:S04]  /*05d0*/  I2FP.F32.S32 R3, UR5 ;  /* 0x0000000500037c45 */ /* 0x004fc80008201400 */
[----:B------:R-:W0:Y:S02]  /*05e0*/  MUFU.RCP R2, R3 ;  /* 0x0000000300027308 */ /* 0x000e240000001000 */
[----:B0-----:R-:W-:-:S04]  /*05f0*/  FFMA R7, -R3, R2, 1 ;  /* 0x3f80000003077423 */ /* 0x001fc80000000102 */
[----:B------:R-:W-:Y:S02]  /*0600*/  FFMA R7, R2, R7, R2 ;  /* 0x0000000702077223 */ /* 0x000fe40000000002 */
[----:B---3--:R-:W0:Y:S02]  /*0610*/  FCHK P0, R0, R3 ;  /* 0x0000000300007302 */ /* 0x008e240000000000 */
[----:B------:R-:W-:-:S04]  /*0620*/  FFMA R2, R0, R7, RZ ;  /* 0x0000000700027223 */ /* 0x000fc800000000ff */
[----:B------:R-:W-:-:S04]  /*0630*/  FFMA R6, -R3, R2, R0 ;  /* 0x0000000203067223 */ /* 0x000fc80000000100 */
[----:B------:R-:W-:Y:S01]  /*0640*/  FFMA R2, R7, R6, R2 ;  /* 0x0000000607027223 */ /* 0x000fe20000000002 */
[----:B0-----:R-:W-:Y:S06]  /*0650*/  @!P0 BRA `(.L_x_189) ;  /* 0x00000000000c8947 */ /* 0x001fec0003800000 */
[----:B------:R-:W-:Y:S02]  /*0660*/  MOV R2, R0 ;  /* 0x0000000000027202 */ /* 0x000fe40000000f00 */
[----:B------:R-:W-:-:S07]  /*0670*/  MOV R6, 0x690 ;  /* 0x0000069000067802 */ /* 0x000fce0000000f00 */
[----:B-1----:R-:W-:Y:S05]  /*0680*/  CALL.REL.NOINC `($__internal_5_$__cuda_sm3x_div_rn_noftz_f32_slowpath) ;  /* 0x0000000000a87944 */ /* 0x002fea0003c00000 */
.L_x_189:
[----:B-1----:R-:W0:Y:S01]  /*0690*/  LDS R8, [R5] ;  /* 0x0000000005087984 */ /* 0x002e220000000800 */
[----:B------:R-:W-:Y:S01]  /*06a0*/  IMAD.MOV.U32 R7, RZ, RZ, 0x3bbb989d ;  /* 0x3bbb989dff077424 */ /* 0x000fe200078e00ff */
[----:B------:R-:W1:Y:S01]  /*06b0*/  MUFU.RCP R10, R3 ;  /* 0x00000003000a7308 */ /* 0x000e620000001000 */
[----:B------:R-:W-:Y:S02]  /*06c0*/  IMAD.MOV.U32 R9, RZ, RZ, 0x437c0000 ;  /* 0x437c0000ff097424 */ /* 0x000fe400078e00ff */
[----:B------:R-:W-:-:S04]  /*06d0*/  FFMA.SAT R0, R2, R7, 0.5 ;  /* 0x3f00000002007423 */ /* 0x000fc80000002007 */
[----:B------:R-:W-:-:S04]  /*06e0*/  FFMA.RM R6, R0, R9, 12582913 ;  /* 0x4b40000100067423 */ /* 0x000fc80000004009 */
[C---:B------:R-:W-:Y:S01]  /*06f0*/  FADD R7, R6.reuse, -12583039 ;  /* 0xcb40007f06077421 */ /* 0x040fe20000000000 */
[----:B------:R-:W-:-:S03]  /*0700*/  SHF.L.U32 R6, R6, 0x17, RZ ;  /* 0x0000001706067819 */ /* 0x000fc600000006ff */
[----:B------:R-:W-:Y:S01]  /*0710*/  FFMA R7, R2, 1.4426950216293334961, -R7 ;  /* 0x3fb8aa3b02077823 */ /* 0x000fe20000000807 */
[----:B-1----:R-:W-:-:S03]  /*0720*/  FFMA R9, -R3, R10, 1 ;  /* 0x3f80000003097423 */ /* 0x002fc6000000010a */
[----:B------:R-:W-:Y:S01]  /*0730*/  FFMA R7, R2, 1.925963033500011079e-08, R7 ;  /* 0x32a5706002077823 */ /* 0x000fe20000000007 */
[----:B------:R-:W-:-:S05]  /*0740*/  FFMA R0, R10, R9, R10 ;  /* 0x000000090a007223 */ /* 0x000fca000000000a */
[----:B------:R-:W1:Y:S08]  /*0750*/  MUFU.EX2 R7, R7 ;  /* 0x0000000700077308 */ /* 0x000e700000000800 */
[----:B0-----:R-:W0:Y:S01]  /*0760*/  FCHK P0, R8, R3 ;  /* 0x0000000308007302 */ /* 0x001e220000000000 */
[----:B------:R-:W-:-:S04]  /*0770*/  FFMA R5, R0, R8, RZ ;  /* 0x0000000800057223 */ /* 0x000fc800000000ff */
[----:B------:R-:W-:-:S04]  /*0780*/  FFMA R2, -R3, R5, R8 ;  /* 0x0000000503027223 */ /* 0x000fc80000000108 */
[----:B------:R-:W-:Y:S01]  /*0790*/  FFMA R5, R0, R2, R5 ;  /* 0x0000000200057223 */ /* 0x000fe20000000005 */
[----:B-1----:R-:W-:Y:S01]  /*07a0*/  FMUL R0, R6, R7 ;  /* 0x0000000706007220 */ /* 0x002fe20000400000 */
[----:B0-----:R-:W-:Y:S06]  /*07b0*/  @!P0 BRA `(.L_x_190) ;  /* 0x0000000000108947 */ /* 0x001fec0003800000 */
[----:B------:R-:W-:Y:S01]  /*07c0*/  IMAD.MOV.U32 R2, RZ, RZ, R8 ;  /* 0x000000ffff027224 */ /* 0x000fe200078e0008 */
[----:B------:R-:W-:-:S07]  /*07d0*/  MOV R6, 0x7f0 ;  /* 0x000007f000067802 */ /* 0x000fce0000000f00 */
[----:B------:R-:W-:Y:S05]  /*07e0*/  CALL.REL.NOINC `($__internal_5_$__cuda_sm3x_div_rn_noftz_f32_slowpath) ;  /* 0x0000000000507944 */ /* 0x000fea0003c00000 */
[----:B------:R-:W-:-:S07]  /*07f0*/  IMAD.MOV.U32 R5, RZ, RZ, R2 ;  /* 0x000000ffff057224 */ /* 0x000fce00078e0002 */
.L_x_190:
[----:B------:R-:W0:Y:S01]  /*0800*/  MUFU.RCP R2, R5 ;  /* 0x0000000500027308 */ /* 0x000e220000001000 */
[----:B------:R-:W-:-:S07]  /*0810*/  FSETP.GT.AND P2, PT, R5, 1.00000001335143196e-10, PT ;  /* 0x2edbe6ff0500780b */ /* 0x000fce0003f44000 */
[----:B------:R-:W1:Y:S01]  /*0820*/  FCHK P0, R0, R5 ;  /* 0x0000000500007302 */ /* 0x000e620000000000 */
[----:B0-----:R-:W-:-:S04]  /*0830*/  FFMA R3, R2, -R5, 1 ;  /* 0x3f80000002037423 */ /* 0x001fc80000000805 */
[----:B------:R-:W-:-:S04]  /*0840*/  FFMA R3, R2, R3, R2 ;  /* 0x0000000302037223 */ /* 0x000fc80000000002 */
[----:B------:R-:W-:-:S04]  /*0850*/  FFMA R2, R0, R3, RZ ;  /* 0x0000000300027223 */ /* 0x000fc800000000ff */
[----:B------:R-:W-:-:S04]  /*0860*/  FFMA R6, R2, -R5, R0 ;  /* 0x8000000502067223 */ /* 0x000fc80000000000 */
[----:B------:R-:W-:Y:S01]  /*0870*/  FFMA R6, R3, R6, R2 ;  /* 0x0000000603067223 */ /* 0x000fe20000000002 */
[----:B-1----:R-:W-:Y:S06]  /*0880*/  @!P0 BRA `(.L_x_191) ;  /* 0x0000000000148947 */ /* 0x002fec0003800000 */
[----:B------:R-:W-:Y:S01]  /*0890*/  MOV R2, R0 ;  /* 0x0000000000027202 */ /* 0x000fe20000000f00 */
[----:B------:R-:W-:Y:S01]  /*08a0*/  IMAD.MOV.U32 R3, RZ, RZ, R5 ;  /* 0x000000ffff037224 */ /* 0x000fe200078e0005 */
[----:B------:R-:W-:-:S07]  /*08b0*/  MOV R6, 0x8d0 ;  /* 0x000008d000067802 */ /* 0x000fce0000000f00 */
[----:B------:R-:W-:Y:S05]  /*08c0*/  CALL.REL.NOINC `($__internal_5_$__cuda_sm3x_div_rn_noftz_f32_slowpath) ;  /* 0x0000000000187944 */ /* 0x000fea0003c00000 */
[----:B------:R-:W-:-:S07]  /*08d0*/  IMAD.MOV.U32 R6, RZ, RZ, R2 ;  /* 0x000000ffff067224 */ /* 0x000fce00078e0002 */
.L_x_191:
[----:B------:R-:W0:Y:S01]  /*08e0*/  LDC.64 R2, c[0x0][0x388] ;  /* 0x0000e200ff027b82 */ /* 0x000e220000000a00 */
[----:B------:R-:W-:Y:S01]  /*08f0*/  FSEL R7, R6, RZ, P2 ;  /* 0x000000ff06077208 */ /* 0x000fe20001000000 */
[----:B0-----:R-:W-:-:S05]  /*0900*/  IMAD.WIDE.U32 R4, R4, 0x4, R2 ;  /* 0x0000000404047825 */ /* 0x001fca00078e0002 */
[----:B------:R-:W-:Y:S01]  /*0910*/  STG.E desc[UR6][R4.64], R7 ;  /* 0x0000000704007986 */ /* 0x000fe2000c101906 */
[----:B------:R-:W-:Y:S05]  /*0920*/  EXIT ;  /* 0x000000000000794d */ /* 0x000fea0003800000 */
        .weak           $__internal_5_$__cuda_sm3x_div_rn_noftz_f32_slowpath
        .type           $__internal_5_$__cuda_sm3x_div_rn_noftz_f32_slowpath,@function
        .size           $__internal_5_$__cuda_sm3x_div_rn_noftz_f32_slowpath,(.L_x_658 - $__internal_5_$__cuda_sm3x_div_rn_noftz_f32_slowpath)
$__internal_5_$__cuda_sm3x_div_rn_noftz_f32_slowpath:
[--C-:B------:R-:W-:Y:S02]  /*0930*/  SHF.R.U32.HI R8, RZ, 0x17, R3.reuse ;  /* 0x00000017ff087819 */ /* 0x100fe40000011603 */
[----:B------:R-:W-:Y:S02]  /*0940*/  SHF.R.U32.HI R7, RZ, 0x17, R2 ;  /* 0x00000017ff077819 */ /* 0x000fe40000011602 */
[----:B------:R-:W-:Y:S02]  /*0950*/  LOP3.LUT R14, R8, 0xff, RZ, 0xc0, !PT ;  /* 0x000000ff080e7812 */ /* 0x000fe400078ec0ff */
[----:B------:R-:W-:Y:S01]  /*0960*/  LOP3.LUT R12, R7, 0xff, RZ, 0xc0, !PT ;  /* 0x000000ff070c7812 */ /* 0x000fe200078ec0ff */
[----:B------:R-:W-:Y:S01]  /*0970*/  IMAD.MOV.U32 R7, RZ, RZ, R3 ;  /* 0x000000ffff077224 */ /* 0x000fe200078e0003 */
[----:B------:R-:W-:-:S03]  /*0980*/  IADD3 R10, PT, PT, R14, -0x1, RZ ;  /* 0xffffffff0e0a7810 */ /* 0x000fc60007ffe0ff */
[----:B------:R-:W-:Y:S01]  /*0990*/  VIADD R9, R12, 0xffffffff ;  /* 0xffffffff0c097836 */ /* 0x000fe20000000000 */
        /* <DEDUP_REMOVED lines=25> */
[----:B------:R-:W-:-:S03]  /*0b30*/  @!P1 FFMA R7, R3, 1.84467440737095516160e+19, RZ ;  /* 0x5f80000003079823 */ /* 0x000fc600000000ff */
[----:B------:R-:W-:-:S07]  /*0b40*/  @!P1 IADD3 R8, PT, PT, R8, 0x40, RZ ;  /* 0x0000004008089810 */ /* 0x000fce0007ffe0ff */
.L_x_192:
[----:B------:R-:W-:-:S05]  /*0b50*/  LEA R10, R14, 0xc0800000, 0x17 ;  /* 0xc08000000e0a7811 */ /* 0x000fca00078eb8ff */
[----:B------:R-:W-:Y:S01]  /*0b60*/  IMAD.IADD R10, R7, 0x1, -R10 ;  /* 0x00000001070a7824 */ /* 0x000fe200078e0a0a */
[----:B------:R-:W-:-:S03]  /*0b70*/  IADD3 R7, PT, PT, R12, -0x7f, RZ ;  /* 0xffffff810c077810 */ /* 0x000fc60007ffe0ff */
[----:B------:R-:W0:Y:S01]  /*0b80*/  MUFU.RCP R9, R10 ;  /* 0x0000000a00097308 */ /* 0x000e220000001000 */
[----:B------:R-:W-:Y:S01]  /*0b90*/  FADD.FTZ R11, -R10, -RZ ;  /* 0x800000ff0a0b7221 */ /* 0x000fe20000010100 */
[----:B------:R-:W-:-:S03]  /*0ba0*/  IMAD R2, R7, -0x800000, R2 ;  /* 0xff80000007027824 */ /* 0x000fc600078e0202 */
[----:B0-----:R-:W-:-:S04]  /*0bb0*/  FFMA R12, R9, R11, 1 ;  /* 0x3f800000090c7423 */ /* 0x001fc8000000000b */
[----:B------:R-:W-:-:S04]  /*0bc0*/  FFMA R16, R9, R12, R9 ;  /* 0x0000000c09107223 */ /* 0x000fc80000000009 */
[----:B------:R-:W-:-:S04]  /*0bd0*/  FFMA R9, R2, R16, RZ ;  /* 0x0000001002097223 */ /* 0x000fc800000000ff */
[----:B------:R-:W-:-:S04]  /*0be0*/  FFMA R12, R11, R9, R2 ;  /* 0x000000090b0c7223 */ /* 0x000fc80000000002 */
[----:B------:R-:W-:Y:S01]  /*0bf0*/  FFMA R13, R16, R12, R9 ;  /* 0x0000000c100d7223 */ /* 0x000fe20000000009 */
[----:B------:R-:W-:-:S03]  /*0c00*/  IADD3 R9, PT, PT, R7, 0x7f, -R14 ;  /* 0x0000007f07097810 */ /* 0x000fc60007ffe80e */
[----:B------:R-:W-:Y:S02]  /*0c10*/  FFMA R12, R11, R13, R2 ;  /* 0x0000000d0b0c7223 */ /* 0x000fe40000000002 */
[----:B------:R-:W-:Y:S02]  /*0c20*/  IMAD.IADD R9, R9, 0x1, R8 ;  /* 0x0000000109097824 */ /* 0x000fe400078e0208 */
        /* <DEDUP_REMOVED lines=15> */
[C---:B------:R-:W-:Y:S01]  /*0d20*/  IADD3 R10, PT, PT, R11.reuse, 0x20, RZ ;  /* 0x000000200b0a7810 */ /* 0x040fe20007ffe0ff */
[CCC-:B------:R-:W-:Y:S01]  /*0d30*/  FFMA.RM R8, R16.reuse, R12.reuse, R13.reuse ;  /* 0x0000000c10087223 */ /* 0x1c0fe2000000400d */
[----:B------:R-:W-:Y:S02]  /*0d40*/  ISETP.NE.AND P3, PT, R11, RZ, PT ;  /* 0x000000ff0b00720c */ /* 0x000fe40003f65270 */
[----:B------:R-:W-:Y:S01]  /*0d50*/  LOP3.LUT R9, R7, 0x7fffff, RZ, 0xc0, !PT ;  /* 0x007fffff07097812 */ /* 0x000fe200078ec0ff */
[----:B------:R-:W-:Y:S01]  /*0d60*/  FFMA.RP R7, R16, R12, R13 ;  /* 0x0000000c10077223 */ /* 0x000fe2000000800d */
[----:B------:R-:W-:Y:S01]  /*0d70*/  ISETP.NE.AND P1, PT, R11, RZ, PT ;  /* 0x000000ff0b00720c */ /* 0x000fe20003f25270 */
[----:B------:R-:W-:Y:S01]  /*0d80*/  IMAD.MOV R11, RZ, RZ, -R11 ;  /* 0x000000ffff0b7224 */ /* 0x000fe200078e0a0b */
[----:B------:R-:W-:Y:S02]  /*0d90*/  LOP3.LUT R9, R9, 0x800000, RZ, 0xfc, !PT ;  /* 0x0080000009097812 */ /* 0x000fe400078efcff */
        /* <DEDUP_REMOVED lines=9> */
[----:B------:R-:W-:-:S04]  /*0e30*/  LOP3.LUT R7, R7, R8, RZ, 0xc0, !PT ;  /* 0x0000000807077212 */ /* 0x000fc800078ec0ff */
[----:B------:R-:W-:-:S04]  /*0e40*/  IADD3 R7, PT, PT, R10, R7, RZ ;  /* 0x000000070a077210 */ /* 0x000fc80007ffe0ff */
[----:B------:R-:W-:Y:S01]  /*0e50*/  LOP3.LUT R2, R7, R2, RZ, 0xfc, !PT ;  /* 0x0000000207027212 */ /* 0x000fe200078efcff */
[----:B------:R-:W-:Y:S06]  /*0e60*/  BRA `(.L_x_199) ;  /* 0x0000000000347947 */ /* 0x000fec0003800000 */
.L_x_198:
[----:B------:R-:W-:-:S04]  /*0e70*/  LOP3.LUT R2, R2, 0x80000000, RZ, 0xc0, !PT ;  /* 0x8000000002027812 */ /* 0x000fc800078ec0ff */
[----:B------:R-:W-:Y:S01]  /*0e80*/  LOP3.LUT R2, R2, 0x7f800000, RZ, 0xfc, !PT ;  /* 0x7f80000002027812 */ /* 0x000fe200078efcff */
[----:B------:R-:W-:Y:S06]  /*0e90*/  BRA `(.L_x_199) ;  /* 0x0000000000287947 */ /* 0x000fec0003800000 */
.L_x_197:
[----:B------:R-:W-:Y:S01]  /*0ea0*/  IMAD R2, R9, 0x800000, R2 ;  /* 0x0080000009027824 */ /* 0x000fe200078e0202 */
[----:B------:R-:W-:Y:S06]  /*0eb0*/  BRA `(.L_x_199) ;  /* 0x0000000000207947 */ /* 0x000fec0003800000 */
.L_x_196:
[----:B------:R-:W-:-:S04]  /*0ec0*/  LOP3.LUT R2, R7, 0x80000000, R2, 0x48, !PT ;  /* 0x8000000007027812 */ /* 0x000fc800078e4802 */
[----:B------:R-:W-:Y:S01]  /*0ed0*/  LOP3.LUT R2, R2, 0x7f800000, RZ, 0xfc, !PT ;  /* 0x7f80000002027812 */ /* 0x000fe200078efcff */
[----:B------:R-:W-:Y:S06]  /*0ee0*/  BRA `(.L_x_199) ;  /* 0x0000000000147947 */ /* 0x000fec0003800000 */
.L_x_195:
[----:B------:R-:W-:Y:S01]  /*0ef0*/  LOP3.LUT R2, R7, 0x80000000, R2, 0x48, !PT ;  /* 0x8000000007027812 */ /* 0x000fe200078e4802 */
[----:B------:R-:W-:Y:S06]  /*0f00*/  BRA `(.L_x_199) ;  /* 0x00000000000c7947 */ /* 0x000fec0003800000 */
.L_x_194:
[----:B------:R-:W0:Y:S01]  /*0f10*/  MUFU.RSQ R2, -QNAN ;  /* 0xffc0000000027908 */ /* 0x000e220000001400 */
[----:B------:R-:W-:Y:S05]  /*0f20*/  BRA `(.L_x_199) ;  /* 0x0000000000047947 */ /* 0x000fea0003800000 */
.L_x_193:
[----:B------:R-:W-:-:S07]  /*0f30*/  FADD.FTZ R2, R2, R3 ;  /* 0x0000000302027221 */ /* 0x000fce0000010000 */
.L_x_199:
[----:B------:R-:W-:-:S04]  /*0f40*/  HFMA2 R7, -RZ, RZ, 0, 0 ;  /* 0x00000000ff077431 */ /* 0x000fc800000001ff */
[----:B0-----:R-:W-:Y:S05]  /*0f50*/  RET.REL.NODEC R6 `(_ZN8pygpukit3ops5audio24spectral_flatness_kernelEPKfPfii) ;  /* 0xfffffff006287950 */ /* 0x001fea0003c3ffff */
.L_x_200:
        /* <DEDUP_REMOVED lines=10> */
.L_x_658:


//--------------------- .text._ZN8pygpukit3ops5audio23spectral_rolloff_kernelEPKfPfiiff --------------------------
	.section	.text._ZN8pygpukit3ops5audio23spectral_rolloff_kernelEPKfPfiiff,"ax",@progbits
	.align	128
        .global         _ZN8pygpukit3ops5audio23spectral_rolloff_kernelEPKfPfiiff
        .type           _ZN8pygpukit3ops5audio23spectral_rolloff_kernelEPKfPfiiff,@function
        .size           _ZN8pygpukit3ops5audio23spectral_rolloff_kernelEPKfPfiiff,(.L_x_695 - _ZN8pygpukit3ops5audio23spectral_rolloff_kernelEPKfPfiiff)
        .other          _ZN8pygpukit3ops5audio23spectral_rolloff_kernelEPKfPfiiff,@"STO_CUDA_ENTRY STV_DEFAULT"
_ZN8pygpukit3ops5audio23spectral_rolloff_kernelEPKfPfiiff:
.text._ZN8pygpukit3ops5audio23spectral_rolloff_kernelEPKfPfiiff:
[----:B------:R-:W-:Y:S01]  /*0000*/  LDC R1, c[0x0][0x37c] ;  /* 0x0000df00ff017b82 */ /* 0x000fe20000000800 */
[----:B------:R-:W0:Y:S01]  /*0010*/  S2R R0, SR_CTAID.X ;  /* 0x0000000000007919 */ /* 0x000e220000002500 */
[----:B------:R-:W0:Y:S02]  /*0020*/  LDCU UR4, c[0x0][0x390] ;  /* 0x00007200ff0477ac */ /* 0x000e240008000800 */
[----:B0-----:R-:W-:-:S13]  /*0030*/  ISETP.GE.AND P0, PT, R0, UR4, PT ;  /* 0x0000000400007c0c */ /* 0x001fda000bf06270 */
[----:B------:R-:W-:Y:S05]  /*0040*/  @P0 EXIT ;  /* 0x000000000000094d */ /* 0x000fea0003800000 */
[----:B------:R-:W0:Y:S01]  /*0050*/  S2R R8, SR_TID.X ;  /* 0x0000000000087919 */ /* 0x000e220000002100 */
[----:B------:R-:W0:Y:S01]  /*0060*/  LDCU UR4, c[0x0][0x394] ;  /* 0x00007280ff0477ac */ /* 0x000e220008000800 */
[----:B------:R-:W-:Y:S01]  /*0070*/  BSSY.RECONVERGENT B0, `(.L_x_201) ;  /* 0x0000010000007945 */ /* 0x000fe20003800200 */
[----:B------:R-:W-:Y:S01]  /*0080*/  IMAD.MOV.U32 R6, RZ, RZ, RZ ;  /* 0x000000ffff067224 */ /* 0x000fe200078e00ff */
[----:B------:R-:W1:Y:S01]  /*0090*/  LDCU.64 UR8, c[0x0][0x358] ;  /* 0x00006b00ff0877ac */ /* 0x000e620008000a00 */
[----:B0-----:R-:W-:-:S13]  /*00a0*/  ISETP.GE.AND P0, PT, R8, UR4, PT ;  /* 0x0000000408007c0c */ /* 0x001fda000bf06270 */
[----:B-1----:R-:W-:Y:S05]  /*00b0*/  @P0 BRA `(.L_x_202) ;  /* 0x00000000002c0947 */ /* 0x002fea0003800000 */
[----:B------:R-:W0:Y:S01]  /*00c0*/  LDC R10, c[0x0][0x360] ;  /* 0x0000d800ff0a7b82 */ /* 0x000e220000000800 */
[----:B------:R-:W-:Y:S01]  /*00d0*/  IMAD.MOV.U32 R6, RZ, RZ, RZ ;  /* 0x000000ffff067224 */ /* 0x000fe200078e00ff */
[----:B------:R-:W-:-:S06]  /*00e0*/  MOV R7, R8 ;  /* 0x0000000800077202 */ /* 0x000fcc0000000f00 */
[----:B------:R-:W1:Y:S02]  /*00f0*/  LDC.64 R4, c[0x0][0x380] ;  /* 0x0000e000ff047b82 */ /* 0x000e640000000a00 */
.L_x_203:
[----:B------:R-:W-:-:S04]  /*0100*/  IMAD R3, R0, UR4, R7 ;  /* 0x0000000400037c24 */ /* 0x000fc8000f8e0207 */
[----:B-1----:R-:W-:-:S06]  /*0110*/  IMAD.WIDE R2, R3, 0x4, R4 ;  /* 0x0000000403027825 */ /* 0x002fcc00078e0204 */
[----:B------:R-:W2:Y:S01]  /*0120*/  LDG.E.CONSTANT R3, desc[UR8][R2.64] ;  /* 0x0000000802037981 */ /* 0x000ea2000c1e9900 */
[----:B0-----:R-:W-:-:S05]  /*0130*/  IMAD.IADD R7, R10, 0x1, R7 ;  /* 0x000000010a077824 */ /* 0x001fca00078e0207 */
[----:B------:R-:W-:Y:S01]  /*0140*/  ISETP.GE.AND P0, PT, R7, UR4, PT ;  /* 0x0000000407007c0c */ /* 0x000fe2000bf06270 */
[----:B--2---:R-:W-:-:S12]  /*0150*/  FADD R6, R3, R6 ;  /* 0x0000000603067221 */ /* 0x004fd80000000000 */
[----:B------:R-:W-:Y:S05]  /*0160*/  @!P0 BRA `(.L_x_203) ;  /* 0xfffffffc00e48947 */ /* 0x000fea000383ffff */
.L_x_202:
[----:B------:R-:W-:Y:S05]  /*0170*/  BSYNC.RECONVERGENT B0 ;  /* 0x0000000000007941 */ /* 0x000fea0003800200 */
.L_x_201:
        /* <DEDUP_REMOVED lines=10> */
[----:B------:R-:W-:-:S07]  /*0220*/  MOV R2, UR6 ;  /* 0x0000000600027c02 */ /* 0x000fce0008000f00 */
.L_x_205:
[----:B------:R-:W-:-:S04]  /*0230*/  SHF.R.U32.HI R7, RZ, 0x1, R2 ;  /* 0x00000001ff077819 */ /* 0x000fc80000011602 */
[----:B------:R-:W-:-:S13]  /*0240*/  ISETP.GE.U32.AND P1, PT, R8, R7, PT ;  /* 0x000000070800720c */ /* 0x000fda0003f26070 */
[----:B------:R-:W-:Y:S01]  /*0250*/  @!P1 IMAD R4, R7, 0x4, R3 ;  /* 0x0000000407049824 */ /* 0x000fe200078e0203 */
[----:B------:R-:W-:Y:S05]  /*0260*/  @!P1 LDS R5, [R3] ;  /* 0x0000000003059984 */ /* 0x000fea0000000800 */
[----:B------:R-:W0:Y:S02]  /*0270*/  @!P1 LDS R4, [R4] ;  /* 0x0000000004049984 */ /* 0x000e240000000800 */
[----:B0-----:R-:W-:-:S05]  /*0280*/  @!P1 FADD R6, R4, R5 ;  /* 0x0000000504069221 */ /* 0x001fca0000000000 */
[----:B------:R1:W-:Y:S01]  /*0290*/  @!P1 STS [R3], R6 ;  /* 0x0000000603009388 */ /* 0x0003e20000000800 */
[----:B------:R-:W-:Y:S01]  /*02a0*/  BAR.SYNC.DEFER_BLOCKING 0x0 ;  /* 0x0000000000007b1d */ /* 0x000fe20000010000 */
[----:B------:R-:W-:Y:S02]  /*02b0*/  ISETP.GT.U32.AND P1, PT, R2, 0x3, PT ;  /* 0x000000030200780c */ /* 0x000fe40003f24070 */
[----:B------:R-:W-:-:S11]  /*02c0*/  MOV R2, R7 ;  /* 0x0000000700027202 */ /* 0x000fd60000000f00 */
[----:B-1----:R-:W-:Y:S05]  /*02d0*/  @P1 BRA `(.L_x_205) ;  /* 0xfffffffc00d41947 */ /* 0x002fea000383ffff */
.L_x_204:
[----:B------:R-:W-:Y:S05]  /*02e0*/  @P0 EXIT ;  /* 0x000000000000094d */ /* 0x000fea0003800000 */
[----:B------:R-:W1:Y:S02]  /*02f0*/  LDCU UR4, c[0x0][0x394] ;  /* 0x00007280ff0477ac */ /* 0x000e640008000800 */
[----:B-1----:R-:W-:Y:S02]  /*0300*/  UISETP.GE.AND UP0, UPT, UR4, 0x1, UPT ;  /* 0x000000010400788c */ /* 0x002fe4000bf06270 */
[----:B------:R-:W-:-:S07]  /*0310*/  UIADD3 UR5, UPT, UPT, UR4, -0x1, URZ ;  /* 0xffffffff04057890 */ /* 0x000fce000fffe0ff */
[----:B------:R-:W-:Y:S01]  /*0320*/  UMOV UR4, UR5 ;  /* 0x0000000500047c82 */ /* 0x000fe20008000000 */
[----:B------:R-:W-:Y:S05]  /*0330*/  BRA.U !UP0, `(.L_x_206) ;  /* 0x0000000108507547 */ /* 0x000fea000b800000 */
[----:B------:R-:W1:Y:S01]  /*0340*/  S2UR UR6, SR_CgaCtaId ;  /* 0x00000000000679c3 */ /* 0x000e620000008800 */
[----:B------:R-:W-:Y:S01]  /*0350*/  UMOV UR4, 0x400 ;  /* 0x0000040000047882 */ /* 0x000fe20000000000 */
[----:B------:R-:W-:-:S06]  /*0360*/  HFMA2 R7, -RZ, RZ, 0, 0 ;  /* 0x00000000ff077431 */ /* 0x000fcc00000001ff */
[----:B------:R-:W2:Y:S08]  /*0370*/  LDC R9, c[0x0][0x394] ;  /* 0x0000e500ff097b82 */ /* 0x000eb00000000800 */
[----:B------:R-:W3:Y:S01]  /*0380*/  LDC.64 R4, c[0x0][0x380] ;  /* 0x0000e000ff047b82 */ /* 0x000ee20000000a00 */
[----:B-1----:R-:W-:-:S09]  /*0390*/  ULEA UR4, UR6, UR4, 0x18 ;  /* 0x0000000406047291 */ /* 0x002fd2000f8ec0ff */
[----:B------:R-:W0:Y:S02]  /*03a0*/  LDS R2, [UR4] ;  /* 0x00000004ff027984 */ /* 0x000e240008000800 */
[----:B------:R-:W0:Y:S02]  /*03b0*/  LDCU UR4, c[0x0][0x39c] ;  /* 0x00007380ff0477ac */ /* 0x000e240008000800 */
[----:B0-----:R-:W-:Y:S01]  /*03c0*/  FMUL R6, R2, UR4 ;  /* 0x0000000402067c20 */ /* 0x001fe20008400000 */
[----:B--23--:R-:W-:-:S06]  /*03d0*/  UMOV UR4, URZ ;  /* 0x000000ff00047c82 */ /* 0x00cfcc0008000000 */
.L_x_207:
[----:B------:R-:W-:-:S04]  /*03e0*/  IMAD R3, R0, R9, UR4 ;  /* 0x0000000400037e24 */ /* 0x000fc8000f8e0209 */
[----:B------:R-:W-:-:S06]  /*03f0*/  IMAD.WIDE.U32 R2, R3, 0x4, R4 ;  /* 0x0000000403027825 */ /* 0x000fcc00078e0004 */
[----:B------:R-:W2:Y:S02]  /*0400*/  LDG.E.CONSTANT R2, desc[UR8][R2.64] ;  /* 0x0000000802027981 */ /* 0x000ea4000c1e9900 */
[----:B--2---:R-:W-:-:S05]  /*0410*/  FADD R7, R2, R7 ;  /* 0x0000000702077221 */ /* 0x004fca0000000000 */
[----:B------:R-:W-:-:S13]  /*0420*/  FSETP.GE.AND P0, PT, R7, R6, PT ;  /* 0x000000060700720b */ /* 0x000fda0003f06000 */
[----:B------:R-:W-:Y:S05]  /*0430*/  @P0 BRA `(.L_x_206) ;  /* 0x0000000000100947 */ /* 0x000fea0003800000 */
[----:B------:R-:W-:-:S06]  /*0440*/  UIADD3 UR4, UPT, UPT, UR4, 0x1, URZ ;  /* 0x0000000104047890 */ /* 0x000fcc000fffe0ff */
[----:B------:R-:W-:-:S13]  /*0450*/  ISETP.NE.AND P0, PT, R9, UR4, PT ;  /* 0x0000000409007c0c */ /* 0x000fda000bf05270 */
[----:B------:R-:W-:Y:S05]  /*0460*/  @P0 BRA `(.L_x_207) ;  /* 0xfffffffc00dc0947 */ /* 0x000fea000383ffff */
[----:B------:R-:W-:-:S05]  /*0470*/  UMOV UR4, UR5 ;  /* 0x0000000500047c82 */ /* 0x000fca0008000000 */
.L_x_206:
[----:B0-----:R-:W0:Y:S01]  /*0480*/  LDC.64 R2, c[0x0][0x388] ;  /* 0x0000e200ff027b82 */ /* 0x001e220000000a00 */
[----:B------:R-:W1:Y:S01]  /*0490*/  LDCU UR5, c[0x0][0x398] ;  /* 0x00007300ff0577ac */ /* 0x000e620008000800 */
[----:B------:R-:W-:-:S05]  /*04a0*/  I2FP.F32.S32 R4, UR4 ;  /* 0x0000000400047c45 */ /* 0x000fca0008201400 */
[----:B-1----:R-:W-:Y:S01]  /*04b0*/  FMUL R5, R4, UR5 ;  /* 0x0000000504057c20 */ /* 0x002fe20008400000 */
[----:B0-----:R-:W-:-:S05]  /*04c0*/  IMAD.WIDE.U32 R2, R0, 0x4, R2 ;  /* 0x0000000400027825 */ /* 0x001fca00078e0002 */
[----:B------:R-:W-:Y:S01]  /*04d0*/  STG.E desc[UR8][R2.64], R5 ;  /* 0x0000000502007986 */ /* 0x000fe2000c101908 */
[----:B------:R-:W-:Y:S05]  /*04e0*/  EXIT ;  /* 0x000000000000794d */ /* 0x000fea0003800000 */
.L_x_208:
        /* <DEDUP_REMOVED lines=9> */
.L_x_695:


//--------------------- .text._ZN8pygpukit3ops5audio25spectral_bandwidth_kernelEPKfS3_Pfiifi --------------------------
	.section	.text._ZN8pygpukit3ops5audio25spectral_bandwidth_kernelEPKfS3_Pfiifi,"ax",@progbits
	.align	128
        .global         _ZN8pygpukit3ops5audio25spectral_bandwidth_kernelEPKfS3_Pfiifi
        .type           _ZN8pygpukit3ops5audio25spectral_bandwidth_kernelEPKfS3_Pfiifi,@function
        .size           _ZN8pygpukit3ops5audio25spectral_bandwidth_kernelEPKfS3_Pfiifi,(.L_x_661 - _ZN8pygpukit3ops5audio25spectral_bandwidth_kernelEPKfS3_Pfiifi)
        .other          _ZN8pygpukit3ops5audio25spectral_bandwidth_kernelEPKfS3_Pfiifi,@"STO_CUDA_ENTRY STV_DEFAULT"
_ZN8pygpukit3ops5audio25spectral_bandwidth_kernelEPKfS3_Pfiifi:
.text._ZN8pygpukit3ops5audio25spectral_bandwidth_kernelEPKfS3_Pfiifi:
        /* <DEDUP_REMOVED lines=8> */
[----:B------:R-:W-:Y:S01]  /*0080*/  CS2R R8, SRZ ;  /* 0x0000000000087805 */ /* 0x000fe2000001ff00 */
[----:B------:R-:W1:Y:S01]  /*0090*/  LDCU UR4, c[0x0][0x360] ;  /* 0x00006c00ff0477ac */ /* 0x000e620008000800 */
[----:B------:R-:W2:Y:S01]  /*00a0*/  LDCU.64 UR6, c[0x0][0x358] ;  /* 0x00006b00ff0677ac */ /* 0x000ea20008000a00 */
[----:B------:R-:W3:Y:S01]  /*00b0*/  LDCU UR8, c[0x0][0x3a0] ;  /* 0x00007400ff0877ac */ /* 0x000ee20008000800 */
[----:B-1----:R-:W-:Y:S01]  /*00c0*/  IMAD.U32 R7, RZ, RZ, UR4 ;  /* 0x00000004ff077e24 */ /* 0x002fe2000f8e00ff */
[----:B0-----:R-:W-:-:S13]  /*00d0*/  ISETP.GE.AND P0, PT, R0, UR5, PT ;  /* 0x0000000500007c0c */ /* 0x001fda000bf06270 */
[----:B--23--:R-:W-:Y:S05]  /*00e0*/  @P0 BRA `(.L_x_210) ;  /* 0x0000000800000947 */ /* 0x00cfea0003800000 */
[----:B------:R-:W0:Y:S01]  /*00f0*/  LDC.64 R2, c[0x0][0x388] ;  /* 0x0000e200ff027b82 */ /* 0x000e220000000a00 */
[----:B------:R-:W1:Y:S01]  /*0100*/  LDCU UR4, c[0x0][0x3a4] ;  /* 0x00007480ff0477ac */ /* 0x000e620008000800 */
[----:B0-----:R-:W-:-:S05]  /*0110*/  IMAD.WIDE.U32 R2, R6, 0x4, R2 ;  /* 0x0000000406027825 */ /* 0x001fca00078e0002 */
[----:B------:R0:W5:Y:S01]  /*0120*/  LDG.E.CONSTANT R11, desc[UR6][R2.64] ;  /* 0x00000006020b7981 */ /* 0x000162000c1e9900 */
[----:B-1----:R-:W-:Y:S01]  /*0130*/  UISETP.NE.AND UP0, UPT, UR4, 0x2, UPT ;  /* 0x000000020400788c */ /* 0x002fe2000bf05270 */
[----:B------:R-:W-:-:S08]  /*0140*/  IMAD.MOV.U32 R9, RZ, RZ, RZ ;  /* 0x000000ffff097224 */ /* 0x000fd000078e00ff */
[----:B0-----:R-:W-:Y:S05]  /*0150*/  BRA.U !UP0, `(.L_x_211) ;  /* 0x0000000508ac7547 */ /* 0x001fea000b800000 */
[----:B------:R-:W-:Y:S01]  /*0160*/  I2FP.F32.S32 R10, UR4 ;  /* 0x00000004000a7c45 */ /* 0x000fe20008201400 */
[----:B------:R-:W0:Y:S01]  /*0170*/  LDC R13, c[0x0][0x39c] ;  /* 0x0000e700ff0d7b82 */ /* 0x000e220000000800 */
[----:B------:R-:W-:Y:S01]  /*0180*/  BSSY.RECONVERGENT B1, `(.L_x_212) ;  /* 0x0000067000017945 */ /* 0x000fe20003800200 */
[----:B------:R-:W-:Y:S01]  /*0190*/  MOV R12, R0 ;  /* 0x00000000000c7202 */ /* 0x000fe20000000f00 */
[----:B------:R-:W-:Y:S02]  /*01a0*/  IMAD.MOV.U32 R8, RZ, RZ, RZ ;  /* 0x000000ffff087224 */ /* 0x000fe400078e00ff */
[----:B------:R-:W-:-:S03]  /*01b0*/  FMUL R15, R10, 0.5 ;  /* 0x3f0000000a0f7820 */ /* 0x000fc60000400000 */
[----:B------:R-:W1:Y:S03]  /*01c0*/  LDC.64 R2, c[0x0][0x380] ;  /* 0x0000e000ff027b82 */ /* 0x000e660000000a00 */
[----:B------:R-:W2:Y:S05]  /*01d0*/  FRND.TRUNC R15, R15 ;  /* 0x0000000f000f7307 */ /* 0x000eaa000020d000 */
[----:B------:R-:W3:Y:S01]  /*01e0*/  LDC.64 R4, c[0x0][0x3a0] ;  /* 0x0000e800ff047b82 */ /* 0x000ee20000000a00 */
[----:B--2---:R-:W-:-:S04]  /*01f0*/  FADD R17, R15, R15 ;  /* 0x0000000f0f117221 */ /* 0x004fc80000000000 */
[----:B------:R-:W-:-:S07]  /*0200*/  FADD R14, R10, -R17 ;  /* 0x800000110a0e7221 */ /* 0x000fce0000000000 */
.L_x_215:
[----:B------:R-:W-:Y:S01]  /*0210*/  I2FP.F32.S32 R16, R12 ;  /* 0x0000000c00107245 */ /* 0x000fe20000201400 */
[----:B0-----:R-:W-:-:S04]  /*0220*/  IMAD R19, R6, R13, R12 ;  /* 0x0000000d06137224 */ /* 0x001fc800078e020c */
[----:B---3-5:R-:W-:Y:S01]  /*0230*/  FFMA R17, R16, R4, -R11 ;  /* 0x0000000410117223 */ /* 0x028fe2000000080b */
[----:B-1----:R-:W-:-:S04]  /*0240*/  IMAD.WIDE R18, R19, 0x4, R2 ;  /* 0x0000000413127825 */ /* 0x002fc800078e0202 */
[C---:B------:R-:W-:Y:S01]  /*0250*/  FMUL R16, |R17|.reuse, 16777216 ;  /* 0x4b80000011107820 */ /* 0x040fe20000400200 */
[----:B------:R-:W-:Y:S01]  /*0260*/  FSETP.GEU.AND P0, PT, |R17|, 1.175494350822287508e-38, PT ;  /* 0x008000001100780b */ /* 0x000fe20003f0e200 */
[----:B------:R0:W5:Y:S01]  /*0270*/  LDG.E.CONSTANT R15, desc[UR6][R18.64] ;  /* 0x00000006120f7981 */ /* 0x000162000c1e9900 */
[----:B------:R-:W-:Y:S02]  /*0280*/  BSSY.RECONVERGENT B2, `(.L_x_213) ;  /* 0x0000051000027945 */ /* 0x000fe40003800200 */
[----:B------:R-:W-:-:S04]  /*0290*/  FSEL R16, R16, |R17|, !P0 ;  /* 0x4000001110107208 */ /* 0x000fc80004000000 */
[----:B------:R-:W-:Y:S02]  /*02a0*/  IADD3 R20, PT, PT, R16, -0x3f3504f3, RZ ;  /* 0xc0cafb0d10147810 */ /* 0x000fe40007ffe0ff */
[----:B0-----:R-:W-:Y:S02]  /*02b0*/  FSEL R19, RZ, -24, P0 ;  /* 0xc1c00000ff137808 */ /* 0x001fe40000000000 */
[----:B------:R-:W-:-:S04]  /*02c0*/  LOP3.LUT R23, R20, 0xff800000, RZ, 0xc0, !PT ;  /* 0xff80000014177812 */ /* 0x000fc800078ec0ff */
[----:B------:R-:W-:Y:S01]  /*02d0*/  I2FP.F32.S32 R20, R23 ;  /* 0x0000001700147245 */ /* 0x000fe20000201400 */
[----:B------:R-:W-:-:S04]  /*02e0*/  IMAD.IADD R21, R16, 0x1, -R23 ;  /* 0x0000000110157824 */ /* 0x000fc800078e0a17 */
[C---:B------:R-:W-:Y:S01]  /*02f0*/  FADD R16, R21.reuse, 1 ;  /* 0x3f80000015107421 */ /* 0x040fe20000000000 */
[----:B------:R-:W-:Y:S01]  /*0300*/  FADD R21, R21, -1 ;  /* 0xbf80000015157421 */ /* 0x000fe20000000000 */
[----:B------:R-:W-:-:S03]  /*0310*/  FFMA R23, R20, 1.1920928955078125e-07, R19 ;  /* 0x3400000014177823 */ /* 0x000fc60000000013 */
[----:B------:R-:W-:Y:S01]  /*0320*/  FADD R25, R21, R21 ;  /* 0x0000001515197221 */ /* 0x000fe20000000000 */
[----:B------:R-:W0:Y:S03]  /*0330*/  MUFU.RCP R16, R16 ;  /* 0x0000001000107308 */ /* 0x000e260000001000 */
[----:B0-----:R-:W-:Y:S01]  /*0340*/  FMUL R18, R16, R25 ;  /* 0x0000001910127220 */ /* 0x001fe20000400000 */
[----:B------:R-:W-:-:S03]  /*0350*/  HFMA2 R25, -RZ, RZ, 0.771484375, 0.21533203125 ;  /* 0x3a2c32e4ff197431 */ /* 0x000fc600000001ff */
[----:B------:R-:W-:Y:S01]  /*0360*/  FADD R19, R21, -R18 ;  /* 0x8000001215137221 */ /* 0x000fe20000000000 */
[----:B------:R-:W-:-:S03]  /*0370*/  FMUL R20, R18, R18 ;  /* 0x0000001212147220 */ /* 0x000fc60000400000 */
[----:B------:R-:W-:Y:S01]  /*0380*/  FADD R22, R19, R19 ;  /* 0x0000001313167221 */ /* 0x000fe20000000000 */
[----:B------:R-:W-:Y:S01]  /*0390*/  FFMA R19, R18, 1.4426950216293334961, R23 ;  /* 0x3fb8aa3b12137823 */ /* 0x000fe20000000017 */
[C---:B------:R-:W-:Y:S02]  /*03a0*/  FFMA R25, R20.reuse, R25, 0.0032181653659790754318 ;  /* 0x3b52e7db14197423 */ /* 0x040fe40000000019 */
[----:B------:R-:W-:Y:S01]  /*03b0*/  FFMA R21, R21, -R18, R22 ;  /* 0x8000001215157223 */ /* 0x000fe20000000016 */
[----:B------:R-:W-:Y:S01]  /*03c0*/  FADD R23, R23, -R19 ;  /* 0x8000001317177221 */ /* 0x000fe20000000000 */
[----:B------:R-:W-:Y:S02]  /*03d0*/  FFMA R25, R20, R25, 0.018033718690276145935 ;  /* 0x3c93bb7314197423 */ /* 0x000fe40000000019 */
[----:B------:R-:W-:Y:S01]  /*03e0*/  FMUL R21, R16, R21 ;  /* 0x0000001510157220 */ /* 0x000fe20000400000 */
[----:B------:R-:W-:Y:S01]  /*03f0*/  FFMA R16, R18, 1.4426950216293334961, R23 ;  /* 0x3fb8aa3b12107823 */ /* 0x000fe20000000017 */
[----:B------:R-:W-:-:S03]  /*0400*/  FFMA R25, R20, R25, 0.12022458761930465698 ;  /* 0x3df6384f14197423 */ /* 0x000fc60000000019 */
[----:B------:R-:W-:Y:S01]  /*0410*/  FFMA R23, R21, 1.4426950216293334961, R16 ;  /* 0x3fb8aa3b15177823 */ /* 0x000fe20000000010 */
[----:B------:R-:W-:-:S03]  /*0420*/  FMUL R25, R20, R25 ;  /* 0x0000001914197220 */ /* 0x000fc60000400000 */
[----:B------:R-:W-:Y:S01]  /*0430*/  FFMA R16, R18, 1.9251366722983220825e-08, R23 ;  /* 0x32a55e3412107823 */ /* 0x000fe20000000017 */
[----:B------:R-:W-:Y:S02]  /*0440*/  IMAD.MOV.U32 R23, RZ, RZ, 0x391fcb8e ;  /* 0x391fcb8eff177424 */ /* 0x000fe400078e00ff */
        /* <DEDUP_REMOVED lines=8> */
[C---:B------:R-:W-:Y:S01]  /*04d0*/  FFMA R20, R10.reuse, R20, -R21 ;  /* 0x000000140a147223 */ /* 0x040fe20000000815 */
[C---:B------:R-:W-:Y:S02]  /*04e0*/  FSETP.GT.AND P1, PT, |R21|.reuse, 152, PT ;  /* 0x431800001500780b */ /* 0x040fe40003f24200 */
[C---:B------:R-:W-:Y:S01]  /*04f0*/  FSETP.GEU.AND P2, PT, R21.reuse, RZ, PT ;  /* 0x000000ff1500720b */ /* 0x040fe20003f4e000 */
[----:B------:R-:W-:Y:S02]  /*0500*/  FFMA R19, R10, R19, R20 ;  /* 0x000000130a137223 */ /* 0x000fe40000000014 */
[----:B------:R-:W1:Y:S01]  /*0510*/  F2I.NTZ R20, R21 ;  /* 0x0000001500147305 */ /* 0x000e620000203100 */
[----:B0-----:R-:W-:Y:S01]  /*0520*/  FADD R18, R21, -R16 ;  /* 0x8000001015127221 */ /* 0x001fe20000000000 */
[----:B------:R-:W-:-:S03]  /*0530*/  FSETP.GT.AND P0, PT, R16, RZ, PT ;  /* 0x000000ff1000720b */ /* 0x000fc60003f04000 */
[----:B------:R-:W-:-:S04]  /*0540*/  FADD R18, R19, R18 ;  /* 0x0000001213127221 */ /* 0x000fc80000000000 */
[C---:B------:R-:W-:Y:S01]  /*0550*/  FFMA R19, R18.reuse, R23, 0.0013391353422775864601 ;  /* 0x3aaf85ed12137423 */ /* 0x040fe20000000017 */
[----:B------:R-:W-:Y:S02]  /*0560*/  SEL R23, RZ, 0x83000000, P0 ;  /* 0x83000000ff177807 */ /* 0x000fe40000000000 */
[----:B------:R-:W-:Y:S01]  /*0570*/  FSETP.NEU.AND P0, PT, |R17|, 1, PT ;  /* 0x3f8000001100780b */ /* 0x000fe20003f0d200 */
[----:B------:R-:W-:Y:S01]  /*0580*/  FFMA R19, R18, R19, 0.0096188392490148544312 ;  /* 0x3c1d985612137423 */ /* 0x000fe20000000013 */
[----:B------:R-:W-:Y:S01]  /*0590*/  IADD3 R16, PT, PT, R23, 0x7f000000, RZ ;  /* 0x7f00000017107810 */ /* 0x000fe20007ffe0ff */
[----:B-1----:R-:W-:Y:S01]  /*05a0*/  IMAD R23, R20, 0x800000, -R23 ;  /* 0x0080000014177824 */ /* 0x002fe200078e0a17 */
[----:B------:R-:W-:Y:S01]  /*05b0*/  ISETP.EQ.OR P0, PT, R5, RZ, !P0 ;  /* 0x000000ff0500720c */ /* 0x000fe20004702670 */
[----:B------:R-:W-:-:S04]  /*05c0*/  FFMA R19, R18, R19, 0.055503588169813156128 ;  /* 0x3d6357bb12137423 */ /* 0x000fc80000000013 */
[----:B------:R-:W-:-:S04]  /*05d0*/  FFMA R19, R18, R19, 0.24022644758224487305 ;  /* 0x3e75fdec12137423 */ /* 0x000fc80000000013 */
[----:B------:R-:W-:-:S04]  /*05e0*/  FFMA R19, R18, R19, 0.69314718246459960938 ;  /* 0x3f31721812137423 */ /* 0x000fc80000000013 */
[----:B------:R-:W-:-:S04]  /*05f0*/  FFMA R19, R18, R19, 1 ;  /* 0x3f80000012137423 */ /* 0x000fc80000000013 */
[----:B------:R-:W-:-:S04]  /*0600*/  FMUL R16, R19, R16 ;  /* 0x0000001013107220 */ /* 0x000fc80000400000 */
[----:B------:R-:W-:Y:S01]  /*0610*/  FMUL R23, R16, R23 ;  /* 0x0000001710177220 */ /* 0x000fe20000400000 */
[----:B------:R-:W-:Y:S02]  /*0620*/  MOV R16, 0x3f800000 ;  /* 0x3f80000000107802 */ /* 0x000fe40000000f00 */
[----:B------:R-:W-:Y:S01]  /*0630*/  @P1 FSEL R23, RZ, +INF , !P2 ;  /* 0x7f800000ff171808 */ /* 0x000fe20005000000 */
[----:B------:R-:W-:Y:S06]  /*0640*/  @P0 BRA `(.L_x_214) ;  /* 0x0000000000500947 */ /* 0x000fec0003800000 */
[----:B------:R-:W-:-:S04]  /*0650*/  FSETP.NAN.AND P0, PT, |R10|, |R10|, PT ;  /* 0x4000000a0a00720b */ /* 0x000fc80003f08200 */
[----:B------:R-:W-:-:S13]  /*0660*/  FSETP.NUM.AND P0, PT, |R17|, |R17|, !P0 ;  /* 0x400000111100720b */ /* 0x000fda0004707200 */
[----:B------:R-:W-:Y:S01]  /*0670*/  @!P0 FADD R16, R10, |R17| ;  /* 0x400000110a108221 */ /* 0x000fe20000000000 */
[----:B------:R-:W-:Y:S06]  /*0680*/  @!P0 BRA `(.L_x_214) ;  /* 0x0000000000408947 */ /* 0x000fec0003800000 */
[----:B------:R-:W-:-:S04]  /*0690*/  FSETP.NEU.AND P0, PT, |R17|, +INF , PT ;  /* 0x7f8000001100780b */ /* 0x000fc80003f0d200 */
[----:B------:R-:W-:-:S04]  /*06a0*/  FSETP.NEU.AND P0, PT, |R17|, RZ, P0 ;  /* 0x000000ff1100720b */ /* 0x000fc8000070d200 */
[----:B------:R-:W-:Y:S02]  /*06b0*/  ISETP.GE.OR P1, PT, R5, RZ, P0 ;  /* 0x000000ff0500720c */ /* 0x000fe40000726670 */
[----:B------:R-:W-:-:S07]  /*06c0*/  FSETP.NEU.AND P2, PT, |R14|, 1, !P0 ;  /* 0x3f8000000e00780b */ /* 0x000fce000474d200 */
[----:B------:R-:W-:-:S05]  /*06d0*/  @!P0 FADD R18, |R17|, |R17| ;  /* 0x4000001111128221 */ /* 0x000fca0000000200 */
[----:B------:R-:W-:-:S04]  /*06e0*/  @!P1 LOP3.LUT R18, R18, 0x7f800000, RZ, 0x3c, !PT ;  /* 0x7f80000012129812 */ /* 0x000fc800078e3cff */
[----:B------:R-:W-:-:S05]  /*06f0*/  @P2 LOP3.LUT R18, R18, 0x7fffffff, RZ, 0xc0, !PT ;  /* 0x7fffffff12122812 */ /* 0x000fca00078ec0ff */
[----:B------:R-:W-:Y:S01]  /*0700*/  @!P0 IMAD.MOV.U32 R16, RZ, RZ, R18 ;  /* 0x000000ffff108224 */ /* 0x000fe200078e0012 */
[----:B------:R-:W-:Y:S06]  /*0710*/  @!P0 BRA `(.L_x_214) ;  /* 0x00000000001c8947 */ /* 0x000fec0003800000 */
[----:B------:R-:W-:Y:S02]  /*0720*/  FSETP.NEU.AND P0, PT, |R10|, +INF , PT ;  /* 0x7f8000000a00780b */ /* 0x000fe40003f0d200 */
[----:B------:R-:W-:-:S13]  /*0730*/  FSETP.EQ.AND P1, PT, |R17|, -1, PT ;  /* 0xbf8000001100780b */ /* 0x000fda0003f22200 */
[----:B------:R-:W-:Y:S05]  /*0740*/  @!P0 BRA P1, `(.L_x_214) ;  /* 0x0000000000108947 */ /* 0x000fea0000800000 */
[----:B------:R-:W-:Y:S02]  /*0750*/  FSETP.GEU.AND P0, PT, |R17|, RZ, PT ;  /* 0x000000ff1100720b */ /* 0x000fe40003f0e200 */
[----:B------:R-:W-:-:S11]  /*0760*/  MOV R16, R23 ;  /* 0x0000001700107202 */ /* 0x000fd60000000f00 */
[----:B------:R-:W-:-:S04]  /*0770*/  @!P0 FSETP.NEU.AND P1, PT, |R14|, 1, PT ;  /* 0x3f8000000e00880b */ /* 0x000fc80003f2d200 */
[----:B------:R-:W-:-:S09]  /*0780*/  @!P0 FSEL R16, R23, -R23, P1 ;  /* 0x8000001717108208 */ /* 0x000fd20000800000 */
.L_x_214:
[----:B------:R-:W-:Y:S05]  /*0790*/  BSYNC.RECONVERGENT B2 ;  /* 0x0000000000027941 */ /* 0x000fea0003800200 */
.L_x_213:
[----:B------:R-:W-:Y:S02]  /*07a0*/  IMAD.IADD R12, R7, 0x1, R12 ;  /* 0x00000001070c7824 */ /* 0x000fe400078e020c */
[C---:B-----5:R-:W-:Y:S01]  /*07b0*/  FFMA R8, R15.reuse, R16, R8 ;  /* 0x000000100f087223 */ /* 0x060fe20000000008 */
[----:B------:R-:W-:Y:S02]  /*07c0*/  FADD R9, R15, R9 ;  /* 0x000000090f097221 */ /* 0x000fe40000000000 */
[----:B------:R-:W-:-:S13]  /*07d0*/  ISETP.GE.AND P0, PT, R12, R13, PT ;  /* 0x0000000d0c00720c */ /* 0x000fda0003f06270 */
[----:B------:R-:W-:Y:S05]  /*07e0*/  @!P0 BRA `(.L_x_215) ;  /* 0xfffffff800888947 */ /* 0x000fea000383ffff */
[----:B------:R-:W-:Y:S05]  /*07f0*/  BSYNC.RECONVERGENT B1 ;  /* 0x0000000000017941 */ /* 0x000fea0003800200 */
.L_x_212:
[----:B------:R-:W-:Y:S05]  /*0800*/  BRA `(.L_x_210) ;  /* 0x0000000000387947 */ /* 0x000fea0003800000 */
.L_x_211:
[----:B------:R-:W0:Y:S01]  /*0810*/  LDC.64 R4, c[0x0][0x380] ;  /* 0x0000e000ff047b82 */ /* 0x000e220000000a00 */
[----:B------:R-:W-:Y:S01]  /*0820*/  MOV R10, R0 ;  /* 0x00000000000a7202 */ /* 0x000fe20000000f00 */
[----:B------:R-:W-:-:S07]  /*0830*/  IMAD.MOV.U32 R8, RZ, RZ, RZ ;  /* 0x000000ffff087224 */ /* 0x000fce00078e00ff */
.L_x_216:
[----:B------:R-:W-:-:S04]  /*0840*/  IMAD R3, R6, UR5, R10 ;  /* 0x0000000506037c24 */ /* 0x000fc8000f8e020a */
[----:B0-----:R-:W-:-:S06]  /*0850*/  IMAD.WIDE R2, R3, 0x4, R4 ;  /* 0x0000000403027825 */ /* 0x001fcc00078e0204 */
[----:B------:R-:W2:Y:S01]  /*0860*/  LDG.E.CONSTANT R3, desc[UR6][R2.64] ;  /* 0x0000000602037981 */ /* 0x000ea2000c1e9900 */
[-C--:B------:R-:W-:Y:S02]  /*0870*/  I2FP.F32.S32 R12, R10.reuse ;  /* 0x0000000a000c7245 */ /* 0x080fe40000201400 */
[----:B------:R-:W-:-:S03]  /*0880*/  IADD3 R10, PT, PT, R7, R10, RZ ;  /* 0x0000000a070a7210 */ /* 0x000fc60007ffe0ff */
[----:B-----5:R-:W-:Y:S01]  /*0890*/  FFMA R12, R12, UR8, -R11 ;  /* 0x000000080c0c7c23 */ /* 0x020fe2000800080b */
[----:B------:R-:W-:-:S03]  /*08a0*/  ISETP.GE.AND P0, PT, R10, UR5, PT ;  /* 0x000000050a007c0c */ /* 0x000fc6000bf06270 */
[----:B------:R-:W-:-:S04]  /*08b0*/  FMUL R12, R12, R12 ;  /* 0x0000000c0c0c7220 */ /* 0x000fc80000400000 */
[C---:B--2---:R-:W-:Y:S01]  /*08c0*/  FFMA R8, R3.reuse, R12, R8 ;  /* 0x0000000c03087223 */ /* 0x044fe20000000008 */
[----:B------:R-:W-:-:S05]  /*08d0*/  FADD R9, R3, R9 ;  /* 0x0000000903097221 */ /* 0x000fca0000000000 */
[----:B------:R-:W-:Y:S05]  /*08e0*/  @!P0 BRA `(.L_x_216) ;  /* 0xfffffffc00d48947 */ /* 0x000fea000383ffff */
.L_x_210:
[----:B------:R-:W-:Y:S05]  /*08f0*/  BSYNC.RECONVERGENT B0 ;  /* 0x0000000000007941 */ /* 0x000fea0003800200 */
.L_x_209:
[----:B------:R-:W0:Y:S01]  /*0900*/  S2R R3, SR_CgaCtaId ;  /* 0x0000000000037919 */ /* 0x000e220000008800 */
[----:B------:R-:W-:Y:S02]  /*0910*/  MOV R2, 0x400 ;  /* 0x0000040000027802 */ /* 0x000fe40000000f00 */
[----:B------:R-:W-:Y:S02]  /*0920*/  ISETP.GE.U32.AND P0, PT, R7, 0x2, PT ;  /* 0x000000020700780c */ /* 0x000fe40003f06070 */
[----:B0-----:R-:W-:-:S04]  /*0930*/  LEA R2, R3, R2, 0x18 ;  /* 0x0000000203027211 */ /* 0x001fc800078ec0ff */
[----:B------:R-:W-:Y:S01]  /*0940*/  LEA R3, R0, R2, 0x2 ;  /* 0x0000000200037211 */ /* 0x000fe200078e10ff */
[----:B------:R-:W-:-:S04]  /*0950*/  IMAD R11, R7, 0x4, R2 ;  /* 0x00000004070b7824 */ /* 0x000fc800078e0202 */
[----:B------:R-:W-:Y:S01]  /*0960*/  IMAD R10, R0, 0x4, R11 ;  /* 0x00000004000a7824 */ /* 0x000fe200078e020b */
[----:B------:R0:W-:Y:S04]  /*0970*/  STS [R3], R8 ;  /* 0x0000000803007388 */ /* 0x0001e80000000800 */
[----:B------:R0:W-:Y:S01]  /*0980*/  STS [R10], R9 ;  /* 0x000000090a007388 */ /* 0x0001e20000000800 */
[----:B------:R-:W-:Y:S06]  /*0990*/  BAR.SYNC.DEFER_BLOCKING 0x0 ;  /* 0x0000000000007b1d */ /* 0x000fec0000010000 */
[----:B------:R-:W-:Y:S05]  /*09a0*/  @!P0 BRA `(.L_x_217) ;  /* 0x00000000004c8947 */ /* 0x000fea0003800000 */
.L_x_220:
[----:B0-----:R-:W-:Y:S01]  /*09b0*/  SHF.R.U32.HI R9, RZ, 0x1, R7 ;  /* 0x00000001ff097819 */ /* 0x001fe20000011607 */
[----:B------:R-:W-:Y:S03]  /*09c0*/  BSSY.RECONVERGENT B0, `(.L_x_218) ;  /* 0x000000d000007945 */ /* 0x000fe60003800200 */
[----:B------:R-:W-:-:S13]  /*09d0*/  ISETP.GE.U32.AND P0, PT, R0, R9, PT ;  /* 0x000000090000720c */ /* 0x000fda0003f06070 */
[----:B------:R-:W-:Y:S05]  /*09e0*/  @P0 BRA `(.L_x_219) ;  /* 0x0000000000280947 */ /* 0x000fea0003800000 */
        /* <DEDUP_REMOVED lines=10> */
.L_x_219:
[----:B------:R-:W-:Y:S05]  /*0a90*/  BSYNC.RECONVERGENT B0 ;  /* 0x0000000000007941 */ /* 0x000fea0003800200 */
.L_x_218:
[----:B------:R-:W-:Y:S01]  /*0aa0*/  BAR.SYNC.DEFER_BLOCKING 0x0 ;  /* 0x0000000000007b1d */ /* 0x000fe20000010000 */
[----:B------:R-:W-:Y:S02]  /*0ab0*/  ISETP.GT.U32.AND P0, PT, R7, 0x3, PT ;  /* 0x000000030700780c */ /* 0x000fe40003f04070 */
[----:B------:R-:W-:-:S11]  /*0ac0*/  MOV R7, R9 ;  /* 0x0000000900077202 */ /* 0x000fd60000000f00 */
[----:B------:R-:W-:Y:S05]  /*0ad0*/  @P0 BRA `(.L_x_220) ;  /* 0xfffffffc00b40947 */ /* 0x000fea000383ffff */
.L_x_217:
[----:B------:R-:W-:-:S13]  /*0ae0*/  ISETP.NE.AND P0, PT, R0, RZ, PT ;  /* 0x000000ff0000720c */ /* 0x000fda0003f05270 */
[----:B------:R-:W-:Y:S05]  /*0af0*/  @P0 EXIT ;  /* 0x000000000000094d */ /* 0x000fea0003800000 */
[----:B------:R-:W1:Y:S01]  /*0b00*/  LDS R11, [R11] ;  /* 0x000000000b0b7984 */ /* 0x000e620000000800 */
[----:B0-----:R-:W-:Y:S01]  /*0b10*/  IMAD.MOV.U32 R3, RZ, RZ, RZ ;  /* 0x000000ffff037224 */ /* 0x001fe200078e00ff */
[----:B-1----:R-:W-:-:S13]  /*0b20*/  FSETP.GT.AND P0, PT, R11, 1.00000001335143196e-10, PT ;  /* 0x2edbe6ff0b00780b */ /* 0x002fda0003f04000 */
[----:B------:R-:W-:Y:S05]  /*0b30*/  @!P0 BRA `(.L_x_221) ;  /* 0x00000000003c8947 */ /* 0x000fea0003800000 */
[----:B------:R-:W0:Y:S01]  /*0b40*/  S2UR UR5, SR_CgaCtaId ;  /* 0x00000000000579c3 */ /* 0x000e220000008800 */
[----:B------:R-:W-:Y:S01]  /*0b50*/  UMOV UR4, 0x400 ;  /* 0x0000040000047882 */ /* 0x000fe20000000000 */
[----:B------:R-:W1:Y:S02]  /*0b60*/  MUFU.RCP R2, R11 ;  /* 0x0000000b00027308 */ /* 0x000e640000001000 */
[----:B-1----:R-:W-:-:S04]  /*0b70*/  FFMA R3, -R11, R2, 1 ;  /* 0x3f8000000b037423 */ /* 0x002fc80000000102 */
[----:B------:R-:W-:Y:S01]  /*0b80*/  FFMA R3, R2, R3, R2 ;  /* 0x0000000302037223 */ /* 0x000fe20000000002 */
[----:B0-----:R-:W-:-:S09]  /*0b90*/  ULEA UR4, UR5, UR4, 0x18 ;  /* 0x0000000405047291 */ /* 0x001fd2000f8ec0ff */
[----:B------:R-:W0:Y:S02]  /*0ba0*/  LDS R0, [UR4] ;  /* 0x00000004ff007984 */ /* 0x000e240008000800 */
[----:B0-----:R-:W0:Y:S01]  /*0bb0*/  FCHK P0, R0, R11 ;  /* 0x0000000b00007302 */ /* 0x001e220000000000 */
[----:B------:R-:W-:-:S04]  /*0bc0*/  FFMA R2, R0, R3, RZ ;  /* 0x0000000300027223 */ /* 0x000fc800000000ff */
[----:B------:R-:W-:-:S04]  /*0bd0*/  FFMA R4, -R11, R2, R0 ;  /* 0x000000020b047223 */ /* 0x000fc80000000100 */
[----:B------:R-:W-:Y:S01]  /*0be0*/  FFMA R3, R3, R4, R2 ;  /* 0x0000000403037223 */ /* 0x000fe20000000002 */
[----:B0-----:R-:W-:Y:S06]  /*0bf0*/  @!P0 BRA `(.L_x_221) ;  /* 0x00000000000c8947 */ /* 0x001fec0003800000 */
[----:B------:R-:W-:-:S07]  /*0c00*/  MOV R2, 0xc20 ;  /* 0x00000c2000027802 */ /* 0x000fce0000000f00 */
[----:B------:R-:W-:Y:S05]  /*0c10*/  CALL.REL.NOINC `($__internal_8_$__cuda_sm3x_div_rn_noftz_f32_slowpath) ;  /* 0x0000000c00207944 */ /* 0x000fea0003c00000 */
[----:B------:R-:W-:-:S07]  /*0c20*/  MOV R3, R0 ;  /* 0x0000000000037202 */ /* 0x000fce0000000f00 */
.L_x_221:
[----:B------:R-:W0:Y:S01]  /*0c30*/  LDCU UR4, c[0x0][0x3a4] ;  /* 0x00007480ff0477ac */ /* 0x000e220008000800 */
[----:B------:R-:W-:Y:S01]  /*0c40*/  IMAD.MOV.U32 R2, RZ, RZ, 0x3f800000 ;  /* 0x3f800000ff027424 */ /* 0x000fe200078e00ff */
[----:B0-----:R-:W-:-:S09]  /*0c50*/  UISETP.NE.AND UP0, UPT, UR4, 0x2, UPT ;  /* 0x000000020400788c */ /* 0x001fd2000bf05270 */
[----:B------:R-:W-:Y:S05]  /*0c60*/  BRA.U UP0, `(.L_x_222) ;  /* 0x0000000100387547 */ /* 0x000fea000b800000 */
[----:B------:R-:W-:Y:S01]  /*0c70*/  IADD3 R2, PT, PT, R3, -0xd000000, RZ ;  /* 0xf300000003027810 */ /* 0x000fe20007ffe0ff */
[----:B------:R0:W1:Y:S03]  /*0c80*/  MUFU.RSQ R0, R3 ;  /* 0x0000000300007308 */ /* 0x0000660000001400 */
[----:B------:R-:W-:-:S13]  /*0c90*/  ISETP.GT.U32.AND P0, PT, R2, 0x727fffff, PT ;  /* 0x727fffff0200780c */ /* 0x000fda0003f04070 */
[----:B0-----:R-:W-:Y:S05]  /*0ca0*/  @!P0 BRA `(.L_x_223) ;  /* 0x0000000000148947 */ /* 0x001fea0003800000 */
[----:B-1----:R-:W-:Y:S01]  /*0cb0*/  IMAD.MOV.U32 R0, RZ, RZ, R3 ;  /* 0x000000ffff007224 */ /* 0x002fe200078e0003 */
[----:B------:R-:W-:-:S07]  /*0cc0*/  MOV R4, 0xce0 ;  /* 0x00000ce000047802 */ /* 0x000fce0000000f00 */
[----:B------:R-:W-:Y:S05]  /*0cd0*/  CALL.REL.NOINC `($__internal_7_$__cuda_sm20_sqrt_rn_f32_slowpath) ;  /* 0x0000000800907944 */ /* 0x000fea0003c00000 */
[----:B------:R-:W-:Y:S01]  /*0ce0*/  MOV R2, R0 ;  /* 0x0000000000027202 */ /* 0x000fe20000000f00 */
[----:B------:R-:W-:Y:S06]  /*0cf0*/  BRA `(.L_x_224) ;  /* 0x0000000400a47947 */ /* 0x000fec0003800000 */
.L_x_223:
[C---:B-1----:R-:W-:Y:S01]  /*0d00*/  FMUL.FTZ R2, R0.reuse, R3 ;  /* 0x0000000300027220 */ /* 0x042fe20000410000 */
[----:B------:R-:W-:-:S03]  /*0d10*/  FMUL.FTZ R0, R0, 0.5 ;  /* 0x3f00000000007820 */ /* 0x000fc60000410000 */
[----:B------:R-:W-:-:S04]  /*0d20*/  FFMA R3, -R2, R2, R3 ;  /* 0x0000000202037223 */ /* 0x000fc80000000103 */
[----:B------:R-:W-:Y:S01]  /*0d30*/  FFMA R2, R3, R0, R2 ;  /* 0x0000000003027223 */ /* 0x000fe20000000002 */
[----:B------:R-:W-:Y:S06]  /*0d40*/  BRA `(.L_x_224) ;  /* 0x0000000400907947 */ /* 0x000fec0003800000 */
.L_x_222:
[----:B------:R-:W-:-:S05]  /*0d50*/  I2FP.F32.S32 R7, UR4 ;  /* 0x0000000400077c45 */ /* 0x000fca0008201400 */
[----:B------:R-:W-:-:S05]  /*0d60*/  VIADD R0, R7, 0x1800000 ;  /* 0x0180000007007836 */ /* 0x000fca0000000000 */
[----:B------:R-:W-:-:S04]  /*0d70*/  LOP3.LUT R0, R0, 0x7f800000, RZ, 0xc0, !PT ;  /* 0x7f80000000007812 */ /* 0x000fc800078ec0ff */
[----:B------:R-:W-:-:S13]  /*0d80*/  ISETP.GT.U32.AND P0, PT, R0, 0x1ffffff, PT ;  /* 0x01ffffff0000780c */ /* 0x000fda0003f04070 */
[----:B------:R-:W-:Y:S05]  /*0d90*/  @P0 BRA `(.L_x_225) ;  /* 0x00000000000c0947 */ /* 0x000fea0003800000 */
[----:B------:R-:W-:-:S07]  /*0da0*/  MOV R4, 0xdc0 ;  /* 0x00000dc000047802 */ /* 0x000fce0000000f00 */
[----:B------:R-:W-:Y:S05]  /*0db0*/  CALL.REL.NOINC `($__internal_6_$__cuda_sm20_rcp_rn_f32_slowpath) ;  /* 0x0000000400847944 */ /* 0x000fea0003c00000 */
[----:B------:R-:W-:Y:S05]  /*0dc0*/  BRA `(.L_x_226) ;  /* 0x0000000000107947 */ /* 0x000fea0003800000 */
.L_x_225:
[----:B------:R-:W0:Y:S02]  /*0dd0*/  MUFU.RCP R0, R7 ;  /* 0x0000000700007308 */ /* 0x000e240000001000 */
[----:B0-----:R-:W-:-:S04]  /*0de0*/  FFMA R4, R7, R0, -1 ;  /* 0xbf80000007047423 */ /* 0x001fc80000000000 */
[----:B------:R-:W-:-:S04]  /*0df0*/  FADD.FTZ R5, -R4, -RZ ;  /* 0x800000ff04057221 */ /* 0x000fc80000010100 */
[----:B------:R-:W-:-:S07]  /*0e00*/  FFMA R0, R0, R5, R0 ;  /* 0x0000000500007223 */ /* 0x000fce0000000000 */
.L_x_226:
[C---:B------:R-:W-:Y:S01]  /*0e10*/  FMUL R4, |R3|.reuse, 16777216 ;  /* 0x4b80000003047820 */ /* 0x040fe20000400200 */
[----:B------:R-:W-:Y:S01]  /*0e20*/  FSETP.GEU.AND P0, PT, |R3|, 1.175494350822287508e-38, PT ;  /* 0x008000000300780b */ /* 0x000fe20003f0e200 */
[----:B------:R-:W-:-:S03]  /*0e30*/  HFMA2 R12, -RZ, RZ, 0.771484375, 0.21533203125 ;  /* 0x3a2c32e4ff0c7431 */ /* 0x000fc600000001ff */
[----:B------:R-:W-:-:S04]  /*0e40*/  FSEL R4, R4, |R3|, !P0 ;  /* 0x4000000304047208 */ /* 0x000fc80004000000 */
[----:B------:R-:W-:-:S04]  /*0e50*/  IADD3 R5, PT, PT, R4, -0x3f3504f3, RZ ;  /* 0xc0cafb0d04057810 */ /* 0x000fc80007ffe0ff */
[----:B------:R-:W-:-:S05]  /*0e60*/  LOP3.LUT R5, R5, 0xff800000, RZ, 0xc0, !PT ;  /* 0xff80000005057812 */ /* 0x000fca00078ec0ff */
[----:B------:R-:W-:Y:S01]  /*0e70*/  IMAD.IADD R4, R4, 0x1, -R5 ;  /* 0x0000000104047824 */ /* 0x000fe200078e0a05 */
[----:B------:R-:W-:-:S03]  /*0e80*/  I2FP.F32.S32 R5, R5 ;  /* 0x0000000500057245 */ /* 0x000fc60000201400 */
[C---:B------:R-:W-:Y:S01]  /*0e90*/  FADD R8, R4.reuse, 1 ;  /* 0x3f80000004087421 */ /* 0x040fe20000000000 */
[----:B------:R-:W-:Y:S01]  /*0ea0*/  FADD R7, R4, -1 ;  /* 0xbf80000004077421 */ /* 0x000fe20000000000 */
[----:B------:R-:W-:-:S03]  /*0eb0*/  FSEL R4, RZ, -24, P0 ;  /* 0xc1c00000ff047808 */ /* 0x000fc60000000000 */
        /* <DEDUP_REMOVED lines=8> */
[----:B------:R-:W-:Y:S01]  /*0f40*/  FFMA R12, R5, R12, 0.0032181653659790754318 ;  /* 0x3b52e7db050c7423 */ /* 0x000fe2000000000c */
[----:B------:R-:W-:Y:S02]  /*0f50*/  FADD R4, R4, -R11 ;  /* 0x8000000b04047221 */ /* 0x000fe40000000000 */
[----:B------:R-:W-:Y:S01]  /*0f60*/  FFMA R7, R7, -R9, R10 ;  /* 0x8000000907077223 */ /* 0x000fe2000000000a */
[----:B------:R-:W-:Y:S01]  /*0f70*/  FFMA R12, R5, R12, 0.018033718690276145935 ;  /* 0x3c93bb73050c7423 */ /* 0x000fe2000000000c */
[----:B------:R-:W-:Y:S01]  /*0f80*/  FFMA R4, R9, 1.4426950216293334961, R4 ;  /* 0x3fb8aa3b09047823 */ /* 0x000fe20000000004 */
[----:B------:R-:W-:-:S02]  /*0f90*/  IMAD.MOV.U32 R10, RZ, RZ, 0x391fcb8e ;  /* 0x391fcb8eff0a7424 */ /* 0x000fc400078e00ff */
        /* <DEDUP_REMOVED lines=16> */
[----:B------:R-:W-:Y:S02]  /*10a0*/  FFMA R4, R11, R0, R4 ;  /* 0x000000000b047223 */ /* 0x000fe40000000004 */
[----:B------:R-:W1:Y:S01]  /*10b0*/  F2I.NTZ R9, R8 ;  /* 0x0000000800097305 */ /* 0x000e620000203100 */
[----:B0-----:R-:W-:Y:S01]  /*10c0*/  FADD R5, R8, -R7 ;  /* 0x8000000708057221 */ /* 0x001fe20000000000 */
[----:B------:R-:W-:-:S03]  /*10d0*/  FSETP.GT.AND P0, PT, R7, RZ, PT ;  /* 0x000000ff0700720b */ /* 0x000fc60003f04000 */
[----:B------:R-:W-:Y:S01]  /*10e0*/  FADD R5, R4, R5 ;  /* 0x0000000504057221 */ /* 0x000fe20000000000 */
[----:B------:R-:W-:Y:S02]  /*10f0*/  SEL R12, RZ, 0x83000000, P0 ;  /* 0x83000000ff0c7807 */ /* 0x000fe40000000000 */
[----:B------:R-:W-:Y:S01]  /*1100*/  FSETP.NEU.AND P0, PT, R3, 1, PT ;  /* 0x3f8000000300780b */ /* 0x000fe20003f0d000 */
[----:B------:R-:W-:-:S03]  /*1110*/  FFMA R4, R5, R10, 0.0013391353422775864601 ;  /* 0x3aaf85ed05047423 */ /* 0x000fc6000000000a */
[----:B------:R-:W-:Y:S01]  /*1120*/  FSETP.EQ.OR P0, PT, R0, RZ, !P0 ;  /* 0x000000ff0000720b */ /* 0x000fe20004702400 */
[----:B------:R-:W-:-:S04]  /*1130*/  FFMA R4, R5, R4, 0.0096188392490148544312 ;  /* 0x3c1d985605047423 */ /* 0x000fc80000000004 */
[----:B------:R-:W-:-:S04]  /*1140*/  FFMA R4, R5, R4, 0.055503588169813156128 ;  /* 0x3d6357bb05047423 */ /* 0x000fc80000000004 */
[----:B------:R-:W-:Y:S01]  /*1150*/  FFMA R10, R5, R4, 0.24022644758224487305 ;  /* 0x3e75fdec050a7423 */ /* 0x000fe20000000004 */
[----:B------:R-:W-:-:S03]  /*1160*/  FMUL R4, R0, 0.5 ;  /* 0x3f00000000047820 */ /* 0x000fc60000400000 */
[----:B------:R-:W-:-:S03]  /*1170*/  FFMA R10, R5, R10, 0.69314718246459960938 ;  /* 0x3f317218050a7423 */ /* 0x000fc6000000000a */
[----:B------:R-:W0:Y:S01]  /*1180*/  FRND.TRUNC R4, R4 ;  /* 0x0000000400047307 */ /* 0x000e22000020d000 */
[----:B------:R-:W-:Y:S01]  /*1190*/  FFMA R10, R5, R10, 1 ;  /* 0x3f800000050a7423 */ /* 0x000fe2000000000a */
[----:B------:R-:W-:Y:S01]  /*11a0*/  IADD3 R5, PT, PT, R12, 0x7f000000, RZ ;  /* 0x7f0000000c057810 */ /* 0x000fe20007ffe0ff */
[----:B-1----:R-:W-:-:S04]  /*11b0*/  IMAD R12, R9, 0x800000, -R12 ;  /* 0x00800000090c7824 */ /* 0x002fc800078e0a0c */
[----:B------:R-:W-:-:S04]  /*11c0*/  FMUL R5, R10, R5 ;  /* 0x000000050a057220 */ /* 0x000fc80000400000 */
[----:B------:R-:W-:Y:S01]  /*11d0*/  FMUL R12, R5, R12 ;  /* 0x0000000c050c7220 */ /* 0x000fe20000400000 */
[----:B------:R-:W-:Y:S01]  /*11e0*/  @P1 FSEL R12, RZ, +INF , !P2 ;  /* 0x7f800000ff0c1808 */ /* 0x000fe20005000000 */
[----:B0-----:R-:W-:Y:S01]  /*11f0*/  FADD R5, R4, R4 ;  /* 0x0000000404057221 */ /* 0x001fe20000000000 */
[----:B------:R-:W-:Y:S06]  /*1200*/  @P0 BRA `(.L_x_224) ;  /* 0x0000000000600947 */ /* 0x000fec0003800000 */
[----:B------:R-:W-:-:S04]  /*1210*/  FSETP.NAN.AND P0, PT, |R0|, |R0|, PT ;  /* 0x400000000000720b */ /* 0x000fc80003f08200 */
[----:B------:R-:W-:-:S13]  /*1220*/  FSETP.NUM.AND P0, PT, |R3|, |R3|, !P0 ;  /* 0x400000030300720b */ /* 0x000fda0004707200 */
[----:B------:R-:W-:Y:S01]  /*1230*/  @!P0 FADD R2, R0, R3 ;  /* 0x0000000300028221 */ /* 0x000fe20000000000 */
[----:B------:R-:W-:Y:S06]  /*1240*/  @!P0 BRA `(.L_x_224) ;  /* 0x0000000000508947 */ /* 0x000fec0003800000 */
[----:B------:R-:W-:Y:S01]  /*1250*/  FSETP.NEU.AND P0, PT, |R3|, +INF , PT ;  /* 0x7f8000000300780b */ /* 0x000fe20003f0d200 */
[----:B------:R-:W-:Y:S01]  /*1260*/  FADD R5, -R5, R0 ;  /* 0x0000000005057221 */ /* 0x000fe20000000100 */
[----:B------:R-:W-:-:S13]  /*1270*/  FSETP.NEU.AND P1, PT, R3, RZ, PT ;  /* 0x000000ff0300720b */ /* 0x000fda0003f2d000 */
[----:B------:R-:W-:Y:S05]  /*1280*/  @P0 BRA P1, `(.L_x_227) ;  /* 0x0000000000180947 */ /* 0x000fea0000800000 */
[----:B------:R-:W-:Y:S01]  /*1290*/  FSETP.GEU.AND P1, PT, R0, RZ, PT ;  /* 0x000000ff0000720b */ /* 0x000fe20003f2e000 */
[----:B------:R-:W-:Y:S01]  /*12a0*/  FADD R2, R3, R3 ;  /* 0x0000000303027221 */ /* 0x000fe20000000000 */
[----:B------:R-:W-:-:S11]  /*12b0*/  FSETP.NEU.AND P0, PT, |R5|, 1, PT ;  /* 0x3f8000000500780b */ /* 0x000fd60003f0d200 */
[----:B------:R-:W-:-:S04]  /*12c0*/  @!P1 LOP3.LUT R2, R2, 0x7f800000, RZ, 0x3c, !PT ;  /* 0x7f80000002029812 */ /* 0x000fc800078e3cff */
[----:B------:R-:W-:Y:S01]  /*12d0*/  @P0 LOP3.LUT R2, R2, 0x7fffffff, RZ, 0xc0, !PT ;  /* 0x7fffffff02020812 */ /* 0x000fe200078ec0ff */
[----:B------:R-:W-:Y:S06]  /*12e0*/  BRA `(.L_x_224) ;  /* 0x0000000000287947 */ /* 0x000fec0003800000 */
.L_x_227:
[----:B------:R-:W-:Y:S02]  /*12f0*/  FSETP.NEU.AND P0, PT, |R0|, +INF , PT ;  /* 0x7f8000000000780b */ /* 0x000fe40003f0d200 */
[----:B------:R-:W-:-:S13]  /*1300*/  FSETP.EQ.AND P1, PT, R3, -1, PT ;  /* 0xbf8000000300780b */ /* 0x000fda0003f22000 */
[----:B------:R-:W-:Y:S05]  /*1310*/  @!P0 BRA P1, `(.L_x_224) ;  /* 0x00000000001c8947 */ /* 0x000fea0000800000 */
[----:B------:R-:W-:Y:S02]  /*1320*/  FSETP.GEU.AND P1, PT, R3, RZ, PT ;  /* 0x000000ff0300720b */ /* 0x000fe40003f2e000 */
[----:B------:R-:W-:-:S11]  /*1330*/  MOV R2, R12 ;  /* 0x0000000c00027202 */ /* 0x000fd60000000f00 */
[----:B------:R-:W0:Y:S01]  /*1340*/  @!P1 FRND.FLOOR R3, R0 ;  /* 0x0000000000039307 */ /* 0x000e220000205000 */
[----:B------:R-:W-:Y:S02]  /*1350*/  @!P1 FSETP.NEU.AND P2, PT, |R5|, 1, PT ;  /* 0x3f8000000500980b */ /* 0x000fe40003f4d200 */
[----:B0-----:R-:W-:Y:S02]  /*1360*/  @!P1 FSETP.NEU.AND P0, PT, R0, R3, PT ;  /* 0x000000030000920b */ /* 0x001fe40003f0d000 */
[----:B------:R-:W-:-:S04]  /*1370*/  @!P1 FSEL R3, R12, -R12, P2 ;  /* 0x8000000c0c039208 */ /* 0x000fc80001000000 */
[----:B------:R-:W-:-:S07]  /*1380*/  @!P1 FSEL R2, R3, +QNAN , !P0 ;  /* 0x7fffffff03029808 */ /* 0x000fce0004000000 */
.L_x_224:
[----:B------:R-:W0:Y:S02]  /*1390*/  LDC.64 R4, c[0x0][0x390] ;  /* 0x0000e400ff047b82 */ /* 0x000e240000000a00 */
[----:B0-----:R-:W-:-:S05]  /*13a0*/  IMAD.WIDE.U32 R6, R6, 0x4, R4 ;  /* 0x0000000406067825 */ /* 0x001fca00078e0004 */
[----:B------:R-:W-:Y:S01]  /*13b0*/  STG.E desc[UR6][R6.64], R2 ;  /* 0x0000000206007986 */ /* 0x000fe2000c101906 */
[----:B------:R-:W-:Y:S05]  /*13c0*/  EXIT ;  /* 0x000000000000794d */ /* 0x000fea0003800000 */
        .weak           $__internal_6_$__cuda_sm20_rcp_rn_f32_slowpath
        .type           $__internal_6_$__cuda_sm20_rcp_rn_f32_slowpath,@function
        .size           $__internal_6_$__cuda_sm20_rcp_rn_f32_slowpath,($__internal_7_$__cuda_sm20_sqrt_rn_f32_slowpath - $__internal_6_$__cuda_sm20_rcp_rn_f32_slowpath)
$__internal_6_$__cuda_sm20_rcp_rn_f32_slowpath:
[----:B------:R-:W-:-:S05]  /*13d0*/  IMAD.SHL.U32 R0, R7, 0x2, RZ ;  /* 0x0000000207007824 */ /* 0x000fca00078e00ff */
[----:B------:R-:W-:Y:S02]  /*13e0*/  SHF.R.U32.HI R5, RZ, 0x18, R0 ;  /* 0x00000018ff057819 */ /* 0x000fe40000011600 */
[----:B------:R-:W-:Y:S02]  /*13f0*/  MOV R0, R7 ;  /* 0x0000000700007202 */ /* 0x000fe40000000f00 */
[----:B------:R-:W-:-:S13]  /*1400*/  ISETP.NE.U32.AND P0, PT, R5, RZ, PT ;  /* 0x000000ff0500720c */ /* 0x000fda0003f05070 */
[----:B------:R-:W-:Y:S05]  /*1410*/  @P0 BRA `(.L_x_228) ;  /* 0x00000000002c0947 */ /* 0x000fea0003800000 */
[----:B------:R-:W-:-:S05]  /*1420*/  IMAD.SHL.U32 R5, R0, 0x2, RZ ;  /* 0x0000000200057824 */ /* 0x000fca00078e00ff */
[----:B------:R-:W-:-:S13]  /*1430*/  ISETP.NE.AND P0, PT, R5, RZ, PT ;  /* 0x000000ff0500720c */ /* 0x000fda0003f05270 */
[----:B------:R2:W3:Y:S01]  /*1440*/  @!P0 MUFU.RCP R5, R0 ;  /* 0x0000000000058308 */ /* 0x0004e20000001000 */
[----:B------:R-:W-:Y:S05]  /*1450*/  @!P0 BRA `(.L_x_229) ;  /* 0x0000000000a48947 */ /* 0x000fea0003800000 */
[----:B------:R-:W-:-:S04]  /*1460*/  FFMA R7, R0, 1.84467440737095516160e+19, RZ ;  /* 0x5f80000000077823 */ /* 0x000fc800000000ff */
[----:B--2---:R-:W3:Y:S02]  /*1470*/  MUFU.RCP R0, R7 ;  /* 0x0000000700007308 */ /* 0x004ee40000001000 */
[----:B---3--:R-:W-:-:S04]  /*1480*/  FFMA R5, R7, R0, -1 ;  /* 0xbf80000007057423 */ /* 0x008fc80000000000 */
[----:B------:R-:W-:-:S04]  /*1490*/  FADD.FTZ R5, -R5, -RZ ;  /* 0x800000ff05057221 */ /* 0x000fc80000010100 */
[----:B------:R-:W-:-:S04]  /*14a0*/  FFMA R0, R0, R5, R0 ;  /* 0x0000000500007223 */ /* 0x000fc80000000000 */
[----:B------:R-:W-:Y:S01]  /*14b0*/  FFMA R5, R0, 1.84467440737095516160e+19, RZ ;  /* 0x5f80000000057823 */ /* 0x000fe200000000ff */
[----:B------:R-:W-:Y:S06]  /*14c0*/  BRA `(.L_x_229) ;  /* 0x0000000000887947 */ /* 0x000fec0003800000 */
.L_x_228:
[----:B------:R-:W-:-:S04]  /*14d0*/  IADD3 R7, PT, PT, R5, -0xfd, RZ ;  /* 0xffffff0305077810 */ /* 0x000fc80007ffe0ff */
[----:B------:R-:W-:-:S13]  /*14e0*/  ISETP.GT.U32.AND P0, PT, R7, 0x1, PT ;  /* 0x000000010700780c */ /* 0x000fda0003f04070 */
[----:B------:R-:W-:Y:S05]  /*14f0*/  @P0 BRA `(.L_x_230) ;  /* 0x0000000000780947 */ /* 0x000fea0003800000 */
[----:B------:R-:W-:Y:S01]  /*1500*/  LOP3.LUT R8, R0, 0x7fffff, RZ, 0xc0, !PT ;  /* 0x007fffff00087812 */ /* 0x000fe200078ec0ff */
[----:B------:R-:W-:Y:S01]  /*1510*/  IMAD.MOV.U32 R12, RZ, RZ, 0x3 ;  /* 0x00000003ff0c7424 */ /* 0x000fe200078e00ff */
[----:B------:R-:W-:Y:S02]  /*1520*/  IADD3 R5, PT, PT, R5, -0xfc, RZ ;  /* 0xffffff0405057810 */ /* 0x000fe40007ffe0ff */
[----:B------:R-:W-:Y:S02]  /*1530*/  LOP3.LUT R8, R8, 0x3f800000, RZ, 0xfc, !PT ;  /* 0x3f80000008087812 */ /* 0x000fe400078efcff */
[----:B------:R-:W-:Y:S02]  /*1540*/  SHF.L.U32 R13, R12, R7, RZ ;  /* 0x000000070c0d7219 */ /* 0x000fe400000006ff */
[----:B------:R-:W0:Y:S02]  /*1550*/  MUFU.RCP R9, R8 ;  /* 0x0000000800097308 */ /* 0x000e240000001000 */
[----:B0-----:R-:W-:-:S04]  /*1560*/  FFMA R10, R8, R9, -1 ;  /* 0xbf800000080a7423 */ /* 0x001fc80000000009 */
[----:B------:R-:W-:-:S04]  /*1570*/  FADD.FTZ R10, -R10, -RZ ;  /* 0x800000ff0a0a7221 */ /* 0x000fc80000010100 */
[CCC-:B------:R-:W-:Y:S01]  /*1580*/  FFMA.RM R11, R9.reuse, R10.reuse, R9.reuse ;  /* 0x0000000a090b7223 */ /* 0x1c0fe20000004009 */
[----:B------:R-:W-:-:S04]  /*1590*/  FFMA.RP R10, R9, R10, R9 ;  /* 0x0000000a090a7223 */ /* 0x000fc80000008009 */
[C---:B------:R-:W-:Y:S02]  /*15a0*/  LOP3.LUT R9, R11.reuse, 0x7fffff, RZ, 0xc0, !PT ;  /* 0x007fffff0b097812 */ /* 0x040fe400078ec0ff */
[----:B------:R-:W-:Y:S02]  /*15b0*/  FSETP.NEU.FTZ.AND P0, PT, R11, R10, PT ;  /* 0x0000000a0b00720b */ /* 0x000fe40003f1d000 */
[----:B------:R-:W-:Y:S02]  /*15c0*/  LOP3.LUT R10, R9, 0x800000, RZ, 0xfc, !PT ;  /* 0x00800000090a7812 */ /* 0x000fe400078efcff */
[----:B------:R-:W-:Y:S02]  /*15d0*/  SEL R9, RZ, 0xffffffff, !P0 ;  /* 0xffffffffff097807 */ /* 0x000fe40004000000 */
[----:B------:R-:W-:Y:S02]  /*15e0*/  LOP3.LUT R8, R13, R10, RZ, 0xc0, !PT ;  /* 0x0000000a0d087212 */ /* 0x000fe400078ec0ff */
[----:B------:R-:W-:-:S02]  /*15f0*/  IADD3 R9, PT, PT, -R9, RZ, RZ ;  /* 0x000000ff09097210 */ /* 0x000fc40007ffe1ff */
[-C--:B------:R-:W-:Y:S02]  /*1600*/  SHF.R.U32.HI R8, RZ, R7.reuse, R8 ;  /* 0x00000007ff087219 */ /* 0x080fe40000011608 */
[--C-:B------:R-:W-:Y:S02]  /*1610*/  LOP3.LUT P1, RZ, R9, R7, R10.reuse, 0xf8, !PT ;  /* 0x0000000709ff7212 */ /* 0x100fe4000782f80a */
[C---:B------:R-:W-:Y:S02]  /*1620*/  LOP3.LUT P0, RZ, R8.reuse, 0x1, RZ, 0xc0, !PT ;  /* 0x0000000108ff7812 */ /* 0x040fe4000780c0ff */
[----:B------:R-:W-:Y:S02]  /*1630*/  LOP3.LUT P2, RZ, R8, 0x2, RZ, 0xc0, !PT ;  /* 0x0000000208ff7812 */ /* 0x000fe4000784c0ff */
[----:B------:R-:W-:Y:S02]  /*1640*/  SHF.R.U32.HI R5, RZ, R5, R10 ;  /* 0x00000005ff057219 */ /* 0x000fe4000001160a */
[----:B------:R-:W-:-:S02]  /*1650*/  PLOP3.LUT P0, PT, P0, P1, P2, 0xe0, 0x0 ;  /* 0x000000000000781c */ /* 0x000fc40000703c20 */
[----:B------:R-:W-:Y:S02]  /*1660*/  LOP3.LUT P1, RZ, R0, 0x7fffff, RZ, 0xc0, !PT ;  /* 0x007fffff00ff7812 */ /* 0x000fe4000782c0ff */
[----:B------:R-:W-:-:S05]  /*1670*/  SEL R7, RZ, 0x1, !P0 ;  /* 0x00000001ff077807 */ /* 0x000fca0004000000 */
[----:B------:R-:W-:-:S05]  /*1680*/  IMAD.MOV R7, RZ, RZ, -R7 ;  /* 0x000000ffff077224 */ /* 0x000fca00078e0a07 */
[----:B------:R-:W-:-:S13]  /*1690*/  ISETP.GE.AND P0, PT, R7, RZ, PT ;  /* 0x000000ff0700720c */ /* 0x000fda0003f06270 */
[----:B------:R-:W-:-:S05]  /*16a0*/  @!P0 VIADD R5, R5, 0x1 ;  /* 0x0000000105058836 */ /* 0x000fca0000000000 */
[----:B------:R-:W-:-:S04]  /*16b0*/  @!P1 SHF.L.U32 R5, R5, 0x1, RZ ;  /* 0x0000000105059819 */ /* 0x000fc800000006ff */
[----:B------:R-:W-:Y:S01]  /*16c0*/  LOP3.LUT R5, R5, 0x80000000, R0, 0xf8, !PT ;  /* 0x8000000005057812 */ /* 0x000fe200078ef800 */
[----:B------:R-:W-:Y:S06]  /*16d0*/  BRA `(.L_x_229) ;  /* 0x0000000000047947 */ /* 0x000fec0003800000 */
.L_x_230:
[----:B------:R0:W1:Y:S02]  /*16e0*/  MUFU.RCP R5, R0 ;  /* 0x0000000000057308 */ /* 0x0000640000001000 */
.L_x_229:
[----:B0123--:R-:W-:Y:S02]  /*16f0*/  IMAD.MOV.U32 R0, RZ, RZ, R5 ;  /* 0x000000ffff007224 */ /* 0x00ffe400078e0005 */
[----:B------:R-:W-:-:S04]  /*1700*/  HFMA2 R5, -RZ, RZ, 0, 0 ;  /* 0x00000000ff057431 */ /* 0x000fc800000001ff */
[----:B------:R-:W-:Y:S05]  /*1710*/  RET.REL.NODEC R4 `(_ZN8pygpukit3ops5audio25spectral_bandwidth_kernelEPKfS3_Pfiifi) ;  /* 0xffffffe804387950 */ /* 0x000fea0003c3ffff */
        .weak           $__internal_7_$__cuda_sm20_sqrt_rn_f32_slowpath
        .type           $__internal_7_$__cuda_sm20_sqrt_rn_f32_slowpath,@function
        .size           $__internal_7_$__cuda_sm20_sqrt_rn_f32_slowpath,($__internal_8_$__cuda_sm3x_div_rn_noftz_f32_slowpath - $__internal_7_$__cuda_sm20_sqrt_rn_f32_slowpath)
$__internal_7_$__cuda_sm20_sqrt_rn_f32_slowpath:
[----:B------:R-:W-:-:S13]  /*1720*/  LOP3.LUT P0, RZ, R0, 0x7fffffff, RZ, 0xc0, !PT ;  /* 0x7fffffff00ff7812 */ /* 0x000fda000780c0ff */
[----:B------:R-:W-:Y:S01]  /*1730*/  @!P0 IMAD.MOV.U32 R2, RZ, RZ, R0 ;  /* 0x000000ffff028224 */ /* 0x000fe200078e0000 */
[----:B------:R-:W-:Y:S06]  /*1740*/  @!P0 BRA `(.L_x_231) ;  /* 0x0000000000448947 */ /* 0x000fec0003800000 */
[----:B------:R-:W-:-:S13]  /*1750*/  FSETP.GEU.FTZ.AND P0, PT, R0, RZ, PT ;  /* 0x000000ff0000720b */ /* 0x000fda0003f1e000 */
[----:B------:R-:W-:Y:S01]  /*1760*/  @!P0 MOV R2, 0x7fffffff ;  /* 0x7fffffff00028802 */ /* 0x000fe20000000f00 */
[----:B------:R-:W-:Y:S06]  /*1770*/  @!P0 BRA `(.L_x_231) ;  /* 0x0000000000388947 */ /* 0x000fec0003800000 */
[----:B------:R-:W-:-:S13]  /*1780*/  FSETP.GTU.FTZ.AND P0, PT, |R0|, +INF , PT ;  /* 0x7f8000000000780b */ /* 0x000fda0003f1c200 */
[----:B------:R-:W-:Y:S01]  /*1790*/  @P0 FADD.FTZ R2, R0, 1 ;  /* 0x3f80000000020421 */ /* 0x000fe20000010000 */
[----:B------:R-:W-:Y:S06]  /*17a0*/  @P0 BRA `(.L_x_231) ;  /* 0x00000000002c0947 */ /* 0x000fec0003800000 */
[----:B------:R-:W-:-:S13]  /*17b0*/  FSETP.NEU.FTZ.AND P0, PT, |R0|, +INF , PT ;  /* 0x7f8000000000780b */ /* 0x000fda0003f1d200 */
[----:B------:R-:W-:Y:S01]  /*17c0*/  @!P0 IMAD.MOV.U32 R2, RZ, RZ, R0 ;  /* 0x000000ffff028224 */ /* 0x000fe200078e0000 */
[----:B------:R-:W-:Y:S06]  /*17d0*/  @!P0 BRA `(.L_x_231) ;  /* 0x0000000000208947 */ /* 0x000fec0003800000 */
[----:B------:R-:W-:-:S04]  /*17e0*/  FFMA R0, R0, 1.84467440737095516160e+19, RZ ;  /* 0x5f80000000007823 */ /* 0x000fc800000000ff */
[----:B------:R-:W0:Y:S02]  /*17f0*/  MUFU.RSQ R3, R0 ;  /* 0x0000000000037308 */ /* 0x000e240000001400 */
[----:B0-----:R-:W-:Y:S01]  /*1800*/  FMUL.FTZ R5, R0, R3 ;  /* 0x0000000300057220 */ /* 0x001fe20000410000 */
[----:B------:R-:W-:-:S03]  /*1810*/  FMUL.FTZ R3, R3, 0.5 ;  /* 0x3f00000003037820 */ /* 0x000fc60000410000 */
[----:B------:R-:W-:-:S04]  /*1820*/  FADD.FTZ R2, -R5, -RZ ;  /* 0x800000ff05027221 */ /* 0x000fc80000010100 */
[----:B------:R-:W-:-:S04]  /*1830*/  FFMA R2, R5, R2, R0 ;  /* 0x0000000205027223 */ /* 0x000fc80000000000 */
[----:B------:R-:W-:-:S04]  /*1840*/  FFMA R2, R2, R3, R5 ;  /* 0x0000000302027223 */ /* 0x000fc80000000005 */
[----:B------:R-:W-:-:S07]  /*1850*/  FMUL.FTZ R2, R2, 2.3283064365386962891e-10 ;  /* 0x2f80000002027820 */ /* 0x000fce0000410000 */
.L_x_231:
[----:B------:R-:W-:Y:S01]  /*1860*/  HFMA2 R3, -RZ, RZ, 0, 0 ;  /* 0x00000000ff037431 */ /* 0x000fe200000001ff */
[----:B------:R-:W-:Y:S01]  /*1870*/  MOV R0, R2 ;  /* 0x0000000200007202 */ /* 0x000fe20000000f00 */
[----:B------:R-:W-:-:S04]  /*1880*/  IMAD.MOV.U32 R2, RZ, RZ, R4 ;  /* 0x000000ffff027224 */ /* 0x000fc800078e0004 */
[----:B------:R-:W-:Y:S05]  /*1890*/  RET.REL.NODEC R2 `(_ZN8pygpukit3ops5audio25spectral_bandwidth_kernelEPKfS3_Pfiifi) ;  /* 0xffffffe402d87950 */ /* 0x000fea0003c3ffff */
        .weak           $__internal_8_$__cuda_sm3x_div_rn_noftz_f32_slowpath
        .type           $__internal_8_$__cuda_sm3x_div_rn_noftz_f32_slowpath,@function
        .size           $__internal_8_$__cuda_sm3x_div_rn_noftz_f32_slowpath,(.L_x_661 - $__internal_8_$__cuda_sm3x_div_rn_noftz_f32_slowpath)
$__internal_8_$__cuda_sm3x_div_rn_noftz_f32_slowpath:
[----:B------:R-:W-:Y:S01]  /*18a0*/  SHF.R.U32.HI R4, RZ, 0x17, R11 ;  /* 0x00000017ff047819 */ /* 0x000fe2000001160b */
[--C-:B------:R-:W-:Y:S01]  /*18b0*/  IMAD.MOV.U32 R5, RZ, RZ, R0.reuse ;  /* 0x000000ffff057224 */ /* 0x100fe200078e0000 */
[----:B------:R-:W-:Y:S02]  /*18c0*/  SHF.R.U32.HI R3, RZ, 0x17, R0 ;  /* 0x00000017ff037819 */ /* 0x000fe40000011600 */
[----:B------:R-:W-:Y:S02]  /*18d0*/  LOP3.LUT R13, R4, 0xff, RZ, 0xc0, !PT ;  /* 0x000000ff040d7812 */ /* 0x000fe400078ec0ff */
[----:B------:R-:W-:Y:S02]  /*18e0*/  LOP3.LUT R4, R3, 0xff, RZ, 0xc0, !PT ;  /* 0x000000ff03047812 */ /* 0x000fe400078ec0ff */
[----:B------:R-:W-:Y:S01]  /*18f0*/  MOV R8, R11 ;  /* 0x0000000b00087202 */ /* 0x000fe20000000f00 */
[----:B------:R-:W-:Y:S01]  /*1900*/  VIADD R10, R13, 0xffffffff ;  /* 0xffffffff0d0a7836 */ /* 0x000fe20000000000 */
[----:B------:R-:W-:-:S04]  /*1910*/  IADD3 R9, PT, PT, R4, -0x1, RZ ;  /* 0xffffffff04097810 */ /* 0x000fc80007ffe0ff */
[----:B------:R-:W-:-:S04]  /*1920*/  ISETP.GT.U32.AND P0, PT, R10, 0xfd, PT ;  /* 0x000000fd0a00780c */ /* 0x000fc80003f04070 */
[----:B------:R-:W-:-:S13]  /*1930*/  ISETP.GT.U32.OR P0, PT, R9, 0xfd, P0 ;  /* 0x000000fd0900780c */ /* 0x000fda0000704470 */
[----:B------:R-:W-:Y:S01]  /*1940*/  @!P0 IMAD.MOV.U32 R7, RZ, RZ, RZ ;  /* 0x000000ffff078224 */ /* 0x000fe200078e00ff */
[----:B------:R-:W-:Y:S06]  /*1950*/  @!P0 BRA `(.L_x_232) ;  /* 0x0000000000608947 */ /* 0x000fec0003800000 */
[----:B------:R-:W-:Y:S02]  /*1960*/  FSETP.GTU.FTZ.AND P0, PT, |R0|, +INF , PT ;  /* 0x7f8000000000780b */ /* 0x000fe40003f1c200 */
[----:B------:R-:W-:Y:S02]  /*1970*/  FSETP.GTU.FTZ.AND P1, PT, |R11|, +INF , PT ;  /* 0x7f8000000b00780b */ /* 0x000fe40003f3c200 */
[----:B------:R-:W-:Y:S02]  /*1980*/  MOV R3, R11 ;  /* 0x0000000b00037202 */ /* 0x000fe40000000f00 */
        /* <DEDUP_REMOVED lines=21> */
.L_x_232:
[----:B------:R-:W-:Y:S01]  /*1ae0*/  LEA R3, R13, 0xc0800000, 0x17 ;  /* 0xc08000000d037811 */ /* 0x000fe200078eb8ff */
[----:B------:R-:W-:-:S03]  /*1af0*/  VIADD R4, R4, 0xffffff81 ;  /* 0xffffff8104047836 */ /* 0x000fc60000000000 */
[----:B------:R-:W-:Y:S01]  /*1b00*/  IADD3 R3, PT, PT, -R3, R8, RZ ;  /* 0x0000000803037210 */ /* 0x000fe20007ffe1ff */
[C---:B------:R-:W-:Y:S01]  /*1b10*/  IMAD R0, R4.reuse, -0x800000, R5 ;  /* 0xff80000004007824 */ /* 0x040fe200078e0205 */
[----:B------:R-:W-:Y:S02]  /*1b20*/  IADD3 R4, PT, PT, R4, 0x7f, -R13 ;  /* 0x0000007f04047810 */ /* 0x000fe40007ffe80d */
[----:B------:R-:W0:Y:S01]  /*1b30*/  MUFU.RCP R8, R3 ;  /* 0x0000000300087308 */ /* 0x000e220000001000 */
[----:B------:R-:W-:Y:S01]  /*1b40*/  FADD.FTZ R9, -R3, -RZ ;  /* 0x800000ff03097221 */ /* 0x000fe20000010100 */
[----:B------:R-:W-:-:S03]  /*1b50*/  IADD3 R4, PT, PT, R4, R7, RZ ;  /* 0x0000000704047210 */ /* 0x000fc60007ffe0ff */
        /* <DEDUP_REMOVED lines=9> */
[----:B------:R-:W-:-:S05]  /*1bf0*/  IMAD.IADD R7, R3, 0x1, R4 ;  /* 0x0000000103077824 */ /* 0x000fca00078e0204 */
        /* <DEDUP_REMOVED lines=16> */
[C---:B------:R-:W-:Y:S01]  /*1d00*/  VIADD R8, R7.reuse, 0x20 ;  /* 0x0000002007087836 */ /* 0x040fe20000000000 */
        /* <DEDUP_REMOVED lines=15> */
.L_x_238:
[----:B------:R-:W-:-:S04]  /*1e00*/  LOP3.LUT R0, R0, 0x80000000, RZ, 0xc0, !PT ;  /* 0x8000000000007812 */ /* 0x000fc800078ec0ff */
[----:B------:R-:W-:Y:S01]  /*1e10*/  LOP3.LUT R0, R0, 0x7f800000, RZ, 0xfc, !PT ;  /* 0x7f80000000007812 */ /* 0x000fe200078efcff */
[----:B------:R-:W-:Y:S06]  /*1e20*/  BRA `(.L_x_239) ;  /* 0x0000000000287947 */ /* 0x000fec0003800000 */
.L_x_237:
[----:B------:R-:W-:Y:S01]  /*1e30*/  LEA R0, R4, R0, 0x17 ;  /* 0x0000000004007211 */ /* 0x000fe200078eb8ff */
[----:B------:R-:W-:Y:S06]  /*1e40*/  BRA `(.L_x_239) ;  /* 0x0000000000207947 */ /* 0x000fec0003800000 */
.L_x_236:
[----:B------:R-:W-:-:S04]  /*1e50*/  LOP3.LUT R0, R8, 0x80000000, R5, 0x48, !PT ;  /* 0x8000000008007812 */ /* 0x000fc800078e4805 */
[----:B------:R-:W-:Y:S01]  /*1e60*/  LOP3.LUT R0, R0, 0x7f800000, RZ, 0xfc, !PT ;  /* 0x7f80000000007812 */ /* 0x000fe200078efcff */
[----:B------:R-:W-:Y:S06]  /*1e70*/  BRA `(.L_x_239) ;  /* 0x0000000000147947 */ /* 0x000fec0003800000 */
.L_x_235:
[----:B------:R-:W-:Y:S01]  /*1e80*/  LOP3.LUT R0, R8, 0x80000000, R5, 0x48, !PT ;  /* 0x8000000008007812 */ /* 0x000fe200078e4805 */
[----:B------:R-:W-:Y:S06]  /*1e90*/  BRA `(.L_x_239) ;  /* 0x00000000000c7947 */ /* 0x000fec0003800000 */
.L_x_234:
[----:B------:R-:W0:Y:S01]  /*1ea0*/  MUFU.RSQ R0, -QNAN ;  /* 0xffc0000000007908 */ /* 0x000e220000001400 */
[----:B------:R-:W-:Y:S05]  /*1eb0*/  BRA `(.L_x_239) ;  /* 0x0000000000047947 */ /* 0x000fea0003800000 */
.L_x_233:
[----:B------:R-:W-:-:S07]  /*1ec0*/  FADD.FTZ R0, R0, R3 ;  /* 0x0000000300007221 */ /* 0x000fce0000010000 */
.L_x_239:
[----:B------:R-:W-:-:S04]  /*1ed0*/  IMAD.MOV.U32 R3, RZ, RZ, 0x0 ;  /* 0x00000000ff037424 */ /* 0x000fc800078e00ff */
[----:B0-----:R-:W-:Y:S05]  /*1ee0*/  RET.REL.NODEC R2 `(_ZN8pygpukit3ops5audio25spectral_bandwidth_kernelEPKfS3_Pfiifi) ;  /* 0xffffffe002447950 */ /* 0x001fea0003c3ffff */
.L_x_240:
        /* <DEDUP_REMOVED lines=9> */
.L_x_661:


//--------------------- .text._ZN8pygpukit3ops5audio24spectral_centroid_kernelEPKfPfiif --------------------------
	.section	.text._ZN8pygpukit3ops5audio24spectral_centroid_kernelEPKfPfiif,"ax",@progbits
	.align	128
        .global         _ZN8pygpukit3ops5audio24spectral_centroid_kernelEPKfPfiif
        .type           _ZN8pygpukit3ops5audio24spectral_centroid_kernelEPKfPfiif,@function
        .size           _ZN8pygpukit3ops5audio24spectral_centroid_kernelEPKfPfiif,(.L_x_662 - _ZN8pygpukit3ops5audio24spectral_centroid_kernelEPKfPfiif)
        .other          _ZN8pygpukit3ops5audio24spectral_centroid_kernelEPKfPfiif,@"STO_CUDA_ENTRY STV_DEFAULT"
_ZN8pygpukit3ops5audio24spectral_centroid_kernelEPKfPfiif:
.text._ZN8pygpukit3ops5audio24spectral_centroid_kernelEPKfPfiif:
        /* <DEDUP_REMOVED lines=9> */
[----:B------:R-:W-:Y:S01]  /*0090*/  BSSY.RECONVERGENT B0, `(.L_x_241) ;  /* 0x000001b000007945 */ /* 0x000fe20003800200 */
[----:B------:R-:W1:Y:S01]  /*00a0*/  S2R R5, SR_CgaCtaId ;  /* 0x0000000000057919 */ /* 0x000e620000008800 */
[----:B------:R-:W2:Y:S01]  /*00b0*/  LDCU.64 UR6, c[0x0][0x358] ;  /* 0x00006b00ff0677ac */ /* 0x000ea20008000a00 */
[----:B------:R-:W-:Y:S02]  /*00c0*/  IMAD.MOV.U32 R3, RZ, RZ, RZ ;  /* 0x000000ffff037224 */ /* 0x000fe400078e00ff */
[----:B------:R-:W-:Y:S01]  /*00d0*/  IMAD.MOV.U32 R8, RZ, RZ, RZ ;  /* 0x000000ffff087224 */ /* 0x000fe200078e00ff */
[----:B0-----:R-:W-:Y:S02]  /*00e0*/  ISETP.GE.AND P0, PT, R14, UR5, PT ;  /* 0x000000050e007c0c */ /* 0x001fe4000bf06270 */
[----:B-1----:R-:W-:Y:S01]  /*00f0*/  LEA R5, R5, R0, 0x18 ;  /* 0x0000000005057211 */ /* 0x002fe200078ec0ff */
[----:B------:R-:W-:Y:S01]  /*0100*/  IMAD.U32 R0, RZ, RZ, UR4 ;  /* 0x00000004ff007e24 */ /* 0x000fe2000f8e00ff */
[----:B------:R-:W0:Y:S03]  /*0110*/  LDCU UR4, c[0x0][0x398] ;  /* 0x00007300ff0477ac */ /* 0x000e260008000800 */
[----:B------:R-:W-:-:S02]  /*0120*/  IMAD R11, R0, 0x4, R5 ;  /* 0x00000004000b7824 */ /* 0x000fc400078e0205 */
[C---:B------:R-:W-:Y:S02]  /*0130*/  IMAD R12, R14.reuse, 0x4, R5 ;  /* 0x000000040e0c7824 */ /* 0x040fe400078e0205 */
[----:B------:R-:W-:Y:S02]  /*0140*/  IMAD R13, R14, 0x4, R11 ;  /* 0x000000040e0d7824 */ /* 0x000fe400078e020b */
[----:B--2---:R-:W-:Y:S05]  /*0150*/  @P0 BRA `(.L_x_242) ;  /* 0x0000000000380947 */ /* 0x004fea0003800000 */
[----:B------:R-:W1:Y:S01]  /*0160*/  LDC.64 R4, c[0x0][0x380] ;  /* 0x0000e000ff047b82 */ /* 0x000e620000000a00 */
[----:B------:R-:W-:Y:S02]  /*0170*/  IMAD.MOV.U32 R8, RZ, RZ, RZ ;  /* 0x000000ffff087224 */ /* 0x000fe400078e00ff */
[----:B------:R-:W-:Y:S02]  /*0180*/  IMAD.MOV.U32 R9, RZ, RZ, R14 ;  /* 0x000000ffff097224 */ /* 0x000fe400078e000e */
[----:B------:R-:W-:-:S07]  /*0190*/  IMAD.MOV.U32 R3, RZ, RZ, RZ ;  /* 0x000000ffff037224 */ /* 0x000fce00078e00ff */
.L_x_243:
[----:B------:R-:W-:-:S04]  /*01a0*/  IMAD R7, R2, UR5, R9 ;  /* 0x0000000502077c24 */ /* 0x000fc8000f8e0209 */
[----:B-1----:R-:W-:-:S06]  /*01b0*/  IMAD.WIDE R6, R7, 0x4, R4 ;  /* 0x0000000407067825 */ /* 0x002fcc00078e0204 */
[----:B------:R-:W2:Y:S01]  /*01c0*/  LDG.E.CONSTANT R6, desc[UR6][R6.64] ;  /* 0x0000000606067981 */ /* 0x000ea2000c1e9900 */
[----:B------:R-:W-:Y:S01]  /*01d0*/  I2FP.F32.S32 R10, R9 ;  /* 0x00000009000a7245 */ /* 0x000fe20000201400 */
[----:B------:R-:W-:-:S04]  /*01e0*/  IMAD.IADD R9, R0, 0x1, R9 ;  /* 0x0000000100097824 */ /* 0x000fc800078e0209 */
[----:B0-----:R-:W-:Y:S01]  /*01f0*/  FMUL R10, R10, UR4 ;  /* 0x000000040a0a7c20 */ /* 0x001fe20008400000 */
[----:B------:R-:W-:-:S03]  /*0200*/  ISETP.GE.AND P0, PT, R9, UR5, PT ;  /* 0x0000000509007c0c */ /* 0x000fc6000bf06270 */
[C---:B--2---:R-:W-:Y:S01]  /*0210*/  FFMA R3, R6.reuse, R10, R3 ;  /* 0x0000000a06037223 */ /* 0x044fe20000000003 */
[----:B------:R-:W-:-:S09]  /*0220*/  FADD R8, R6, R8 ;  /* 0x0000000806087221 */ /* 0x000fd20000000000 */
[----:B------:R-:W-:Y:S05]  /*0230*/  @!P0 BRA `(.L_x_243) ;  /* 0xfffffffc00d88947 */ /* 0x000fea000383ffff */
.L_x_242:
[----:B0-----:R-:W-:Y:S05]  /*0240*/  BSYNC.RECONVERGENT B0 ;  /* 0x0000000000007941 */ /* 0x001fea0003800200 */
.L_x_241:
[----:B------:R-:W-:Y:S01]  /*0250*/  ISETP.GE.U32.AND P0, PT, R0, 0x2, PT ;  /* 0x000000020000780c */ /* 0x000fe20003f06070 */
[----:B------:R0:W-:Y:S04]  /*0260*/  STS [R12], R3 ;  /* 0x000000030c007388 */ /* 0x0001e80000000800 */
[----:B------:R0:W-:Y:S01]  /*0270*/  STS [R13], R8 ;  /* 0x000000080d007388 */ /* 0x0001e20000000800 */
[----:B------:R-:W-:Y:S07]  /*0280*/  BAR.SYNC.DEFER_BLOCKING 0x0 ;  /* 0x0000000000007b1d */ /* 0x000fee0000010000 */
[----:B------:R-:W-:Y:S05]  /*0290*/  @!P0 BRA `(.L_x_244) ;  /* 0x00000000004c8947 */ /* 0x000fea0003800000 */
.L_x_247:
[----:B------:R-:W-:Y:S01]  /*02a0*/  SHF.R.U32.HI R9, RZ, 0x1, R0 ;  /* 0x00000001ff097819 */ /* 0x000fe20000011600 */
[----:B------:R-:W-:Y:S03]  /*02b0*/  BSSY.RECONVERGENT B0, `(.L_x_245) ;  /* 0x000000d000007945 */ /* 0x000fe60003800200 */
[----:B------:R-:W-:-:S13]  /*02c0*/  ISETP.GE.U32.AND P0, PT, R14, R9, PT ;  /* 0x000000090e00720c */ /* 0x000fda0003f06070 */
[----:B-1----:R-:W-:Y:S05]  /*02d0*/  @P0 BRA `(.L_x_246) ;  /* 0x0000000000280947 */ /* 0x002fea0003800000 */
[----:B0-----:R-:W-:Y:S01]  /*02e0*/  IMAD R3, R9, 0x4, R12 ;  /* 0x0000000409037824 */ /* 0x001fe200078e020c */
        /* <DEDUP_REMOVED lines=9> */
.L_x_246:
[----:B------:R-:W-:Y:S05]  /*0380*/  BSYNC.RECONVERGENT B0 ;  /* 0x0000000000007941 */ /* 0x000fea0003800200 */
.L_x_245:
[----:B------:R-:W-:Y:S01]  /*0390*/  BAR.SYNC.DEFER_BLOCKING 0x0 ;  /* 0x0000000000007b1d */ /* 0x000fe20000010000 */
[----:B------:R-:W-:Y:S01]  /*03a0*/  ISETP.GT.U32.AND P0, PT, R0, 0x3, PT ;  /* 0x000000030000780c */ /* 0x000fe20003f04070 */
[----:B------:R-:W-:-:S12]  /*03b0*/  IMAD.MOV.U32 R0, RZ, RZ, R9 ;  /* 0x000000ffff007224 */ /* 0x000fd800078e0009 */
[----:B------:R-:W-:Y:S05]  /*03c0*/  @P0 BRA `(.L_x_247) ;  /* 0xfffffffc00b40947 */ /* 0x000fea000383ffff */
.L_x_244:
[----:B------:R-:W-:-:S13]  /*03d0*/  ISETP.NE.AND P0, PT, R14, RZ, PT ;  /* 0x000000ff0e00720c */ /* 0x000fda0003f05270 */
[----:B------:R-:W-:Y:S05]  /*03e0*/  @P0 EXIT ;  /* 0x000000000000094d */ /* 0x000fea0003800000 */
[----:B------:R-:W2:Y:S01]  /*03f0*/  LDS R11, [R11] ;  /* 0x000000000b0b7984 */ /* 0x000ea20000000800 */
[----:B-1----:R-:W-:Y:S01]  /*0400*/  IMAD.MOV.U32 R7, RZ, RZ, RZ ;  /* 0x000000ffff077224 */ /* 0x002fe200078e00ff */
[----:B--2---:R-:W-:-:S13]  /*0410*/  FSETP.GT.AND P0, PT, R11, 1.00000001335143196e-10, PT ;  /* 0x2edbe6ff0b00780b */ /* 0x004fda0003f04000 */
[----:B------:R-:W-:Y:S05]  /*0420*/  @!P0 BRA `(.L_x_248) ;  /* 0x00000000003c8947 */ /* 0x000fea0003800000 */
[----:B------:R-:W1:Y:S01]  /*0430*/  S2UR UR5, SR_CgaCtaId ;  /* 0x00000000000579c3 */ /* 0x000e620000008800 */
[----:B------:R-:W-:Y:S01]  /*0440*/  UMOV UR4, 0x400 ;  /* 0x0000040000047882 */ /* 0x000fe20000000000 */
[----:B0-----:R-:W0:Y:S02]  /*0450*/  MUFU.RCP R3, R11 ;  /* 0x0000000b00037308 */ /* 0x001e240000001000 */
[----:B0-----:R-:W-:-:S04]  /*0460*/  FFMA R4, -R11, R3, 1 ;  /* 0x3f8000000b047423 */ /* 0x001fc80000000103 */
[----:B------:R-:W-:Y:S01]  /*0470*/  FFMA R3, R3, R4, R3 ;  /* 0x0000000403037223 */ /* 0x000fe20000000003 */
[----:B-1----:R-:W-:-:S09]  /*0480*/  ULEA UR4, UR5, UR4, 0x18 ;  /* 0x0000000405047291 */ /* 0x002fd2000f8ec0ff */
[----:B------:R-:W0:Y:S02]  /*0490*/  LDS R0, [UR4] ;  /* 0x00000004ff007984 */ /* 0x000e240008000800 */
[----:B0-----:R-:W0:Y:S01]  /*04a0*/  FCHK P0, R0, R11 ;  /* 0x0000000b00007302 */ /* 0x001e220000000000 */
[----:B------:R-:W-:-:S04]  /*04b0*/  FFMA R4, R0, R3, RZ ;  /* 0x0000000300047223 */ /* 0x000fc800000000ff */
[----:B------:R-:W-:-:S04]  /*04c0*/  FFMA R5, -R11, R4, R0 ;  /* 0x000000040b057223 */ /* 0x000fc80000000100 */
[----:B------:R-:W-:Y:S01]  /*04d0*/  FFMA R7, R3, R5, R4 ;  /* 0x0000000503077223 */ /* 0x000fe20000000004 */
[----:B0-----:R-:W-:Y:S06]  /*04e0*/  @!P0 BRA `(.L_x_248) ;  /* 0x00000000000c8947 */ /* 0x001fec0003800000 */
[----:B------:R-:W-:-:S07]  /*04f0*/  MOV R4, 0x510 ;  /* 0x0000051000047802 */ /* 0x000fce0000000f00 */
[----:B------:R-:W-:Y:S05]  /*0500*/  CALL.REL.NOINC `($__internal_9_$__cuda_sm3x_div_rn_noftz_f32_slowpath) ;  /* 0x0000000000147944 */ /* 0x000fea0003c00000 */
[----:B------:R-:W-:-:S07]  /*0510*/  IMAD.MOV.U32 R7, RZ, RZ, R0 ;  /* 0x000000ffff077224 */ /* 0x000fce00078e0000 */
.L_x_248:
[----:B------:R-:W0:Y:S02]  /*0520*/  LDC.64 R4, c[0x0][0x388] ;  /* 0x0000e200ff047b82 */ /* 0x000e240000000a00 */
[----:B0-----:R-:W-:-:S05]  /*0530*/  IMAD.WIDE.U32 R2, R2, 0x4, R4 ;  /* 0x0000000402027825 */ /* 0x001fca00078e0004 */
[----:B------:R-:W-:Y:S01]  /*0540*/  STG.E desc[UR6][R2.64], R7 ;  /* 0x0000000702007986 */ /* 0x000fe2000c101906 */
[----:B------:R-:W-:Y:S05]  /*0550*/  EXIT ;  /* 0x000000000000794d */ /* 0x000fea0003800000 */
        .weak           $__internal_9_$__cuda_sm3x_div_rn_noftz_f32_slowpath
        .type           $__internal_9_$__cuda_sm3x_div_rn_noftz_f32_slowpath,@function
        .size           $__internal_9_$__cuda_sm3x_div_rn_noftz_f32_slowpath,(.L_x_662 - $__internal_9_$__cuda_sm3x_div_rn_noftz_f32_slowpath)
$__internal_9_$__cuda_sm3x_div_rn_noftz_f32_slowpath:
[--C-:B------:R-:W-:Y:S01]  /*0560*/  SHF.R.U32.HI R5, RZ, 0x17, R11.reuse ;  /* 0x00000017ff057819 */ /* 0x100fe2000001160b */
[----:B------:R-:W-:Y:S01]  /*0570*/  IMAD.MOV.U32 R7, RZ, RZ, R11 ;  /* 0x000000ffff077224 */ /* 0x000fe200078e000b */
[----:B------:R-:W-:Y:S02]  /*0580*/  SHF.R.U32.HI R3, RZ, 0x17, R0 ;  /* 0x00000017ff037819 */ /* 0x000fe40000011600 */
[----:B------:R-:W-:Y:S02]  /*0590*/  LOP3.LUT R12, R5, 0xff, RZ, 0xc0, !PT ;  /* 0x000000ff050c7812 */ /* 0x000fe400078ec0ff */
[----:B------:R-:W-:Y:S02]  /*05a0*/  LOP3.LUT R5, R3, 0xff, RZ, 0xc0, !PT ;  /* 0x000000ff03057812 */ /* 0x000fe400078ec0ff */
[----:B------:R-:W-:Y:S01]  /*05b0*/  MOV R6, R0 ;  /* 0x0000000000067202 */ /* 0x000fe20000000f00 */
[----:B------:R-:W-:Y:S02]  /*05c0*/  VIADD R10, R12, 0xffffffff ;  /* 0xffffffff0c0a7836 */ /* 0x000fe40000000000 */
[----:B------:R-:W-:-:S03]  /*05d0*/  VIADD R9, R5, 0xffffffff ;  /* 0xffffffff05097836 */ /* 0x000fc60000000000 */
[----:B------:R-:W-:-:S04]  /*05e0*/  ISETP.GT.U32.AND P0, PT, R10, 0xfd, PT ;  /* 0x000000fd0a00780c */ /* 0x000fc80003f04070 */
[----:B------:R-:W-:-:S13]  /*05f0*/  ISETP.GT.U32.OR P0, PT, R9, 0xfd, P0 ;  /* 0x000000fd0900780c */ /* 0x000fda0000704470 */
[----:B------:R-:W-:Y:S01]  /*0600*/  @!P0 IMAD.MOV.U32 R8, RZ, RZ, RZ ;  /* 0x000000ffff088224 */ /* 0x000fe200078e00ff */
[----:B------:R-:W-:Y:S06]  /*0610*/  @!P0 BRA `(.L_x_249) ;  /* 0x0000000000608947 */ /* 0x000fec0003800000 */
[----:B------:R-:W-:Y:S01]  /*0620*/  FSETP.GTU.FTZ.AND P0, PT, |R0|, +INF , PT ;  /* 0x7f8000000000780b */ /* 0x000fe20003f1c200 */
[----:B------:R-:W-:Y:S01]  /*0630*/  IMAD.MOV.U32 R3, RZ, RZ, R11 ;  /* 0x000000ffff037224 */ /* 0x000fe200078e000b */
        /* <DEDUP_REMOVED lines=22> */
.L_x_249:
[----:B------:R-:W-:Y:S01]  /*07a0*/  LEA R0, R12, 0xc0800000, 0x17 ;  /* 0xc08000000c007811 */ /* 0x000fe200078eb8ff */
[----:B------:R-:W-:-:S04]  /*07b0*/  VIADD R5, R5, 0xffffff81 ;  /* 0xffffff8105057836 */ /* 0x000fc80000000000 */
[----:B------:R-:W-:Y:S02]  /*07c0*/  IMAD.IADD R7, R7, 0x1, -R0 ;  /* 0x0000000107077824 */ /* 0x000fe400078e0a00 */
[C---:B------:R-:W-:Y:S01]  /*07d0*/  IMAD R0, R5.reuse, -0x800000, R6 ;  /* 0xff80000005007824 */ /* 0x040fe200078e0206 */
[----:B------:R-:W-:Y:S01]  /*07e0*/  IADD3 R5, PT, PT, R5, 0x7f, -R12 ;  /* 0x0000007f05057810 */ /* 0x000fe20007ffe80c */
[----:B------:R-:W0:Y:S01]  /*07f0*/  MUFU.RCP R3, R7 ;  /* 0x0000000700037308 */ /* 0x000e220000001000 */
[----:B------:R-:W-:Y:S02]  /*0800*/  FADD.FTZ R9, -R7, -RZ ;  /* 0x800000ff07097221 */ /* 0x000fe40000010100 */
[----:B------:R-:W-:Y:S02]  /*0810*/  IADD3 R5, PT, PT, R5, R8, RZ ;  /* 0x0000000805057210 */ /* 0x000fe40007ffe0ff */
        /* <DEDUP_REMOVED lines=20> */
[CC--:B------:R-:W-:Y:S01]  /*0960*/  FFMA.RZ R3, R10.reuse, R6.reuse, R11 ;  /* 0x000000060a037223 */ /* 0x0c0fe2000000c00b */
[C---:B------:R-:W-:Y:S01]  /*0970*/  VIADD R8, R7.reuse, 0x20 ;  /* 0x0000002007087836 */ /* 0x040fe20000000000 */
[C---:B------:R-:W-:Y:S02]  /*0980*/  ISETP.NE.AND P2, PT, R7.reuse, RZ, PT ;  /* 0x000000ff0700720c */ /* 0x040fe40003f45270 */
[----:B------:R-:W-:Y:S01]  /*0990*/  ISETP.NE.AND P1, PT, R7, RZ, PT ;  /* 0x000000ff0700720c */ /* 0x000fe20003f25270 */
[----:B------:R-:W-:Y:S01]  /*09a0*/  IMAD.MOV R7, RZ, RZ, -R7 ;  /* 0x000000ffff077224 */ /* 0x000fe200078e0a07 */
[----:B------:R-:W-:Y:S01]  /*09b0*/  LOP3.LUT R5, R3, 0x7fffff, RZ, 0xc0, !PT ;  /* 0x007fffff03057812 */ /* 0x000fe200078ec0ff */
[CCC-:B------:R-:W-:Y:S01]  /*09c0*/  FFMA.RP R3, R10.reuse, R6.reuse, R11.reuse ;  /* 0x000000060a037223 */ /* 0x1c0fe2000000800b */
[----:B------:R-:W-:Y:S02]  /*09d0*/  FFMA.RM R6, R10, R6, R11 ;  /* 0x000000060a067223 */ /* 0x000fe4000000400b */
[----:B------:R-:W-:-:S03]  /*09e0*/  LOP3.LUT R5, R5, 0x800000, RZ, 0xfc, !PT ;  /* 0x0080000005057812 */ /* 0x000fc600078efcff */
        /* <DEDUP_REMOVED lines=13> */
.L_x_255:
[----:B------:R-:W-:-:S04]  /*0ac0*/  LOP3.LUT R0, R0, 0x80000000, RZ, 0xc0, !PT ;  /* 0x8000000000007812 */ /* 0x000fc800078ec0ff */
[----:B------:R-:W-:Y:S01]  /*0ad0*/  LOP3.LUT R0, R0, 0x7f800000, RZ, 0xfc, !PT ;  /* 0x7f80000000007812 */ /* 0x000fe200078efcff */
[----:B------:R-:W-:Y:S06]  /*0ae0*/  BRA `(.L_x_256) ;  /* 0x0000000000287947 */ /* 0x000fec0003800000 */
.L_x_254:
[----:B------:R-:W-:Y:S01]  /*0af0*/  IMAD R0, R5, 0x800000, R0 ;  /* 0x0080000005007824 */ /* 0x000fe200078e0200 */
[----:B------:R-:W-:Y:S06]  /*0b00*/  BRA `(.L_x_256) ;  /* 0x0000000000207947 */ /* 0x000fec0003800000 */
.L_x_253:
[----:B------:R-:W-:-:S04]  /*0b10*/  LOP3.LUT R0, R7, 0x80000000, R6, 0x48, !PT ;  /* 0x8000000007007812 */ /* 0x000fc800078e4806 */
[----:B------:R-:W-:Y:S01]  /*0b20*/  LOP3.LUT R0, R0, 0x7f800000, RZ, 0xfc, !PT ;  /* 0x7f80000000007812 */ /* 0x000fe200078efcff */
[----:B------:R-:W-:Y:S06]  /*0b30*/  BRA `(.L_x_256) ;  /* 0x0000000000147947 */ /* 0x000fec0003800000 */
.L_x_252:
[----:B------:R-:W-:Y:S01]  /*0b40*/  LOP3.LUT R0, R7, 0x80000000, R6, 0x48, !PT ;  /* 0x8000000007007812 */ /* 0x000fe200078e4806 */
[----:B------:R-:W-:Y:S06]  /*0b50*/  BRA `(.L_x_256) ;  /* 0x00000000000c7947 */ /* 0x000fec0003800000 */
.L_x_251:
[----:B------:R-:W0:Y:S01]  /*0b60*/  MUFU.RSQ R0, -QNAN ;  /* 0xffc0000000007908 */ /* 0x000e220000001400 */
[----:B------:R-:W-:Y:S05]  /*0b70*/  BRA `(.L_x_256) ;  /* 0x0000000000047947 */ /* 0x000fea0003800000 */
.L_x_250:
[----:B------:R-:W-:-:S07]  /*0b80*/  FADD.FTZ R0, R0, R3 ;  /* 0x0000000300007221 */ /* 0x000fce0000010000 */
.L_x_256:
[----:B------:R-:W-:-:S04]  /*0b90*/  IMAD.MOV.U32 R5, RZ, RZ, 0x0 ;  /* 0x00000000ff057424 */ /* 0x000fc800078e00ff */
[----:B0-----:R-:W-:Y:S05]  /*0ba0*/  RET.REL.NODEC R4 `(_ZN8pygpukit3ops5audio24spectral_centroid_kernelEPKfPfiif) ;  /* 0xfffffff404147950 */ /* 0x001fea0003c3ffff */
.L_x_257:
        /* <DEDUP_REMOVED lines=13> */
.L_x_662:


//--------------------- .text._ZN8pygpukit3ops5audio26yin_cumulative_mean_kernelEPfi --------------------------
	.section	.text._ZN8pygpukit3ops5audio26yin_cumulative_mean_kernelEPfi,"ax",@progbits
	.align	128
        .global         _ZN8pygpukit3ops5audio26yin_cumulative_mean_kernelEPfi
        .type           _ZN8pygpukit3ops5audio26yin_cumulative_mean_kernelEPfi,@function
        .size           _ZN8pygpukit3ops5audio26yin_cumulative_mean_kernelEPfi,(.L_x_663 - _ZN8pygpukit3ops5audio26yin_cumulative_mean_kernelEPfi)
        .other          _ZN8pygpukit3ops5audio26yin_cumulative_mean_kernelEPfi,@"STO_CUDA_ENTRY STV_DEFAULT"
_ZN8pygpukit3ops5audio26yin_cumulative_mean_kernelEPfi:
.text._ZN8pygpukit3ops5audio26yin_cumulative_mean_kernelEPfi:
[----:B------:R-:W-:Y:S01]  /*0000*/  LDC R1, c[0x0][0x37c] ;  /* 0x0000df00ff017b82 */ /* 0x000fe20000000800 */
[----:B------:R-:W0:Y:S07]  /*0010*/  S2R R0, SR_TID.X ;  /* 0x0000000000007919 */ /* 0x000e2e0000002100 */
[----:B------:R-:W0:Y:S02]  /*0020*/  S2UR UR4, SR_CTAID.X ;  /* 0x00000000000479c3 */ /* 0x000e240000002500 */
[----:B0-----:R-:W-:-:S13]  /*0030*/  LOP3.LUT P0, RZ, R0, UR4, RZ, 0xfc, !PT ;  /* 0x0000000400ff7c12 */ /* 0x001fda000f80fcff */
[----:B------:R-:W-:Y:S05]  /*0040*/  @P0 EXIT ;  /* 0x000000000000094d */ /* 0x000fea0003800000 */
[----:B------:R-:W0:Y:S01]  /*0050*/  LDC R0, c[0x0][0x388] ;  /* 0x0000e200ff007b82 */ /* 0x000e220000000800 */
[----:B------:R-:W1:Y:S01]  /*0060*/  LDCU.64 UR4, c[0x0][0x358] ;  /* 0x00006b00ff0477ac */ /* 0x000e620008000a00 */
[----:B------:R-:W-:-:S06]  /*0070*/  HFMA2 R5, -RZ, RZ, 1.875, 0 ;  /* 0x3f800000ff057431 */ /* 0x000fcc00000001ff */
[----:B------:R-:W1:Y:S01]  /*0080*/  LDC.64 R2, c[0x0][0x380] ;  /* 0x0000e000ff027b82 */ /* 0x000e620000000a00 */
[----:B0-----:R-:W-:Y:S01]  /*0090*/  ISETP.GE.AND P0, PT, R0, 0x2, PT ;  /* 0x000000020000780c */ /* 0x001fe20003f06270 */
[----:B-1----:R0:W-:-:S12]  /*00a0*/  STG.E desc[UR4][R2.64], R5 ;  /* 0x0000000502007986 */ /* 0x0021d8000c101904 */
[----:B------:R-:W-:Y:S05]  /*00b0*/  @!P0 EXIT ;  /* 0x000000000000894d */ /* 0x000fea0003800000 */
[----:B0-----:R-:W-:Y:S01]  /*00c0*/  VIADD R2, R0, 0xfffffffe ;  /* 0xfffffffe00027836 */ /* 0x001fe20000000000 */
[----:B------:R-:W-:Y:S01]  /*00d0*/  MOV R10, 0x1 ;  /* 0x00000001000a7802 */ /* 0x000fe20000000f00 */
[----:B------:R-:W-:-:S03]  /*00e0*/  IMAD.MOV.U32 R9, RZ, RZ, RZ ;  /* 0x000000ffff097224 */ /* 0x000fc600078e00ff */
[----:B------:R-:W-:Y:S02]  /*00f0*/  ISETP.GE.U32.AND P0, PT, R2, 0x7, PT ;  /* 0x000000070200780c */ /* 0x000fe40003f06070 */
[----:B------:R-:W-:-:S04]  /*0100*/  IADD3 R2, PT, PT, R0, -0x1, RZ ;  /* 0xffffffff00027810 */ /* 0x000fc80007ffe0ff */
[----:B------:R-:W-:-:S07]  /*0110*/  LOP3.LUT R8, R2, 0x7, RZ, 0xc0, !PT ;  /* 0x0000000702087812 */ /* 0x000fce00078ec0ff */
[----:B------:R-:W-:Y:S05]  /*0120*/  @!P0 BRA `(.L_x_258) ;  /* 0x0000000800a48947 */ /* 0x000fea0003800000 */
[----:B------:R-:W0:Y:S01]  /*0130*/  LDC.64 R14, c[0x0][0x380] ;  /* 0x0000e000ff0e7b82 */ /* 0x000e220000000a00 */
[----:B------:R-:W-:Y:S01]  /*0140*/  LOP3.LUT R7, R2, 0xfffffff8, RZ, 0xc0, !PT ;  /* 0xfffffff802077812 */ /* 0x000fe200078ec0ff */
[----:B------:R-:W-:Y:S01]  /*0150*/  IMAD.MOV.U32 R9, RZ, RZ, RZ ;  /* 0x000000ffff097224 */ /* 0x000fe200078e00ff */
[----:B------:R-:W-:-:S07]  /*0160*/  MOV R6, 0x1 ;  /* 0x0000000100067802 */ /* 0x000fce0000000f00 */
.L_x_267:
[----:B0-----:R-:W-:-:S05]  /*0170*/  IMAD.WIDE.U32 R10, R6, 0x4, R14 ;  /* 0x00000004060a7825 */ /* 0x001fca00078e000e */
[----:B------:R-:W2:Y:S01]  /*0180*/  LDG.E R5, desc[UR4][R10.64] ;  /* 0x000000040a057981 */ /* 0x000ea2000c1e1900 */
[----:B------:R-:W-:Y:S02]  /*0190*/  IMAD.MOV.U32 R3, RZ, RZ, 0x3f800000 ;  /* 0x3f800000ff037424 */ /* 0x000fe400078e00ff */
[----:B--2---:R-:W-:-:S05]  /*01a0*/  FADD R9, R5, R9 ;  /* 0x0000000905097221 */ /* 0x004fca0000000000 */
[----:B------:R-:W-:-:S13]  /*01b0*/  FSETP.GT.AND P0, PT, R9, 1.00000001335143196e-10, PT ;  /* 0x2edbe6ff0900780b */ /* 0x000fda0003f04000 */
[----:B------:R-:W-:Y:S05]  /*01c0*/  @!P0 BRA `(.L_x_259) ;  /* 0x0000000000348947 */ /* 0x000fea0003800000 */
[----:B------:R-:W0:Y:S01]  /*01d0*/  MUFU.RCP R4, R9 ;  /* 0x0000000900047308 */ /* 0x000e220000001000 */
[----:B------:R-:W-:-:S05]  /*01e0*/  I2FP.F32.U32 R0, R6 ;  /* 0x0000000600007245 */ /* 0x000fca0000201000 */
[----:B------:R-:W-:-:S04]  /*01f0*/  FMUL R0, R5, R0 ;  /* 0x0000000005007220 */ /* 0x000fc80000400000 */
[----:B------:R-:W1:Y:S01]  /*0200*/  FCHK P0, R0, R9 ;  /* 0x0000000900007302 */ /* 0x000e620000000000 */
[----:B0-----:R-:W-:-:S04]  /*0210*/  FFMA R3, -R9, R4, 1 ;  /* 0x3f80000009037423 */ /* 0x001fc80000000104 */
[----:B------:R-:W-:-:S04]  /*0220*/  FFMA R3, R4, R3, R4 ;  /* 0x0000000304037223 */ /* 0x000fc80000000004 */
[----:B------:R-:W-:-:S04]  /*0230*/  FFMA R4, R0, R3, RZ ;  /* 0x0000000300047223 */ /* 0x000fc800000000ff */
[----:B------:R-:W-:-:S04]  /*0240*/  FFMA R5, -R9, R4, R0 ;  /* 0x0000000409057223 */ /* 0x000fc80000000100 */
[----:B------:R-:W-:Y:S01]  /*0250*/  FFMA R3, R3, R5, R4 ;  /* 0x0000000503037223 */ /* 0x000fe20000000004 */
[----:B-1----:R-:W-:Y:S06]  /*0260*/  @!P0 BRA `(.L_x_259) ;  /* 0x00000000000c8947 */ /* 0x002fec0003800000 */
[----:B------:R-:W-:-:S07]  /*0270*/  MOV R4, 0x290 ;  /* 0x0000029000047802 */ /* 0x000fce0000000f00 */
[----:B------:R-:W-:Y:S05]  /*0280*/  CALL.REL.NOINC `($__internal_10_$__cuda_sm3x_div_rn_noftz_f32_slowpath) ;  /* 0x0000001000cc7944 */ /* 0x000fea0003c00000 */
[----:B------:R-:W-:-:S07]  /*0290*/  MOV R3, R0 ;  /* 0x0000000000037202 */ /* 0x000fce0000000f00 */
.L_x_259:
[----:B------:R-:W2:Y:S01]  /*02a0*/  LDG.E R12, desc[UR4][R10.64+0x4] ;  /* 0x000004040a0c7981 */ /* 0x000ea2000c1e1900 */
[----:B------:R-:W-:-:S03]  /*02b0*/  IMAD.MOV.U32 R5, RZ, RZ, 0x3f800000 ;  /* 0x3f800000ff057424 */ /* 0x000fc600078e00ff */
[----:B------:R0:W-:Y:S01]  /*02c0*/  STG.E desc[UR4][R10.64], R3 ;  /* 0x000000030a007986 */ /* 0x0001e2000c101904 */
[----:B--2---:R-:W-:-:S05]  /*02d0*/  FADD R9, R9, R12 ;  /* 0x0000000c09097221 */ /* 0x004fca0000000000 */
[----:B------:R-:W-:-:S13]  /*02e0*/  FSETP.GT.AND P0, PT, R9, 1.00000001335143196e-10, PT ;  /* 0x2edbe6ff0900780b */ /* 0x000fda0003f04000 */
[----:B0-----:R-:W-:Y:S05]  /*02f0*/  @!P0 BRA `(.L_x_260) ;  /* 0x0000000000388947 */ /* 0x001fea0003800000 */
[----:B------:R-:W0:Y:S01]  /*0300*/  MUFU.RCP R4, R9 ;  /* 0x0000000900047308 */ /* 0x000e220000001000 */
[----:B------:R-:W-:-:S04]  /*0310*/  IADD3 R0, PT, PT, R6, 0x1, RZ ;  /* 0x0000000106007810 */ /* 0x000fc80007ffe0ff */
        /* <DEDUP_REMOVED lines=11> */
[----:B------:R-:W-:-:S07]  /*03d0*/  IMAD.MOV.U32 R5, RZ, RZ, R0 ;  /* 0x000000ffff057224 */ /* 0x000fce00078e0000 */
.L_x_260:
[----:B------:R-:W2:Y:S01]  /*03e0*/  LDG.E R12, desc[UR4][R10.64+0x8] ;  /* 0x000008040a0c7981 */ /* 0x000ea2000c1e1900 */
[----:B------:R-:W-:-:S03]  /*03f0*/  HFMA2 R3, -RZ, RZ, 1.875, 0 ;  /* 0x3f800000ff037431 */ /* 0x000fc600000001ff */
[----:B------:R0:W-:Y:S01]  /*0400*/  STG.E desc[UR4][R10.64+0x4], R5 ;  /* 0x000004050a007986 */ /* 0x0001e2000c101904 */
[----:B--2---:R-:W-:-:S05]  /*0410*/  FADD R9, R9, R12 ;  /* 0x0000000c09097221 */ /* 0x004fca0000000000 */
[----:B------:R-:W-:-:S13]  /*0420*/  FSETP.GT.AND P0, PT, R9, 1.00000001335143196e-10, PT ;  /* 0x2edbe6ff0900780b */ /* 0x000fda0003f04000 */
[----:B0-----:R-:W-:Y:S05]  /*0430*/  @!P0 BRA `(.L_x_261) ;  /* 0x0000000000388947 */ /* 0x001fea0003800000 */
[----:B------:R-:W0:Y:S01]  /*0440*/  MUFU.RCP R4, R9 ;  /* 0x0000000900047308 */ /* 0x000e220000001000 */
[----:B------:R-:W-:-:S05]  /*0450*/  VIADD R0, R6, 0x2 ;  /* 0x0000000206007836 */ /* 0x000fca0000000000 */
        /* <DEDUP_REMOVED lines=12> */
.L_x_261:
        /* <DEDUP_REMOVED lines=20> */
.L_x_262:
        /* <DEDUP_REMOVED lines=20> */
.L_x_263:
        /* <DEDUP_REMOVED lines=20> */
.L_x_264:
        /* <DEDUP_REMOVED lines=20> */
.L_x_265:
        /* <DEDUP_REMOVED lines=20> */
.L_x_266:
[----:B------:R1:W-:Y:S01]  /*0b60*/  STG.E desc[UR4][R10.64+0x1c], R5 ;  /* 0x00001c050a007986 */ /* 0x0003e2000c101904 */
[C---:B------:R-:W-:Y:S01]  /*0b70*/  VIADD R0, R6.reuse, 0x7 ;  /* 0x0000000706007836 */ /* 0x040fe20000000000 */
[----:B------:R-:W-:-:S04]  /*0b80*/  IADD3 R6, PT, PT, R6, 0x8, RZ ;  /* 0x0000000806067810 */ /* 0x000fc80007ffe0ff */
[----:B------:R-:W-:-:S13]  /*0b90*/  ISETP.NE.AND P0, PT, R0, R7, PT ;  /* 0x000000070000720c */ /* 0x000fda0003f05270 */
[----:B-1----:R-:W-:Y:S05]  /*0ba0*/  @P0 BRA `(.L_x_267) ;  /* 0xfffffff400700947 */ /* 0x002fea000383ffff */
[----:B------:R-:W-:-:S07]  /*0bb0*/  MOV R10, R6 ;  /* 0x00000006000a7202 */ /* 0x000fce0000000f00 */
.L_x_258:
[----:B------:R-:W-:-:S13]  /*0bc0*/  ISETP.NE.AND P0, PT, R8, RZ, PT ;  /* 0x000000ff0800720c */ /* 0x000fda0003f05270 */
[----:B------:R-:W-:Y:S05]  /*0bd0*/  @!P0 EXIT ;  /* 0x000000000000894d */ /* 0x000fea0003800000 */
[----:B------:R-:W-:Y:S02]  /*0be0*/  ISETP.GE.U32.AND P0, PT, R8, 0x4, PT ;  /* 0x000000040800780c */ /* 0x000fe40003f06070 */
[----:B------:R-:W-:-:S11]  /*0bf0*/  LOP3.LUT R8, R2, 0x3, RZ, 0xc0, !PT ;  /* 0x0000000302087812 */ /* 0x000fd600078ec0ff */
[----:B------:R-:W-:Y:S05]  /*0c00*/  @!P0 BRA `(.L_x_268) ;  /* 0x00000004004c8947 */ /* 0x000fea0003800000 */
[----:B------:R-:W0:Y:S02]  /*0c10*/  LDC.64 R6, c[0x0][0x380] ;  /* 0x0000e000ff067b82 */ /* 0x000e240000000a00 */
        /* <DEDUP_REMOVED lines=19> */
.L_x_269:
        /* <DEDUP_REMOVED lines=20> */
.L_x_270:
[----:B------:R-:W2:Y:S01]  /*0e90*/  LDG.E R11, desc[UR4][R6.64+0x8] ;  /* 0x00000804060b7981 */ /* 0x000ea2000c1e1900 */
[----:B------:R-:W-:-:S03]  /*0ea0*/  MOV R3, 0x3f800000 ;  /* 0x3f80000000037802 */ /* 0x000fc60000000f00 */
        /* <DEDUP_REMOVED lines=18> */
.L_x_271:
        /* <DEDUP_REMOVED lines=19> */
[----:B------:R-:W-:Y:S05]  /*1100*/  CALL.REL.NOINC `($__internal_10_$__cuda_sm3x_div_rn_noftz_f32_slowpath) ;  /* 0x00000004002c7944 */ /* 0x000fea0003c00000 */
.L_x_273:
[----:B------:R-:W-:-:S07]  /*1110*/  MOV R5, R0 ;  /* 0x0000000000057202 */ /* 0x000fce0000000f00 */
.L_x_272:
[----:B------:R0:W-:Y:S01]  /*1120*/  STG.E desc[UR4][R6.64+0xc], R5 ;  /* 0x00000c0506007986 */ /* 0x0001e2000c101904 */
[----:B------:R-:W-:-:S07]  /*1130*/  VIADD R10, R10, 0x4 ;  /* 0x000000040a0a7836 */ /* 0x000fce0000000000 */
.L_x_268:
[----:B------:R-:W-:-:S13]  /*1140*/  ISETP.NE.AND P0, PT, R8, RZ, PT ;  /* 0x000000ff0800720c */ /* 0x000fda0003f05270 */
[----:B------:R-:W-:Y:S05]  /*1150*/  @!P0 EXIT ;  /* 0x000000000000894d */ /* 0x000fea0003800000 */
[----:B------:R-:W-:-:S13]  /*1160*/  ISETP.NE.AND P0, PT, R8, 0x1, PT ;  /* 0x000000010800780c */ /* 0x000fda0003f05270 */
[----:B------:R-:W-:Y:S05]  /*1170*/  @!P0 BRA `(.L_x_274) ;  /* 0x0000000000ac8947 */ /* 0x000fea0003800000 */
[----:B0-----:R-:W0:Y:S02]  /*1180*/  LDC.64 R6, c[0x0][0x380] ;  /* 0x0000e000ff067b82 */ /* 0x001e240000000a00 */
[----:B0-----:R-:W-:-:S05]  /*1190*/  IMAD.WIDE.U32 R6, R10, 0x4, R6 ;  /* 0x000000040a067825 */ /* 0x001fca00078e0006 */
[----:B------:R-:W2:Y:S01]  /*11a0*/  LDG.E R0, desc[UR4][R6.64] ;  /* 0x0000000406007981 */ /* 0x000ea2000c1e1900 */
[----:B------:R-:W-:Y:S02]  /*11b0*/  HFMA2 R3, -RZ, RZ, 1.875, 0 ;  /* 0x3f800000ff037431 */ /* 0x000fe400000001ff */
        /* <DEDUP_REMOVED lines=16> */
.L_x_275:
        /* <DEDUP_REMOVED lines=20> */
.L_x_277:
[----:B------:R-:W-:-:S07]  /*1400*/  IMAD.MOV.U32 R5, RZ, RZ, R0 ;  /* 0x000000ffff057224 */ /* 0x000fce00078e0000 */
.L_x_276:
[----:B------:R1:W-:Y:S01]  /*1410*/  STG.E desc[UR4][R6.64+0x4], R5 ;  /* 0x0000040506007986 */ /* 0x0003e2000c101904 */
[----:B------:R-:W-:-:S07]  /*1420*/  IADD3 R10, PT, PT, R10, 0x2, RZ ;  /* 0x000000020a0a7810 */ /* 0x000fce0007ffe0ff */
.L_x_274:
[----:B------:R-:W-:-:S04]  /*1430*/  LOP3.LUT R2, R2, 0x1, RZ, 0xc0, !PT ;  /* 0x0000000102027812 */ /* 0x000fc800078ec0ff */
[----:B------:R-:W-:-:S13]  /*1440*/  ISETP.NE.U32.AND P0, PT, R2, 0x1, PT ;  /* 0x000000010200780c */ /* 0x000fda0003f05070 */
[----:B------:R-:W-:Y:S05]  /*1450*/  @P0 EXIT ;  /* 0x000000000000094d */ /* 0x000fea0003800000 */
[----:B01----:R-:W0:Y:S02]  /*1460*/  LDC.64 R6, c[0x0][0x380] ;  /* 0x0000e000ff067b82 */ /* 0x003e240000000a00 */
        /* <DEDUP_REMOVED lines=19> */
.L_x_278:
[----:B------:R-:W-:Y:S01]  /*15a0*/  STG.E desc[UR4][R6.64], R3 ;  /* 0x0000000306007986 */ /* 0x000fe2000c101904 */
[----:B------:R-:W-:Y:S05]  /*15b0*/  EXIT ;  /* 0x000000000000794d */ /* 0x000fea0003800000 */
        .weak           $__internal_10_$__cuda_sm3x_div_rn_noftz_f32_slowpath
        .type           $__internal_10_$__cuda_sm3x_div_rn_noftz_f32_slowpath,@function
        .size           $__internal_10_$__cuda_sm3x_div_rn_noftz_f32_slowpath,(.L_x_663 - $__internal_10_$__cuda_sm3x_div_rn_noftz_f32_slowpath)
$__internal_10_$__cuda_sm3x_div_rn_noftz_f32_slowpath:
[--C-:B------:R-:W-:Y:S01]  /*15c0*/  SHF.R.U32.HI R3, RZ, 0x17, R9.reuse ;  /* 0x00000017ff037819 */ /* 0x100fe20000011609 */
[----:B------:R-:W-:Y:S01]  /*15d0*/  IMAD.MOV.U32 R17, RZ, RZ, R9 ;  /* 0x000000ffff117224 */ /* 0x000fe200078e0009 */
[----:B------:R-:W-:Y:S02]  /*15e0*/  SHF.R.U32.HI R12, RZ, 0x17, R0 ;  /* 0x00000017ff0c7819 */ /* 0x000fe40000011600 */
[----:B------:R-:W-:Y:S02]  /*15f0*/  LOP3.LUT R3, R3, 0xff, RZ, 0xc0, !PT ;  /* 0x000000ff03037812 */ /* 0x000fe400078ec0ff */
[----:B------:R-:W-:Y:S02]  /*1600*/  LOP3.LUT R12, R12, 0xff, RZ, 0xc0, !PT ;  /* 0x000000ff0c0c7812 */ /* 0x000fe400078ec0ff */
        /* <DEDUP_REMOVED lines=29> */
.L_x_279:
        /* <DEDUP_REMOVED lines=29> */
[CCC-:B------:R-:W-:Y:S01]  /*19b0*/  FFMA.RP R12, R17.reuse, R13.reuse, R18.reuse ;  /* 0x0000000d110c7223 */ /* 0x1c0fe20000008012 */
[----:B------:R-:W-:Y:S01]  /*19c0*/  FFMA.RM R17, R17, R13, R18 ;  /* 0x0000000d11117223 */ /* 0x000fe20000004012 */
[----:B------:R-:W-:Y:S02]  /*19d0*/  IADD3 R13, PT, PT, R3, 0x20, RZ ;  /* 0x00000020030d7810 */ /* 0x000fe40007ffe0ff */
[----:B------:R-:W-:Y:S02]  /*19e0*/  LOP3.LUT R5, R5, 0x7fffff, RZ, 0xc0, !PT ;  /* 0x007fffff05057812 */ /* 0x000fe400078ec0ff */
[----:B------:R-:W-:Y:S02]  /*19f0*/  ISETP.NE.AND P2, PT, R3, RZ, PT ;  /* 0x000000ff0300720c */ /* 0x000fe40003f45270 */
[----:B------:R-:W-:Y:S02]  /*1a00*/  LOP3.LUT R16, R5, 0x800000, RZ, 0xfc, !PT ;  /* 0x0080000005107812 */ /* 0x000fe400078efcff */
[----:B------:R-:W-:-:S02]  /*1a10*/  ISETP.NE.AND P1, PT, R3, RZ, PT ;  /* 0x000000ff0300720c */ /* 0x000fc40003f25270 */
        /* <DEDUP_REMOVED lines=14> */
.L_x_285:
[----:B------:R-:W-:-:S04]  /*1b00*/  LOP3.LUT R0, R0, 0x80000000, RZ, 0xc0, !PT ;  /* 0x8000000000007812 */ /* 0x000fc800078ec0ff */
[----:B------:R-:W-:Y:S01]  /*1b10*/  LOP3.LUT R0, R0, 0x7f800000, RZ, 0xfc, !PT ;  /* 0x7f80000000007812 */ /* 0x000fe200078efcff */
[----:B------:R-:W-:Y:S06]  /*1b20*/  BRA `(.L_x_286) ;  /* 0x0000000000287947 */ /* 0x000fec0003800000 */
.L_x_284:
[----:B------:R-:W-:Y:S01]  /*1b30*/  LEA R0, R5, R0, 0x17 ;  /* 0x0000000005007211 */ /* 0x000fe200078eb8ff */
[----:B------:R-:W-:Y:S06]  /*1b40*/  BRA `(.L_x_286) ;  /* 0x0000000000207947 */ /* 0x000fec0003800000 */
.L_x_283:
[----:B------:R-:W-:-:S04]  /*1b50*/  LOP3.LUT R0, R17, 0x80000000, R0, 0x48, !PT ;  /* 0x8000000011007812 */ /* 0x000fc800078e4800 */
[----:B------:R-:W-:Y:S01]  /*1b60*/  LOP3.LUT R0, R0, 0x7f800000, RZ, 0xfc, !PT ;  /* 0x7f80000000007812 */ /* 0x000fe200078efcff */
[----:B------:R-:W-:Y:S06]  /*1b70*/  BRA `(.L_x_286) ;  /* 0x0000000000147947 */ /* 0x000fec0003800000 */
.L_x_282:
[----:B------:R-:W-:Y:S01]  /*1b80*/  LOP3.LUT R0, R17, 0x80000000, R0, 0x48, !PT ;  /* 0x8000000011007812 */ /* 0x000fe200078e4800 */
[----:B------:R-:W-:Y:S06]  /*1b90*/  BRA `(.L_x_286) ;  /* 0x00000000000c7947 */ /* 0x000fec0003800000 */
.L_x_281:
[----:B------:R-:W0:Y:S01]  /*1ba0*/  MUFU.RSQ R0, -QNAN ;  /* 0xffc0000000007908 */ /* 0x000e220000001400 */
[----:B------:R-:W-:Y:S05]  /*1bb0*/  BRA `(.L_x_286) ;  /* 0x0000000000047947 */ /* 0x000fea0003800000 */
.L_x_280:
[----:B------:R-:W-:-:S07]  /*1bc0*/  FADD.FTZ R0, R0, R9 ;  /* 0x0000000900007221 */ /* 0x000fce0000010000 */
.L_x_286:
[----:B------:R-:W-:-:S04]  /*1bd0*/  HFMA2 R5, -RZ, RZ, 0, 0 ;  /* 0x00000000ff057431 */ /* 0x000fc800000001ff */
[----:B0-----:R-:W-:Y:S05]  /*1be0*/  RET.REL.NODEC R4 `(_ZN8pygpukit3ops5audio26yin_cumulative_mean_kernelEPfi) ;  /* 0xffffffe404047950 */ /* 0x001fea0003c3ffff */
.L_x_287:
        /* <DEDUP_REMOVED lines=9> */
.L_x_663:


//--------------------- .text._ZN8pygpukit3ops5audio21yin_difference_kernelEPKfPfii --------------------------
	.section	.text._ZN8pygpukit3ops5audio21yin_difference_kernelEPKfPfii,"ax",@progbits
	.align	128
        .global         _ZN8pygpukit3ops5audio21yin_difference_kernelEPKfPfii
        .type           _ZN8pygpukit3ops5audio21yin_difference_kernelEPKfPfii,@function
        .size           _ZN8pygpukit3ops5audio21yin_difference_kernelEPKfPfii,(.L_x_699 - _ZN8pygpukit3ops5audio21yin_difference_kernelEPKfPfii)
        .other          _ZN8pygpukit3ops5audio21yin_difference_kernelEPKfPfii,@"STO_CUDA_ENTRY STV_DEFAULT"
_ZN8pygpukit3ops5audio21yin_difference_kernelEPKfPfii:
.text._ZN8pygpukit3ops5audio21yin_difference_kernelEPKfPfii:
        /* <DEDUP_REMOVED lines=10> */
[----:B-1----:R-:W-:-:S04]  /*00a0*/  IADD3 R0, PT, PT, -R13, UR4, RZ ;  /* 0x000000040d007c10 */ /* 0x002fc8000fffe1ff */
[----:B0-----:R-:W-:-:S13]  /*00b0*/  ISETP.GE.AND P0, PT, R15, R0, PT ;  /* 0x000000000f00720c */ /* 0x001fda0003f06270 */
[----:B--2---:R-:W-:Y:S05]  /*00c0*/  @P0 BRA `(.L_x_289) ;  /* 0x0000000000340947 */ /* 0x004fea0003800000 */
[----:B------:R-:W0:Y:S01]  /*00d0*/  LDC R10, c[0x0][0x360] ;  /* 0x0000d800ff0a7b82 */ /* 0x000e220000000800 */
[----:B------:R-:W-:Y:S01]  /*00e0*/  IMAD.MOV.U32 R8, RZ, RZ, RZ ;  /* 0x000000ffff087224 */ /* 0x000fe200078e00ff */
[----:B------:R-:W-:-:S06]  /*00f0*/  MOV R9, R15 ;  /* 0x0000000f00097202 */ /* 0x000fcc0000000f00 */
[----:B------:R-:W1:Y:S02]  /*0100*/  LDC.64 R6, c[0x0][0x380] ;  /* 0x0000e000ff067b82 */ /* 0x000e640000000a00 */
.L_x_290:
[----:B-1----:R-:W-:-:S04]  /*0110*/  IMAD.WIDE R2, R9, 0x4, R6 ;  /* 0x0000000409027825 */ /* 0x002fc800078e0206 */
[----:B------:R-:W-:Y:S02]  /*0120*/  IMAD.WIDE.U32 R4, R13, 0x4, R2 ;  /* 0x000000040d047825 */ /* 0x000fe400078e0002 */
[----:B------:R-:W2:Y:S04]  /*0130*/  LDG.E.CONSTANT R2, desc[UR8][R2.64] ;  /* 0x0000000802027981 */ /* 0x000ea8000c1e9900 */
[----:B------:R-:W2:Y:S01]  /*0140*/  LDG.E.CONSTANT R5, desc[UR8][R4.64] ;  /* 0x0000000804057981 */ /* 0x000ea2000c1e9900 */
[----:B0-----:R-:W-:-:S05]  /*0150*/  IMAD.IADD R9, R10, 0x1, R9 ;  /* 0x000000010a097824 */ /* 0x001fca00078e0209 */
[----:B------:R-:W-:Y:S01]  /*0160*/  ISETP.GE.AND P0, PT, R9, R0, PT ;  /* 0x000000000900720c */ /* 0x000fe20003f06270 */
[----:B--2---:R-:W-:-:S04]  /*0170*/  FADD R11, R2, -R5 ;  /* 0x80000005020b7221 */ /* 0x004fc80000000000 */
[----:B------:R-:W-:-:S08]  /*0180*/  FFMA R8, R11, R11, R8 ;  /* 0x0000000b0b087223 */ /* 0x000fd00000000008 */
[----:B------:R-:W-:Y:S05]  /*0190*/  @!P0 BRA `(.L_x_290) ;  /* 0xfffffffc00dc8947 */ /* 0x000fea000383ffff */
.L_x_289:
[----:B------:R-:W-:Y:S05]  /*01a0*/  BSYNC.RECONVERGENT B0 ;  /* 0x0000000000007941 */ /* 0x000fea0003800200 */
.L_x_288:
        /* <DEDUP_REMOVED lines=11> */
.L_x_292:
[----:B------:R-:W-:-:S04]  /*0260*/  SHF.R.U32.HI R6, RZ, 0x1, R0 ;  /* 0x00000001ff067819 */ /* 0x000fc80000011600 */
[----:B------:R-:W-:-:S13]  /*0270*/  ISETP.GE.U32.AND P1, PT, R15, R6, PT ;  /* 0x000000060f00720c */ /* 0x000fda0003f26070 */
[----:B------:R-:W-:Y:S01]  /*0280*/  @!P1 IMAD R2, R6, 0x4, R3 ;  /* 0x0000000406029824 */ /* 0x000fe200078e0203 */
[----:B------:R-:W-:Y:S05]  /*0290*/  @!P1 LDS R5, [R3] ;  /* 0x0000000003059984 */ /* 0x000fea0000000800 */
[----:B------:R-:W1:Y:S02]  /*02a0*/  @!P1 LDS R2, [R2] ;  /* 0x0000000002029984 */ /* 0x000e640000000800 */
[----:B-1----:R-:W-:-:S05]  /*02b0*/  @!P1 FADD R4, R2, R5 ;  /* 0x0000000502049221 */ /* 0x002fca0000000000 */
[----:B------:R1:W-:Y:S01]  /*02c0*/  @!P1 STS [R3], R4 ;  /* 0x0000000403009388 */ /* 0x0003e20000000800 */
[----:B------:R-:W-:Y:S01]  /*02d0*/  BAR.SYNC.DEFER_BLOCKING 0x0 ;  /* 0x0000000000007b1d */ /* 0x000fe20000010000 */
[----:B------:R-:W-:Y:S02]  /*02e0*/  ISETP.GT.U32.AND P1, PT, R0, 0x3, PT ;  /* 0x000000030000780c */ /* 0x000fe40003f24070 */
[----:B------:R-:W-:-:S11]  /*02f0*/  MOV R0, R6 ;  /* 0x0000000600007202 */ /* 0x000fd60000000f00 */
[----:B-1----:R-:W-:Y:S05]  /*0300*/  @P1 BRA `(.L_x_292) ;  /* 0xfffffffc00d41947 */ /* 0x002fea000383ffff */
.L_x_291:
[----:B------:R-:W-:Y:S05]  /*0310*/  @P0 EXIT ;  /* 0x000000000000094d */ /* 0x000fea0003800000 */
[----:B------:R-:W1:Y:S01]  /*0320*/  S2UR UR5, SR_CgaCtaId ;  /* 0x00000000000579c3 */ /* 0x000e620000008800 */
[----:B------:R-:W-:-:S07]  /*0330*/  UMOV UR4, 0x400 ;  /* 0x0000040000047882 */ /* 0x000fce0000000000 */
[----:B0-----:R-:W0:Y:S01]  /*0340*/  LDC.64 R2, c[0x0][0x388] ;  /* 0x0000e200ff027b82 */ /* 0x001e220000000a00 */
[----:B-1----:R-:W-:Y:S01]  /*0350*/  ULEA UR4, UR5, UR4, 0x18 ;  /* 0x0000000405047291 */ /* 0x002fe2000f8ec0ff */
[----:B0-----:R-:W-:-:S08]  /*0360*/  IMAD.WIDE.U32 R2, R13, 0x4, R2 ;  /* 0x000000040d027825 */ /* 0x001fd000078e0002 */
[----:B------:R-:W0:Y:S04]  /*0370*/  LDS R5, [UR4] ;  /* 0x00000004ff057984 */ /* 0x000e280008000800 */
[----:B0-----:R-:W-:Y:S01]  /*0380*/  STG.E desc[UR8][R2.64], R5 ;  /* 0x0000000502007986 */ /* 0x001fe2000c101908 */
[----:B------:R-:W-:Y:S05]  /*0390*/  EXIT ;  /* 0x000000000000794d */ /* 0x000fea0003800000 */
.L_x_293:
        /* <DEDUP_REMOVED lines=14> */
.L_x_699:


//--------------------- .text._ZN8pygpukit3ops5audio22autocorrelation_kernelEPKfPfii --------------------------
	.section	.text._ZN8pygpukit3ops5audio22autocorrelation_kernelEPKfPfii,"ax",@progbits
	.align	128
        .global         _ZN8pygpukit3ops5audio22autocorrelation_kernelEPKfPfii
        .type           _ZN8pygpukit3ops5audio22autocorrelation_kernelEPKfPfii,@function
        .size           _ZN8pygpukit3ops5audio22autocorrelation_kernelEPKfPfii,(.L_x_700 - _ZN8pygpukit3ops5audio22autocorrelation_kernelEPKfPfii)
        .other          _ZN8pygpukit3ops5audio22autocorrelation_kernelEPKfPfii,@"STO_CUDA_ENTRY STV_DEFAULT"
_ZN8pygpukit3ops5audio22autocorrelation_kernelEPKfPfii:
.text._ZN8pygpukit3ops5audio22autocorrelation_kernelEPKfPfii:
        /* <DEDUP_REMOVED lines=17> */
.L_x_296:
[----:B-1----:R-:W-:-:S04]  /*0110*/  IMAD.WIDE R2, R9, 0x4, R6 ;  /* 0x0000000409027825 */ /* 0x002fc800078e0206 */
[----:B------:R-:W-:Y:S02]  /*0120*/  IMAD.WIDE.U32 R4, R11, 0x4, R2 ;  /* 0x000000040b047825 */ /* 0x000fe400078e0002 */
[----:B------:R-:W2:Y:S04]  /*0130*/  LDG.E.CONSTANT R3, desc[UR8][R2.64] ;  /* 0x0000000802037981 */ /* 0x000ea8000c1e9900 */
[----:B------:R-:W2:Y:S01]  /*0140*/  LDG.E.CONSTANT R4, desc[UR8][R4.64] ;  /* 0x0000000804047981 */ /* 0x000ea2000c1e9900 */
[----:B0-----:R-:W-:-:S05]  /*0150*/  IMAD.IADD R9, R10, 0x1, R9 ;  /* 0x000000010a097824 */ /* 0x001fca00078e0209 */
[----:B------:R-:W-:Y:S01]  /*0160*/  ISETP.GE.AND P0, PT, R9, R0, PT ;  /* 0x000000000900720c */ /* 0x000fe20003f06270 */
[----:B--2---:R-:W-:-:S12]  /*0170*/  FFMA R8, R3, R4, R8 ;  /* 0x0000000403087223 */ /* 0x004fd80000000008 */
[----:B------:R-:W-:Y:S05]  /*0180*/  @!P0 BRA `(.L_x_296) ;  /* 0xfffffffc00e08947 */ /* 0x000fea000383ffff */
.L_x_295:
[----:B------:R-:W-:Y:S05]  /*0190*/  BSYNC.RECONVERGENT B0 ;  /* 0x0000000000007941 */ /* 0x000fea0003800200 */
.L_x_294:
        /* <DEDUP_REMOVED lines=11> */
.L_x_298:
        /* <DEDUP_REMOVED lines=11> */
.L_x_297:
        /* <DEDUP_REMOVED lines=9> */
.L_x_299:
        /* <DEDUP_REMOVED lines=15> */
.L_x_700:


//--------------------- .text._ZN8pygpukit3ops5audio19random_phase_kernelEPfij --------------------------
	.section	.text._ZN8pygpukit3ops5audio19random_phase_kernelEPfij,"ax",@progbits
	.align	128
        .global         _ZN8pygpukit3ops5audio19random_phase_kernelEPfij
        .type           _ZN8pygpukit3ops5audio19random_phase_kernelEPfij,@function
        .size           _ZN8pygpukit3ops5audio19random_phase_kernelEPfij,(.L_x_701 - _ZN8pygpukit3ops5audio19random_phase_kernelEPfij)
        .other          _ZN8pygpukit3ops5audio19random_phase_kernelEPfij,@"STO_CUDA_ENTRY STV_DEFAULT"
_ZN8pygpukit3ops5audio19random_phase_kernelEPfij:
.text._ZN8pygpukit3ops5audio19random_phase_kernelEPfij:
        /* <DEDUP_REMOVED lines=8> */
[----:B------:R-:W0:Y:S01]  /*0080*/  LDC R0, c[0x0][0x38c] ;  /* 0x0000e300ff007b82 */ /* 0x000e220000000800 */
[----:B------:R-:W-:Y:S01]  /*0090*/  HFMA2 R7, -RZ, RZ, 2.88671875, 25.703125 ;  /* 0x41c64e6dff077431 */ /* 0x000fe200000001ff */
[----:B------:R-:W1:Y:S06]  /*00a0*/  LDCU.64 UR4, c[0x0][0x358] ;  /* 0x00006b00ff0477ac */ /* 0x000e6c0008000a00 */
[----:B------:R-:W2:Y:S01]  /*00b0*/  LDC.64 R2, c[0x0][0x380] ;  /* 0x0000e000ff027b82 */ /* 0x000ea20000000a00 */
[----:B0-----:R-:W-:-:S04]  /*00c0*/  IMAD R0, R5, 0x41c64e6d, R0 ;  /* 0x41c64e6d05007824 */ /* 0x001fc800078e0200 */
[----:B------:R-:W-:Y:S01]  /*00d0*/  IMAD R0, R0, R7, 0x3039 ;  /* 0x0000303900007424 */ /* 0x000fe200078e0207 */
[----:B------:R-:W-:Y:S01]  /*00e0*/  MOV R7, 0x40000000 ;  /* 0x4000000000077802 */ /* 0x000fe20000000f00 */
[----:B--2---:R-:W-:-:S03]  /*00f0*/  IMAD.WIDE R2, R5, 0x4, R2 ;  /* 0x0000000405027825 */ /* 0x004fc600078e0202 */
[----:B------:R-:W-:-:S04]  /*0100*/  LOP3.LUT R0, R0, 0x7fffffff, RZ, 0xc0, !PT ;  /* 0x7fffffff00007812 */ /* 0x000fc800078ec0ff */
[----:B------:R-:W-:-:S05]  /*0110*/  I2FP.F32.U32 R0, R0 ;  /* 0x0000000000007245 */ /* 0x000fca0000201000 */
[----:B------:R-:W-:-:S04]  /*0120*/  FMUL R0, R0, 4.6566128730773925781e-10 ;  /* 0x3000000000007820 */ /* 0x000fc80000400000 */
[----:B------:R-:W-:-:S04]  /*0130*/  FFMA R0, R0, R7, -1 ;  /* 0xbf80000000007423 */ /* 0x000fc80000000007 */
[----:B------:R-:W-:-:S05]  /*0140*/  FMUL R5, R0, 3.1415927410125732422 ;  /* 0x40490fdb00057820 */ /* 0x000fca0000400000 */
[----:B-1----:R-:W-:Y:S01]  /*0150*/  STG.E desc[UR4][R2.64], R5 ;  /* 0x0000000502007986 */ /* 0x002fe2000c101904 */
[----:B------:R-:W-:Y:S05]  /*0160*/  EXIT ;  /* 0x000000000000794d */ /* 0x000fea0003800000 */
.L_x_300:
        /* <DEDUP_REMOVED lines=9> */
.L_x_701:


//--------------------- .text._ZN8pygpukit3ops5audio28apply_magnitude_phase_kernelEPKfS3_PfS4_i --------------------------
	.section	.text._ZN8pygpukit3ops5audio28apply_magnitude_phase_kernelEPKfS3_PfS4_i,"ax",@progbits
	.align	128
        .global         _ZN8pygpukit3ops5audio28apply_magnitude_phase_kernelEPKfS3_PfS4_i
        .type           _ZN8pygpukit3ops5audio28apply_magnitude_phase_kernelEPKfS3_PfS4_i,@function
        .size           _ZN8pygpukit3ops5audio28apply_magnitude_phase_kernelEPKfS3_PfS4_i,(.L_x_702 - _ZN8pygpukit3ops5audio28apply_magnitude_phase_kernelEPKfS3_PfS4_i)
        .other          _ZN8pygpukit3ops5audio28apply_magnitude_phase_kernelEPKfS3_PfS4_i,@"STO_CUDA_ENTRY STV_DEFAULT"
_ZN8pygpukit3ops5audio28apply_magnitude_phase_kernelEPKfS3_PfS4_i:
.text._ZN8pygpukit3ops5audio28apply_magnitude_phase_kernelEPKfS3_PfS4_i:
        /* <DEDUP_REMOVED lines=16> */
[C---:B---3--:R-:W-:Y:S01]  /*0100*/  FMUL R0, R4.reuse, 0.63661974668502807617 ;  /* 0x3f22f98304007820 */ /* 0x048fe20000400000 */
[----:B------:R-:W-:-:S04]  /*0110*/  FSETP.GE.AND P0, PT, |R4|, 105615, PT ;  /* 0x47ce47800400780b */ /* 0x000fc80003f06200 */
[----:B------:R-:W-:Y:S01]  /*0120*/  P2R R7, PR, RZ, 0x1 ;  /* 0x00000001ff077803 */ /* 0x000fe20000000000 */
[----:B------:R-:W1:Y:S02]  /*0130*/  F2I.NTZ R0, R0 ;  /* 0x0000000000007305 */ /* 0x000e640000203100 */
[----:B-1----:R-:W-:Y:S01]  /*0140*/  I2FP.F32.S32 R5, R0 ;  /* 0x0000000000057245 */ /* 0x002fe20000201400 */
[----:B------:R-:W-:-:S04]  /*0150*/  IMAD.MOV.U32 R6, RZ, RZ, R0 ;  /* 0x000000ffff067224 */ /* 0x000fc800078e0000 */
[----:B------:R-:W-:-:S04]  /*0160*/  FFMA R10, R5, -1.5707962512969970703, R4 ;  /* 0xbfc90fda050a7823 */ /* 0x000fc80000000004 */
[----:B------:R-:W-:-:S04]  /*0170*/  FFMA R10, R5, -7.5497894158615963534e-08, R10 ;  /* 0xb3a22168050a7823 */ /* 0x000fc8000000000a */
[----:B------:R-:W-:-:S04]  /*0180*/  FFMA R5, R5, -5.3903029534742383927e-15, R10 ;  /* 0xa7c234c505057823 */ /* 0x000fc8000000000a */
[----:B------:R-:W-:Y:S01]  /*0190*/  IMAD.MOV.U32 R17, RZ, RZ, R5 ;  /* 0x000000ffff117224 */ /* 0x000fe200078e0005 */
[----:B0-----:R-:W-:Y:S06]  /*01a0*/  @!P0 BRA `(.L_x_302) ;  /* 0x0000000400808947 */ /* 0x001fec0003800000 */
[----:B------:R-:W-:-:S13]  /*01b0*/  FSETP.NEU.AND P0, PT, |R4|, +INF , PT ;  /* 0x7f8000000400780b */ /* 0x000fda0003f0d200 */
[----:B------:R-:W-:Y:S01]  /*01c0*/  @!P0 FMUL R17, RZ, R4 ;  /* 0x00000004ff118220 */ /* 0x000fe20000400000 */
[----:B------:R-:W-:Y:S01]  /*01d0*/  @!P0 IMAD.MOV.U32 R0, RZ, RZ, RZ ;  /* 0x000000ffff008224 */ /* 0x000fe200078e00ff */
[----:B------:R-:W-:Y:S06]  /*01e0*/  @!P0 BRA `(.L_x_302) ;  /* 0x0000000400708947 */ /* 0x000fec0003800000 */
[----:B------:R-:W-:Y:S01]  /*01f0*/  IMAD.SHL.U32 R7, R4, 0x100, RZ ;  /* 0x0000010004077824 */ /* 0x000fe200078e00ff */
[----:B------:R-:W0:Y:S01]  /*0200*/  LDCU.64 UR8, c[0x4][URZ] ;  /* 0x01000000ff0877ac */ /* 0x000e220008000a00 */
[----:B------:R-:W-:Y:S02]  /*0210*/  IMAD.MOV.U32 R0, RZ, RZ, RZ ;  /* 0x000000ffff007224 */ /* 0x000fe400078e00ff */
[----:B------:R-:W-:Y:S01]  /*0220*/  IMAD.MOV.U32 R18, RZ, RZ, RZ ;  /* 0x000000ffff127224 */ /* 0x000fe200078e00ff */
[----:B------:R-:W-:Y:S01]  /*0230*/  LOP3.LUT R17, R7, 0x80000000, RZ, 0xfc, !PT ;  /* 0x8000000007117812 */ /* 0x000fe200078efcff */
[----:B------:R-:W-:Y:S01]  /*0240*/  UMOV UR5, URZ ;  /* 0x000000ff00057c82 */ /* 0x000fe20008000000 */
[----:B------:R-:W-:-:S05]  /*0250*/  UMOV UR4, URZ ;  /* 0x000000ff00047c82 */ /* 0x000fca0008000000 */
.L_x_303:
[----:B0-----:R-:W-:Y:S01]  /*0260*/  MOV R10, UR8 ;  /* 0x00000008000a7c02 */ /* 0x001fe20008000f00 */
[----:B------:R-:W-:-:S05]  /*0270*/  IMAD.U32 R11, RZ, RZ, UR9 ;  /* 0x00000009ff0b7e24 */ /* 0x000fca000f8e00ff */
[----:B------:R-:W2:Y:S01]  /*0280*/  LDG.E.CONSTANT R8, desc[UR6][R10.64] ;  /* 0x000000060a087981 */ /* 0x000ea2000c1e9900 */
[----:B------:R-:W-:Y:S01]  /*0290*/  UIADD3 UR4, UPT, UPT, UR4, 0x1, URZ ;  /* 0x0000000104047890 */ /* 0x000fe2000fffe0ff */
[C---:B------:R-:W-:Y:S01]  /*02a0*/  ISETP.EQ.AND P0, PT, R18.reuse, RZ, PT ;  /* 0x000000ff1200720c */ /* 0x040fe20003f02270 */
[----:B------:R-:W-:Y:S01]  /*02b0*/  UIADD3 UR8, UP1, UPT, UR8, 0x4, URZ ;  /* 0x0000000408087890 */ /* 0x000fe2000ff3e0ff */
[C---:B------:R-:W-:Y:S01]  /*02c0*/  ISETP.EQ.AND P1, PT, R18.reuse, 0x4, PT ;  /* 0x000000041200780c */ /* 0x040fe20003f22270 */
[----:B------:R-:W-:Y:S01]  /*02d0*/  UISETP.NE.AND UP0, UPT, UR4, 0x6, UPT ;  /* 0x000000060400788c */ /* 0x000fe2000bf05270 */
[C---:B------:R-:W-:Y:S01]  /*02e0*/  ISETP.EQ.AND P3, PT, R18.reuse, 0xc, PT ;  /* 0x0000000c1200780c */ /* 0x040fe20003f62270 */
[----:B------:R-:W-:Y:S01]  /*02f0*/  UIADD3.X UR9, UPT, UPT, URZ, UR9, URZ, UP1, !UPT ;  /* 0x00000009ff097290 */ /* 0x000fe20008ffe4ff */
[C---:B------:R-:W-:Y:S02]  /*0300*/  ISETP.EQ.AND P4, PT, R18.reuse, 0x10, PT ;  /* 0x000000101200780c */ /* 0x040fe40003f82270 */
[----:B------:R-:W-:Y:S01]  /*0310*/  ISETP.EQ.AND P5, PT, R18, 0x14, PT ;  /* 0x000000141200780c */ /* 0x000fe20003fa2270 */
[----:B--2---:R-:W-:-:S03]  /*0320*/  IMAD.WIDE.U32 R8, R8, R17, RZ ;  /* 0x0000001108087225 */ /* 0x004fc600078e00ff */
[----:B------:R-:W-:-:S04]  /*0330*/  IADD3 R8, P2, PT, R8, R0, RZ ;  /* 0x0000000008087210 */ /* 0x000fc80007f5e0ff */
[----:B------:R-:W-:Y:S01]  /*0340*/  IADD3.X R0, PT, PT, R9, UR5, RZ, P2, !PT ;  /* 0x0000000509007c10 */ /* 0x000fe200097fe4ff */
[--C-:B------:R-:W-:Y:S01]  /*0350*/  @P0 IMAD.MOV.U32 R7, RZ, RZ, R8.reuse ;  /* 0x000000ffff070224 */ /* 0x100fe200078e0008 */
[C---:B------:R-:W-:Y:S01]  /*0360*/  ISETP.EQ.AND P2, PT, R18.reuse, 0x8, PT ;  /* 0x000000081200780c */ /* 0x040fe20003f42270 */
[--C-:B------:R-:W-:Y:S02]  /*0370*/  @P1 IMAD.MOV.U32 R13, RZ, RZ, R8.reuse ;  /* 0x000000ffff0d1224 */ /* 0x100fe400078e0008 */
[----:B------:R-:W-:Y:S01]  /*0380*/  @P5 MOV R12, R8 ;  /* 0x00000008000c5202 */ /* 0x000fe20000000f00 */
[--C-:B------:R-:W-:Y:S02]  /*0390*/  @P3 IMAD.MOV.U32 R15, RZ, RZ, R8.reuse ;  /* 0x000000ffff0f3224 */ /* 0x100fe400078e0008 */
[----:B------:R-:W-:Y:S02]  /*03a0*/  @P4 IMAD.MOV.U32 R16, RZ, RZ, R8 ;  /* 0x000000ffff104224 */ /* 0x000fe400078e0008 */
[----:B------:R-:W-:-:S05]  /*03b0*/  VIADD R18, R18, 0x4 ;  /* 0x0000000412127836 */ /* 0x000fca0000000000 */
[----:B------:R-:W-:Y:S01]  /*03c0*/  @P2 IMAD.MOV.U32 R14, RZ, RZ, R8 ;  /* 0x000000ffff0e2224 */ /* 0x000fe200078e0008 */
[----:B------:R-:W-:Y:S06]  /*03d0*/  BRA.U UP0, `(.L_x_303) ;  /* 0xfffffffd00a07547 */ /* 0x000fec000b83ffff */
[----:B------:R-:W-:Y:S01]  /*03e0*/  SHF.R.U32.HI R8, RZ, 0x17, R4 ;  /* 0x00000017ff087819 */ /* 0x000fe20000011604 */
[----:B------:R-:W-:Y:S03]  /*03f0*/  BSSY.RECONVERGENT B1, `(.L_x_304) ;  /* 0x0000029000017945 */ /* 0x000fe60003800200 */
[C---:B------:R-:W-:Y:S02]  /*0400*/  LOP3.LUT R9, R8.reuse, 0xe0, RZ, 0xc0, !PT ;  /* 0x000000e008097812 */ /* 0x040fe400078ec0ff */
[----:B------:R-:W-:-:S03]  /*0410*/  LOP3.LUT P6, RZ, R8, 0x1f, RZ, 0xc0, !PT ;  /* 0x0000001f08ff7812 */ /* 0x000fc600078cc0ff */
[----:B------:R-:W-:-:S05]  /*0420*/  VIADD R9, R9, 0xffffff80 ;  /* 0xffffff8009097836 */ /* 0x000fca0000000000 */
[----:B------:R-:W-:-:S05]  /*0430*/  SHF.R.U32.HI R9, RZ, 0x5, R9 ;  /* 0x00000005ff097819 */ /* 0x000fca0000011609 */
[----:B------:R-:W-:-:S05]  /*0440*/  IMAD.U32 R11, R9, -0x4, RZ ;  /* 0xfffffffc090b7824 */ /* 0x000fca00078e00ff */
[C---:B------:R-:W-:Y:S02]  /*0450*/  ISETP.EQ.AND P3, PT, R11.reuse, -0x18, PT ;  /* 0xffffffe80b00780c */ /* 0x040fe40003f62270 */
[C---:B------:R-:W-:Y:S02]  /*0460*/  ISETP.EQ.AND P4, PT, R11.reuse, -0x14, PT ;  /* 0xffffffec0b00780c */ /* 0x040fe40003f82270 */
[C---:B------:R-:W-:Y:S02]  /*0470*/  ISETP.EQ.AND P0, PT, R11.reuse, -0x10, PT ;  /* 0xfffffff00b00780c */ /* 0x040fe40003f02270 */
[C---:B------:R-:W-:Y:S02]  /*0480*/  ISETP.EQ.AND P1, PT, R11.reuse, -0xc, PT ;  /* 0xfffffff40b00780c */ /* 0x040fe40003f22270 */
[C---:B------:R-:W-:Y:S02]  /*0490*/  ISETP.EQ.AND P2, PT, R11.reuse, -0x8, PT ;  /* 0xfffffff80b00780c */ /* 0x040fe40003f42270 */
[----:B------:R-:W-:-:S03]  /*04a0*/  ISETP.EQ.AND P5, PT, R11, 0x4, PT ;  /* 0x000000040b00780c */ /* 0x000fc60003fa2270 */
[--C-:B------:R-:W-:Y:S01]  /*04b0*/  @P3 IMAD.MOV.U32 R9, RZ, RZ, R7.reuse ;  /* 0x000000ffff093224 */ /* 0x100fe200078e0007 */
[C---:B------:R-:W-:Y:S01]  /*04c0*/  ISETP.EQ.AND P3, PT, R11.reuse, -0x4, PT ;  /* 0xfffffffc0b00780c */ /* 0x040fe20003f62270 */
[----:B------:R-:W-:Y:S02]  /*04d0*/  @P4 IMAD.MOV.U32 R10, RZ, RZ, R7 ;  /* 0x000000ffff0a4224 */ /* 0x000fe400078e0007 */
[----:B------:R-:W-:Y:S01]  /*04e0*/  @P4 IMAD.MOV.U32 R9, RZ, RZ, R13 ;  /* 0x000000ffff094224 */ /* 0x000fe200078e000d */
[----:B------:R-:W-:Y:S01]  /*04f0*/  ISETP.EQ.AND P4, PT, R11, RZ, PT ;  /* 0x000000ff0b00720c */ /* 0x000fe20003f82270 */
[----:B------:R-:W-:Y:S01]  /*0500*/  @P0 IMAD.MOV.U32 R9, RZ, RZ, R14 ;  /* 0x000000ffff090224 */ /* 0x000fe200078e000e */
[----:B------:R-:W-:Y:S01]  /*0510*/  @P0 MOV R10, R13 ;  /* 0x0000000d000a0202 */ /* 0x000fe20000000f00 */
[----:B------:R-:W-:Y:S02]  /*0520*/  @P1 IMAD.MOV.U32 R9, RZ, RZ, R15 ;  /* 0x000000ffff091224 */ /* 0x000fe400078e000f */
[----:B------:R-:W-:-:S02]  /*0530*/  @P2 IMAD.MOV.U32 R9, RZ, RZ, R16 ;  /* 0x000000ffff092224 */ /* 0x000fc400078e0010 */
[----:B------:R-:W-:Y:S02]  /*0540*/  @P1 IMAD.MOV.U32 R10, RZ, RZ, R14 ;  /* 0x000000ffff0a1224 */ /* 0x000fe400078e000e */
[----:B------:R-:W-:Y:S01]  /*0550*/  @P3 MOV R9, R12 ;  /* 0x0000000c00093202 */ /* 0x000fe20000000f00 */
[----:B------:R-:W-:Y:S02]  /*0560*/  @P2 IMAD.MOV.U32 R10, RZ, RZ, R15 ;  /* 0x000000ffff0a2224 */ /* 0x000fe400078e000f */
[----:B------:R-:W-:Y:S02]  /*0570*/  @P3 IMAD.MOV.U32 R10, RZ, RZ, R16 ;  /* 0x000000ffff0a3224 */ /* 0x000fe400078e0010 */
[----:B------:R-:W-:Y:S02]  /*0580*/  @P4 IMAD.MOV.U32 R9, RZ, RZ, R0 ;  /* 0x000000ffff094224 */ /* 0x000fe400078e0000 */
[----:B------:R-:W-:Y:S02]  /*0590*/  @P4 IMAD.MOV.U32 R10, RZ, RZ, R12 ;  /* 0x000000ffff0a4224 */ /* 0x000fe400078e000c */
[----:B------:R-:W-:-:S02]  /*05a0*/  @P5 IMAD.MOV.U32 R10, RZ, RZ, R0 ;  /* 0x000000ffff0a5224 */ /* 0x000fc400078e0000 */
[----:B------:R-:W-:Y:S01]  /*05b0*/  IMAD.MOV.U32 R17, RZ, RZ, R9 ;  /* 0x000000ffff117224 */ /* 0x000fe200078e0009 */
[----:B------:R-:W-:Y:S06]  /*05c0*/  @!P6 BRA `(.L_x_305) ;  /* 0x00000000002ce947 */ /* 0x000fec0003800000 */
[----:B------:R-:W-:Y:S01]  /*05d0*/  @P0 IMAD.MOV.U32 R9, RZ, RZ, R7 ;  /* 0x000000ffff090224 */ /* 0x000fe200078e0007 */
[----:B------:R-:W-:Y:S02]  /*05e0*/  ISETP.EQ.AND P0, PT, R11, 0x8, PT ;  /* 0x000000080b00780c */ /* 0x000fe40003f02270 */
[----:B------:R-:W-:Y:S01]  /*05f0*/  @P1 MOV R9, R13 ;  /* 0x0000000d00091202 */ /* 0x000fe20000000f00 */
[----:B------:R-:W-:Y:S01]  /*0600*/  @P2 IMAD.MOV.U32 R9, RZ, RZ, R14 ;  /* 0x000000ffff092224 */ /* 0x000fe200078e000e */
[----:B------:R-:W-:Y:S01]  /*0610*/  LOP3.LUT R8, R8, 0x1f, RZ, 0xc0, !PT ;  /* 0x0000001f08087812 */ /* 0x000fe200078ec0ff */
[----:B------:R-:W-:Y:S02]  /*0620*/  @P3 IMAD.MOV.U32 R9, RZ, RZ, R15 ;  /* 0x000000ffff093224 */ /* 0x000fe400078e000f */
[----:B------:R-:W-:Y:S01]  /*0630*/  @P4 IMAD.MOV.U32 R9, RZ, RZ, R16 ;  /* 0x000000ffff094224 */ /* 0x000fe200078e0010 */
[----:B------:R-:W-:Y:S01]  /*0640*/  SHF.L.W.U32.HI R17, R10, R8, R17 ;  /* 0x000000080a117219 */ /* 0x000fe20000010e11 */
[----:B------:R-:W-:-:S04]  /*0650*/  @P5 IMAD.MOV.U32 R9, RZ, RZ, R12 ;  /* 0x000000ffff095224 */ /* 0x000fc800078e000c */
[----:B------:R-:W-:-:S05]  /*0660*/  @P0 IMAD.MOV.U32 R9, RZ, RZ, R0 ;  /* 0x000000ffff090224 */ /* 0x000fca00078e0000 */
[----:B------:R-:W-:-:S07]  /*0670*/  SHF.L.W.U32.HI R10, R9, R8, R10 ;  /* 0x00000008090a7219 */ /* 0x000fce0000010e0a */
.L_x_305:
[----:B------:R-:W-:Y:S05]  /*0680*/  BSYNC.RECONVERGENT B1 ;  /* 0x0000000000017941 */ /* 0x000fea0003800200 */
.L_x_304:
[C---:B------:R-:W-:Y:S01]  /*0690*/  SHF.L.W.U32.HI R19, R10.reuse, 0x2, R17 ;  /* 0x000000020a137819 */ /* 0x040fe20000010e11 */
[----:B------:R-:W-:Y:S01]  /*06a0*/  UMOV UR4, 0x54442d19 ;  /* 0x54442d1900047882 */ /* 0x000fe20000000000 */
[----:B------:R-:W-:Y:S01]  /*06b0*/  SHF.L.U32 R8, R10, 0x2, RZ ;  /* 0x000000020a087819 */ /* 0x000fe200000006ff */
[----:B------:R-:W-:Y:S01]  /*06c0*/  UMOV UR5, 0x3bf921fb ;  /* 0x3bf921fb00057882 */ /* 0x000fe20000000000 */
[----:B------:R-:W-:Y:S02]  /*06d0*/  SHF.R.S32.HI R0, RZ, 0x1f, R19 ;  /* 0x0000001fff007819 */ /* 0x000fe40000011413 */
[----:B------:R-:W-:Y:S02]  /*06e0*/  ISETP.GE.AND P0, PT, R4, RZ, PT ;  /* 0x000000ff0400720c */ /* 0x000fe40003f06270 */
[C---:B------:R-:W-:Y:S02]  /*06f0*/  LOP3.LUT R8, R0.reuse, R8, RZ, 0x3c, !PT ;  /* 0x0000000800087212 */ /* 0x040fe400078e3cff */
[----:B------:R-:W-:-:S02]  /*0700*/  LOP3.LUT R9, R0, R19, RZ, 0x3c, !PT ;  /* 0x0000001300097212 */ /* 0x000fc400078e3cff */
[----:B------:R-:W-:Y:S02]  /*0710*/  SHF.R.U32.HI R0, RZ, 0x1e, R17 ;  /* 0x0000001eff007819 */ /* 0x000fe40000011611 */
[C---:B------:R-:W-:Y:S02]  /*0720*/  LOP3.LUT R17, R19.reuse, R4, RZ, 0x3c, !PT ;  /* 0x0000000413117212 */ /* 0x040fe400078e3cff */
[----:B------:R-:W0:Y:S01]  /*0730*/  I2F.F64.S64 R8, R8 ;  /* 0x0000000800087312 */ /* 0x000e220000301c00 */
[----:B------:R-:W-:Y:S02]  /*0740*/  LEA.HI R0, R19, R0, RZ, 0x1 ;  /* 0x0000000013007211 */ /* 0x000fe400078f08ff */
[----:B------:R-:W-:-:S03]  /*0750*/  ISETP.GE.AND P1, PT, R17, RZ, PT ;  /* 0x000000ff1100720c */ /* 0x000fc60003f26270 */
[----:B------:R-:W-:-:S04]  /*0760*/  IMAD.MOV R17, RZ, RZ, -R0 ;  /* 0x000000ffff117224 */ /* 0x000fc800078e0a00 */
[----:B------:R-:W-:Y:S01]  /*0770*/  @!P0 IMAD.MOV.U32 R0, RZ, RZ, R17 ;  /* 0x000000ffff008224 */ /* 0x000fe200078e0011 */
[----:B0-----:R-:W-:-:S10]  /*0780*/  DMUL R10, R8, UR4 ;  /* 0x00000004080a7c28 */ /* 0x001fd40008000000 */
[----:B------:R-:W0:Y:S02]  /*0790*/  F2F.F32.F64 R10, R10 ;  /* 0x0000000a000a7310 */ /* 0x000e240000301000 */
[----:B0-----:R-:W-:-:S07]  /*07a0*/  FSEL R17, -R10, R10, !P1 ;  /* 0x0000000a0a117208 */ /* 0x001fce0004800100 */
.L_x_302:
[----:B------:R-:W-:Y:S05]  /*07b0*/  BSYNC.RECONVERGENT B0 ;  /* 0x0000000000007941 */ /* 0x000fea0003800200 */
.L_x_301:
[----:B------:R-:W-:Y:S02]  /*07c0*/  IMAD.MOV.U32 R8, RZ, RZ, 0x37cbac00 ;  /* 0x37cbac00ff087424 */ /* 0x000fe400078e00ff */
[----:B------:R-:W-:Y:S01]  /*07d0*/  FMUL R9, R17, R17 ;  /* 0x0000001111097220 */ /* 0x000fe20000400000 */
[----:B------:R-:W-:Y:S01]  /*07e0*/  LOP3.LUT R10, R0, 0x1, RZ, 0xc0, !PT ;  /* 0x00000001000a7812 */ /* 0x000fe200078ec0ff */
[----:B------:R-:W-:Y:S01]  /*07f0*/  IMAD.MOV.U32 R19, RZ, RZ, 0x3c0885e4 ;  /* 0x3c0885e4ff137424 */ /* 0x000fe200078e00ff */
[----:B------:R-:W-:Y:S01]  /*0800*/  FSETP.GE.AND P2, PT, |R4|, 105615, PT ;  /* 0x47ce47800400780b */ /* 0x000fe20003f46200 */
[----:B------:R-:W-:Y:S01]  /*0810*/  FFMA R18, R9, R8, -0.0013887860113754868507 ;  /* 0xbab607ed09127423 */ /* 0x000fe20000000008 */
[----:B------:R-:W-:Y:S01]  /*0820*/  ISETP.NE.U32.AND P0, PT, R10, 0x1, PT ;  /* 0x000000010a00780c */ /* 0x000fe20003f05070 */
[----:B------:R-:W-:Y:S01]  /*0830*/  VIADD R20, R0, 0x1 ;  /* 0x0000000100147836 */ /* 0x000fe20000000000 */
[----:B------:R-:W0:Y:S01]  /*0840*/  LDC.64 R10, c[0x0][0x390] ;  /* 0x0000e400ff0a7b82 */ /* 0x000e220000000a00 */
[----:B------:R-:W-:Y:S01]  /*0850*/  BSSY.RECONVERGENT B0, `(.L_x_306) ;  /* 0x000006e000007945 */ /* 0x000fe20003800200 */
[----:B------:R-:W-:-:S02]  /*0860*/  FSEL R18, R18, -0.00019574658654164522886, P0 ;  /* 0xb94d415312127808 */ /* 0x000fc40000000000 */
[----:B------:R-:W-:Y:S02]  /*0870*/  FSEL R0, R19, 0.041666727513074874878, !P0 ;  /* 0x3d2aaabb13007808 */ /* 0x000fe40004000000 */
[----:B------:R-:W-:Y:S02]  /*0880*/  MOV R19, 0x3e2aaaa8 ;  /* 0x3e2aaaa800137802 */ /* 0x000fe40000000f00 */
[----:B------:R-:W-:Y:S01]  /*0890*/  LOP3.LUT P1, RZ, R20, 0x2, RZ, 0xc0, !PT ;  /* 0x0000000214ff7812 */ /* 0x000fe2000782c0ff */
[----:B------:R-:W-:Y:S01]  /*08a0*/  FFMA R18, R9, R18, R0 ;  /* 0x0000001209127223 */ /* 0x000fe20000000000 */
[----:B------:R-:W-:Y:S02]  /*08b0*/  FSEL R19, -R19, -0.4999999701976776123, !P0 ;  /* 0xbeffffff13137808 */ /* 0x000fe40004000100 */
[----:B------:R-:W-:-:S03]  /*08c0*/  FSEL R0, R17, 1, !P0 ;  /* 0x3f80000011007808 */ /* 0x000fc60004000000 */
[C---:B------:R-:W-:Y:S02]  /*08d0*/  FFMA R18, R9.reuse, R18, R19 ;  /* 0x0000001209127223 */ /* 0x040fe40000000013 */
[----:B------:R-:W-:-:S04]  /*08e0*/  FFMA R9, R9, R0, RZ ;  /* 0x0000000009097223 */ /* 0x000fc800000000ff */
[----:B------:R-:W-:Y:S01]  /*08f0*/  FFMA R0, R9, R18, R0 ;  /* 0x0000001209007223 */ /* 0x000fe20000000000 */
[----:B0-----:R-:W-:-:S04]  /*0900*/  IMAD.WIDE R10, R2, 0x4, R10 ;  /* 0x00000004020a7825 */ /* 0x001fc800078e020a */
[----:B------:R-:W-:-:S04]  /*0910*/  @P1 FADD R0, RZ, -R0 ;  /* 0x80000000ff001221 */ /* 0x000fc80000000000 */
[----:B-----5:R-:W-:-:S05]  /*0920*/  FMUL R9, R3, R0 ;  /* 0x0000000003097220 */ /* 0x020fca0000400000 */
[----:B------:R0:W-:Y:S01]  /*0930*/  STG.E desc[UR6][R10.64], R9 ;  /* 0x000000090a007986 */ /* 0x0001e2000c101906 */
[----:B------:R-:W-:Y:S05]  /*0940*/  @!P2 BRA `(.L_x_307) ;  /* 0x000000040078a947 */ /* 0x000fea0003800000 */
[----:B------:R-:W-:-:S13]  /*0950*/  FSETP.NEU.AND P0, PT, |R4|, +INF , PT ;  /* 0x7f8000000400780b */ /* 0x000fda0003f0d200 */
[----:B------:R-:W-:Y:S01]  /*0960*/  @!P0 FMUL R5, RZ, R4 ;  /* 0x00000004ff058220 */ /* 0x000fe20000400000 */
[----:B------:R-:W-:Y:S01]  /*0970*/  @!P0 IMAD.MOV.U32 R6, RZ, RZ, RZ ;  /* 0x000000ffff068224 */ /* 0x000fe200078e00ff */
[----:B------:R-:W-:Y:S06]  /*0980*/  @!P0 BRA `(.L_x_307) ;  /* 0x0000000400688947 */ /* 0x000fec0003800000 */
[----:B------:R-:W-:Y:S01]  /*0990*/  IMAD.SHL.U32 R5, R4, 0x100, RZ ;  /* 0x0000010004057824 */ /* 0x000fe200078e00ff */
[----:B------:R-:W1:Y:S01]  /*09a0*/  LDCU.64 UR8, c[0x4][URZ] ;  /* 0x01000000ff0877ac */ /* 0x000e620008000a00 */
[----:B------:R-:W-:Y:S02]  /*09b0*/  IMAD.MOV.U32 R0, RZ, RZ, RZ ;  /* 0x000000ffff007224 */ /* 0x000fe400078e00ff */
[----:B------:R-:W-:Y:S01]  /*09c0*/  IMAD.MOV.U32 R6, RZ, RZ, RZ ;  /* 0x000000ffff067224 */ /* 0x000fe200078e00ff */
[----:B0-----:R-:W-:Y:S01]  /*09d0*/  LOP3.LUT R9, R5, 0x80000000, RZ, 0xfc, !PT ;  /* 0x8000000005097812 */ /* 0x001fe200078efcff */
[----:B------:R-:W-:Y:S01]  /*09e0*/  UMOV UR5, URZ ;  /* 0x000000ff00057c82 */ /* 0x000fe20008000000 */
[----:B------:R-:W-:-:S05]  /*09f0*/  UMOV UR4, URZ ;  /* 0x000000ff00047c82 */ /* 0x000fca0008000000 */
.L_x_308:
[----:B-1----:R-:W-:Y:S01]  /*0a00*/  IMAD.U32 R18, RZ, RZ, UR8 ;  /* 0x00000008ff127e24 */ /* 0x002fe2000f8e00ff */
[----:B------:R-:W-:-:S05]  /*0a10*/  MOV R19, UR9 ;  /* 0x0000000900137c02 */ /* 0x000fca0008000f00 */
        /* <DEDUP_REMOVED lines=9> */
[----:B------:R-:W-:-:S02]  /*0ab0*/  ISETP.EQ.AND P4, PT, R6, 0x10, PT ;  /* 0x000000100600780c */ /* 0x000fc40003f82270 */
[C---:B------:R-:W-:Y:S01]  /*0ac0*/  ISETP.EQ.AND P5, PT, R6.reuse, 0x14, PT ;  /* 0x000000140600780c */ /* 0x040fe20003fa2270 */
[----:B------:R-:W-:Y:S02]  /*0ad0*/  VIADD R6, R6, 0x4 ;  /* 0x0000000406067836 */ /* 0x000fe40000000000 */
[----:B--2---:R-:W-:-:S03]  /*0ae0*/  IMAD.WIDE.U32 R10, R10, R9, RZ ;  /* 0x000000090a0a7225 */ /* 0x004fc600078e00ff */
[----:B------:R-:W-:-:S04]  /*0af0*/  IADD3 R5, P6, PT, R10, R0, RZ ;  /* 0x000000000a057210 */ /* 0x000fc80007fde0ff */
[----:B------:R-:W-:Y:S01]  /*0b00*/  IADD3.X R0, PT, PT, R11, UR5, RZ, P6, !PT ;  /* 0x000000050b007c10 */ /* 0x000fe2000b7fe4ff */
[--C-:B------:R-:W-:Y:S02]  /*0b10*/  @P0 IMAD.MOV.U32 R7, RZ, RZ, R5.reuse ;  /* 0x000000ffff070224 */ /* 0x100fe400078e0005 */
[----:B------:R-:W-:Y:S01]  /*0b20*/  @P5 MOV R12, R5 ;  /* 0x00000005000c5202 */ /* 0x000fe20000000f00 */
[--C-:B------:R-:W-:Y:S02]  /*0b30*/  @P1 IMAD.MOV.U32 R13, RZ, RZ, R5.reuse ;  /* 0x000000ffff0d1224 */ /* 0x100fe400078e0005 */
[--C-:B------:R-:W-:Y:S02]  /*0b40*/  @P2 IMAD.MOV.U32 R14, RZ, RZ, R5.reuse ;  /* 0x000000ffff0e2224 */ /* 0x100fe400078e0005 */
[--C-:B------:R-:W-:Y:S02]  /*0b50*/  @P3 IMAD.MOV.U32 R15, RZ, RZ, R5.reuse ;  /* 0x000000ffff0f3224 */ /* 0x100fe400078e0005 */
        /* <DEDUP_REMOVED lines=14> */
[----:B------:R-:W-:-:S03]  /*0c40*/  ISETP.EQ.AND P5, PT, R10, RZ, PT ;  /* 0x000000ff0a00720c */ /* 0x000fc60003fa2270 */
[--C-:B------:R-:W-:Y:S01]  /*0c50*/  @P3 IMAD.MOV.U32 R5, RZ, RZ, R7.reuse ;  /* 0x000000ffff053224 */ /* 0x100fe200078e0007 */
[C---:B------:R-:W-:Y:S01]  /*0c60*/  ISETP.EQ.AND P3, PT, R10.reuse, -0x4, PT ;  /* 0xfffffffc0a00780c */ /* 0x040fe20003f62270 */
[----:B------:R-:W-:Y:S01]  /*0c70*/  @P4 IMAD.MOV.U32 R6, RZ, RZ, R7 ;  /* 0x000000ffff064224 */ /* 0x000fe200078e0007 */
[----:B------:R-:W-:Y:S01]  /*0c80*/  @P4 MOV R5, R13 ;  /* 0x0000000d00054202 */ /* 0x000fe20000000f00 */
[----:B------:R-:W-:Y:S01]  /*0c90*/  @P2 IMAD.MOV.U32 R6, RZ, RZ, R13 ;  /* 0x000000ffff062224 */ /* 0x000fe200078e000d */
[----:B------:R-:W-:Y:S01]  /*0ca0*/  ISETP.EQ.AND P4, PT, R10, 0x4, PT ;  /* 0x000000040a00780c */ /* 0x000fe20003f82270 */
[--C-:B------:R-:W-:Y:S02]  /*0cb0*/  @P2 IMAD.MOV.U32 R5, RZ, RZ, R14.reuse ;  /* 0x000000ffff052224 */ /* 0x100fe400078e000e */
[----:B------:R-:W-:Y:S02]  /*0cc0*/  @P1 IMAD.MOV.U32 R6, RZ, RZ, R14 ;  /* 0x000000ffff061224 */ /* 0x000fe400078e000e */
[--C-:B------:R-:W-:Y:S01]  /*0cd0*/  @P1 IMAD.MOV.U32 R5, RZ, RZ, R15.reuse ;  /* 0x000000ffff051224 */ /* 0x100fe200078e000f */
[----:B------:R-:W-:Y:S01]  /*0ce0*/  @P0 MOV R5, R16 ;  /* 0x0000001000050202 */ /* 0x000fe20000000f00 */
[----:B------:R-:W-:-:S02]  /*0cf0*/  @P0 IMAD.MOV.U32 R6, RZ, RZ, R15 ;  /* 0x000000ffff060224 */ /* 0x000fc400078e000f */
[----:B------:R-:W-:Y:S02]  /*0d00*/  @P3 IMAD.MOV.U32 R6, RZ, RZ, R16 ;  /* 0x000000ffff063224 */ /* 0x000fe400078e0010 */
[--C-:B------:R-:W-:Y:S02]  /*0d10*/  @P3 IMAD.MOV.U32 R5, RZ, RZ, R12.reuse ;  /* 0x000000ffff053224 */ /* 0x100fe400078e000c */
[----:B------:R-:W-:Y:S02]  /*0d20*/  @P5 IMAD.MOV.U32 R6, RZ, RZ, R12 ;  /* 0x000000ffff065224 */ /* 0x000fe400078e000c */
[--C-:B------:R-:W-:Y:S02]  /*0d30*/  @P5 IMAD.MOV.U32 R5, RZ, RZ, R0.reuse ;  /* 0x000000ffff055224 */ /* 0x100fe400078e0000 */
[----:B------:R-:W-:Y:S01]  /*0d40*/  @P4 IMAD.MOV.U32 R6, RZ, RZ, R0 ;  /* 0x000000ffff064224 */ /* 0x000fe200078e0000 */
[----:B------:R-:W-:Y:S06]  /*0d50*/  @!P6 BRA `(.L_x_310) ;  /* 0x000000000028e947 */ /* 0x000fec0003800000 */
[----:B------:R-:W-:Y:S01]  /*0d60*/  @P1 MOV R7, R13 ;  /* 0x0000000d00071202 */ /* 0x000fe20000000f00 */
[----:B------:R-:W-:Y:S01]  /*0d70*/  @P0 IMAD.MOV.U32 R7, RZ, RZ, R14 ;  /* 0x000000ffff070224 */ /* 0x000fe200078e000e */
[----:B------:R-:W-:Y:S01]  /*0d80*/  ISETP.EQ.AND P0, PT, R10, 0x8, PT ;  /* 0x000000080a00780c */ /* 0x000fe20003f02270 */
[----:B------:R-:W-:Y:S01]  /*0d90*/  @P3 IMAD.MOV.U32 R7, RZ, RZ, R15 ;  /* 0x000000ffff073224 */ /* 0x000fe200078e000f */
[----:B------:R-:W-:Y:S01]  /*0da0*/  LOP3.LUT R9, R9, 0x1f, RZ, 0xc0, !PT ;  /* 0x0000001f09097812 */ /* 0x000fe200078ec0ff */
[----:B------:R-:W-:Y:S02]  /*0db0*/  @P5 IMAD.MOV.U32 R7, RZ, RZ, R16 ;  /* 0x000000ffff075224 */ /* 0x000fe400078e0010 */
[----:B------:R-:W-:Y:S01]  /*0dc0*/  @P4 IMAD.MOV.U32 R7, RZ, RZ, R12 ;  /* 0x000000ffff074224 */ /* 0x000fe200078e000c */
[----:B------:R-:W-:-:S07]  /*0dd0*/  SHF.L.W.U32.HI R5, R6, R9, R5 ;  /* 0x0000000906057219 */ /* 0x000fce0000010e05 */
[----:B------:R-:W-:-:S05]  /*0de0*/  @P0 IMAD.MOV.U32 R7, RZ, RZ, R0 ;  /* 0x000000ffff070224 */ /* 0x000fca00078e0000 */
[----:B------:R-:W-:-:S07]  /*0df0*/  SHF.L.W.U32.HI R6, R7, R9, R6 ;  /* 0x0000000907067219 */ /* 0x000fce0000010e06 */
.L_x_310:
[----:B------:R-:W-:Y:S05]  /*0e00*/  BSYNC.RECONVERGENT B1 ;  /* 0x0000000000017941 */ /* 0x000fea0003800200 */
.L_x_309:
        /* <DEDUP_REMOVED lines=9> */
[----:B------:R-:W0:Y:S01]  /*0ea0*/  I2F.F64.S64 R6, R12 ;  /* 0x0000000c00067312 */ /* 0x000e220000301c00 */
[----:B------:R-:W-:-:S04]  /*0eb0*/  LOP3.LUT R4, R0, R4, RZ, 0x3c, !PT ;  /* 0x0000000400047212 */ /* 0x000fc800078e3cff */
[----:B------:R-:W-:Y:S01]  /*0ec0*/  ISETP.GE.AND P0, PT, R4, RZ, PT ;  /* 0x000000ff0400720c */ /* 0x000fe20003f06270 */
[----:B0-----:R-:W-:Y:S01]  /*0ed0*/  DMUL R10, R6, UR4 ;  /* 0x00000004060a7c28 */ /* 0x001fe20008000000 */
[----:B------:R-:W-:-:S05]  /*0ee0*/  LEA.HI R6, R0, R5, RZ, 0x1 ;  /* 0x0000000500067211 */ /* 0x000fca00078f08ff */
[----:B------:R-:W-:-:S04]  /*0ef0*/  IMAD.MOV R0, RZ, RZ, -R6 ;  /* 0x000000ffff007224 */ /* 0x000fc800078e0a06 */
[----:B------:R-:W0:Y:S01]  /*0f00*/  F2F.F32.F64 R10, R10 ;  /* 0x0000000a000a7310 */ /* 0x000e220000301000 */
[----:B------:R-:W-:Y:S01]  /*0f10*/  @!P1 IMAD.MOV.U32 R6, RZ, RZ, R0 ;  /* 0x000000ffff069224 */ /* 0x000fe200078e0000 */
[----:B0-----:R-:W-:-:S07]  /*0f20*/  FSEL R5, -R10, R10, !P0 ;  /* 0x0000000a0a057208 */ /* 0x001fce0004000100 */
.L_x_307:
[----:B------:R-:W-:Y:S05]  /*0f30*/  BSYNC.RECONVERGENT B0 ;  /* 0x0000000000007941 */ /* 0x000fea0003800200 */
.L_x_306:
[C---:B------:R-:W-:Y:S01]  /*0f40*/  LOP3.LUT R4, R6.reuse, 0x1, RZ, 0xc0, !PT ;  /* 0x0000000106047812 */ /* 0x040fe200078ec0ff */
[----:B------:R-:W-:Y:S01]  /*0f50*/  FMUL R7, R5, R5 ;  /* 0x0000000505077220 */ /* 0x000fe20000400000 */
[----:B0-----:R-:W-:Y:S01]  /*0f60*/  IMAD.MOV.U32 R11, RZ, RZ, 0x3effffff ;  /* 0x3effffffff0b7424 */ /* 0x001fe200078e00ff */
[----:B------:R-:W-:Y:S02]  /*0f70*/  LOP3.LUT P1, RZ, R6, 0x2, RZ, 0xc0, !PT ;  /* 0x0000000206ff7812 */ /* 0x000fe4000782c0ff */
[----:B------:R-:W-:Y:S01]  /*0f80*/  ISETP.NE.U32.AND P0, PT, R4, 0x1, PT ;  /* 0x000000010400780c */ /* 0x000fe20003f05070 */
[----:B------:R-:W-:Y:S01]  /*0f90*/  FFMA R0, R7, R8, -0.0013887860113754868507 ;  /* 0xbab607ed07007423 */ /* 0x000fe20000000008 */
[----:B------:R-:W-:Y:S01]  /*0fa0*/  IMAD.MOV.U32 R4, RZ, RZ, 0x3d2aaabb ;  /* 0x3d2aaabbff047424 */ /* 0x000fe200078e00ff */
[----:B------:R-:W0:Y:S01]  /*0fb0*/  LDC.64 R8, c[0x0][0x398] ;  /* 0x0000e600ff087b82 */ /* 0x000e220000000a00 */
[----:B------:R-:W-:Y:S02]  /*0fc0*/  FSEL R11, -R11, -0.16666662693023681641, !P0 ;  /* 0xbe2aaaa80b0b7808 */ /* 0x000fe40004000100 */
[----:B------:R-:W-:-:S02]  /*0fd0*/  FSEL R0, R0, -0.00019574658654164522886, !P0 ;  /* 0xb94d415300007808 */ /* 0x000fc40004000000 */
[----:B------:R-:W-:-:S05]  /*0fe0*/  FSEL R4, R4, 0.0083327032625675201416, !P0 ;  /* 0x3c0885e404047808 */ /* 0x000fca0004000000 */
[----:B------:R-:W-:Y:S01]  /*0ff0*/  FFMA R4, R7, R0, R4 ;  /* 0x0000000007047223 */ /* 0x000fe20000000004 */
[----:B------:R-:W-:-:S03]  /*1000*/  FSEL R0, R5, 1, P0 ;  /* 0x3f80000005007808 */ /* 0x000fc60000000000 */
[C---:B------:R-:W-:Y:S02]  /*1010*/  FFMA R4, R7.reuse, R4, R11 ;  /* 0x0000000407047223 */ /* 0x040fe4000000000b */
[----:B------:R-:W-:-:S04]  /*1020*/  FFMA R7, R7, R0, RZ ;  /* 0x0000000007077223 */ /* 0x000fc800000000ff */
[----:B------:R-:W-:-:S04]  /*1030*/  FFMA R0, R7, R4, R0 ;  /* 0x0000000407007223 */ /* 0x000fc80000000000 */
[----:B------:R-:W-:Y:S01]  /*1040*/  @P1 FADD R0, RZ, -R0 ;  /* 0x80000000ff001221 */ /* 0x000fe20000000000 */
[----:B0-----:R-:W-:-:S04]  /*1050*/  IMAD.WIDE R8, R2, 0x4, R8 ;  /* 0x0000000402087825 */ /* 0x001fc800078e0208 */
[----:B------:R-:W-:-:S05]  /*1060*/  FMUL R3, R3, R0 ;  /* 0x0000000003037220 */ /* 0x000fca0000400000 */
[----:B------:R-:W-:Y:S01]  /*1070*/  STG.E desc[UR6][R8.64], R3 ;  /* 0x0000000308007986 */ /* 0x000fe2000c101906 */
[----:B------:R-:W-:Y:S05]  /*1080*/  EXIT ;  /* 0x000000000000794d */ /* 0x000fea0003800000 */
.L_x_311:
        /* <DEDUP_REMOVED lines=15> */
.L_x_702:


//--------------------- .text._ZN8pygpukit3ops5audio20compute_phase_kernelEPKfS3_Pfi --------------------------
	.section	.text._ZN8pygpukit3ops5audio20compute_phase_kernelEPKfS3_Pfi,"ax",@progbits
	.align	128
        .global         _ZN8pygpukit3ops5audio20compute_phase_kernelEPKfS3_Pfi
        .type           _ZN8pygpukit3ops5audio20compute_phase_kernelEPKfS3_Pfi,@function
        .size           _ZN8pygpukit3ops5audio20compute_phase_kernelEPKfS3_Pfi,(.L_x_664 - _ZN8pygpukit3ops5audio20compute_phase_kernelEPKfS3_Pfi)
        .other          _ZN8pygpukit3ops5audio20compute_phase_kernelEPKfS3_Pfi,@"STO_CUDA_ENTRY STV_DEFAULT"
_ZN8pygpukit3ops5audio20compute_phase_kernelEPKfS3_Pfi:
.text._ZN8pygpukit3ops5audio20compute_phase_kernelEPKfS3_Pfi:
        /* <DEDUP_REMOVED lines=14> */
[----:B------:R-:W3:Y:S01]  /*00e0*/  LDG.E.CONSTANT R5, desc[UR4][R8.64] ;  /* 0x0000000408057981 */ /* 0x000ee2000c1e9900 */
[----:B------:R-:W-:Y:S01]  /*00f0*/  BSSY.RECONVERGENT B0, `(.L_x_312) ;  /* 0x000000f000007945 */ /* 0x000fe20003800200 */
[----:B---3--:R-:W-:-:S04]  /*0100*/  FSETP.GT.AND P2, PT, |R4|, |R5|, PT ;  /* 0x400000050400720b */ /* 0x008fc80003f44200 */
[----:B------:R-:W-:-:S04]  /*0110*/  FSEL R3, |R4|, |R5|, P2 ;  /* 0x4000000504037208 */ /* 0x000fc80001000200 */
[----:B------:R-:W0:Y:S01]  /*0120*/  MUFU.RCP R10, R3 ;  /* 0x00000003000a7308 */ /* 0x000e220000001000 */
[----:B------:R-:W-:-:S07]  /*0130*/  FSEL R0, |R5|, |R4|, P2 ;  /* 0x4000000405007208 */ /* 0x000fce0001000200 */
        /* <DEDUP_REMOVED lines=8> */
[----:B------:R-:W-:Y:S05]  /*01c0*/  CALL.REL.NOINC `($__internal_11_$__cuda_sm3x_div_rn_noftz_f32_slowpath) ;  /* 0x0000000000847944 */ /* 0x000fea0003c00000 */
[----:B------:R-:W-:-:S07]  /*01d0*/  IMAD.MOV.U32 R10, RZ, RZ, R0 ;  /* 0x000000ffff0a7224 */ /* 0x000fce00078e0000 */
.L_x_313:
[----:B------:R-:W-:Y:S05]  /*01e0*/  BSYNC.RECONVERGENT B0 ;  /* 0x0000000000007941 */ /* 0x000fea0003800200 */
.L_x_312:
[----:B------:R-:W-:Y:S02]  /*01f0*/  IMAD.MOV.U32 R7, RZ, RZ, 0x3b33710b ;  /* 0x3b33710bff077424 */ /* 0x000fe400078e00ff */
[----:B------:R-:W-:Y:S01]  /*0200*/  FMUL R0, R10, R10 ;  /* 0x0000000a0a007220 */ /* 0x000fe20000400000 */
[----:B------:R-:W-:Y:S01]  /*0210*/  IMAD.MOV.U32 R11, RZ, RZ, 0x3f6ee581 ;  /* 0x3f6ee581ff0b7424 */ /* 0x000fe200078e00ff */
[C---:B------:R-:W-:Y:S02]  /*0220*/  ISETP.GE.AND P0, PT, R5.reuse, RZ, PT ;  /* 0x000000ff0500720c */ /* 0x040fe40003f06270 */
[----:B------:R-:W-:Y:S01]  /*0230*/  FFMA R7, R0, R7, -0.015681877732276916504 ;  /* 0xbc80774800077423 */ /* 0x000fe20000000007 */
[----:B------:R-:W-:Y:S01]  /*0240*/  FSETP.NEU.AND P3, PT, |R5|, |R4|, PT ;  /* 0x400000040500720b */ /* 0x000fe20003f6d200 */
[----:B------:R-:W-:Y:S01]  /*0250*/  FADD R5, |R4|, |R5| ;  /* 0x4000000504057221 */ /* 0x000fe20000000200 */
[----:B------:R-:W-:Y:S01]  /*0260*/  FSETP.NEU.AND P1, PT, R3, RZ, PT ;  /* 0x000000ff0300720b */ /* 0x000fe20003f2d000 */
[----:B------:R-:W-:-:S04]  /*0270*/  FFMA R7, R0, R7, 0.042200751602649688721 ;  /* 0x3d2cdab200077423 */ /* 0x000fc80000000007 */
[----:B------:R-:W-:-:S04]  /*0280*/  FFMA R7, R0, R7, -0.074792981147766113281 ;  /* 0xbd992d1000077423 */ /* 0x000fc80000000007 */
[----:B------:R-:W-:-:S04]  /*0290*/  FFMA R7, R0, R7, 0.10640415549278259277 ;  /* 0x3dd9ea6c00077423 */ /* 0x000fc80000000007 */
[----:B------:R-:W-:-:S04]  /*02a0*/  FFMA R7, R0, R7, -0.14207722246646881104 ;  /* 0xbe117cb100077423 */ /* 0x000fc80000000007 */
[----:B------:R-:W-:-:S04]  /*02b0*/  FFMA R7, R0, R7, 0.19993925094604492188 ;  /* 0x3e4cbce000077423 */ /* 0x000fc80000000007 */
[----:B------:R-:W-:-:S04]  /*02c0*/  FFMA R7, R0, R7, -0.33333197236061096191 ;  /* 0xbeaaaa7d00077423 */ /* 0x000fc80000000007 */
[----:B------:R-:W-:Y:S01]  /*02d0*/  FMUL R7, R0, R7 ;  /* 0x0000000700077220 */ /* 0x000fe20000400000 */
[----:B------:R-:W-:-:S03]  /*02e0*/  FSEL R0, R11, 1.8663789033889770508, P2 ;  /* 0x3feee5810b007808 */ /* 0x000fc60001000000 */
[----:B------:R-:W-:Y:S02]  /*02f0*/  FFMA R10, R7, R10, R10 ;  /* 0x0000000a070a7223 */ /* 0x000fe4000000000a */
[----:B------:R-:W0:Y:S02]  /*0300*/  LDC.64 R6, c[0x0][0x390] ;  /* 0x0000e400ff067b82 */ /* 0x000e240000000a00 */
[----:B------:R-:W-:-:S05]  /*0310*/  FFMA R9, R11, 1.6832555532455444336, -R10 ;  /* 0x3fd774eb0b097823 */ /* 0x000fca000000080a */
[-C--:B------:R-:W-:Y:S02]  /*0320*/  FSEL R11, R9, R10.reuse, P2 ;  /* 0x0000000a090b7208 */ /* 0x080fe40001000000 */
[----:B------:R-:W-:-:S05]  /*0330*/  FSEL R9, R10, -R10, P2 ;  /* 0x8000000a0a097208 */ /* 0x000fca0001000000 */
[----:B------:R-:W-:Y:S01]  /*0340*/  @!P0 FFMA R11, R0, 1.6832555532455444336, R9 ;  /* 0x3fd774eb000b8823 */ /* 0x000fe20000000009 */
[----:B------:R-:W-:-:S05]  /*0350*/  IMAD.MOV.U32 R0, RZ, RZ, 0x4016cbe4 ;  /* 0x4016cbe4ff007424 */ /* 0x000fca00078e00ff */
[----:B------:R-:W-:Y:S02]  /*0360*/  @!P3 FSEL R11, R0, 0.78539818525314331055, !P0 ;  /* 0x3f490fdb000bb808 */ /* 0x000fe40004000000 */
[----:B------:R-:W-:Y:S02]  /*0370*/  @!P1 FSEL R11, RZ, 3.1415927410125732422, P0 ;  /* 0x40490fdbff0b9808 */ /* 0x000fe40000000000 */
[----:B------:R-:W-:Y:S01]  /*0380*/  FSETP.NAN.AND P0, PT, R5, R5, PT ;  /* 0x000000050500720b */ /* 0x000fe20003f08000 */
[----:B0-----:R-:W-:Y:S01]  /*0390*/  IMAD.WIDE R2, R2, 0x4, R6 ;  /* 0x0000000402027825 */ /* 0x001fe200078e0206 */
[----:B------:R-:W-:-:S04]  /*03a0*/  LOP3.LUT R4, R11, 0x80000000, R4, 0xb8, !PT ;  /* 0x800000000b047812 */ /* 0x000fc800078eb804 */
[----:B------:R-:W-:-:S05]  /*03b0*/  FSEL R5, R5, R4, P0 ;  /* 0x0000000405057208 */ /* 0x000fca0000000000 */
[----:B------:R-:W-:Y:S01]  /*03c0*/  STG.E desc[UR4][R2.64], R5 ;  /* 0x0000000502007986 */ /* 0x000fe2000c101904 */
[----:B------:R-:W-:Y:S05]  /*03d0*/  EXIT ;  /* 0x000000000000794d */ /* 0x000fea0003800000 */
        .weak           $__internal_11_$__cuda_sm3x_div_rn_noftz_f32_slowpath
        .type           $__internal_11_$__cuda_sm3x_div_rn_noftz_f32_slowpath,@function
        .size           $__internal_11_$__cuda_sm3x_div_rn_noftz_f32_slowpath,(.L_x_664 - $__internal_11_$__cuda_sm3x_div_rn_noftz_f32_slowpath)
$__internal_11_$__cuda_sm3x_div_rn_noftz_f32_slowpath:
[--C-:B------:R-:W-:Y:S01]  /*03e0*/  SHF.R.U32.HI R8, RZ, 0x17, R3.reuse ;  /* 0x00000017ff087819 */ /* 0x100fe20000011603 */
[----:B------:R-:W-:Y:S01]  /*03f0*/  BSSY.RECONVERGENT B1, `(.L_x_314) ;  /* 0x0000064000017945 */ /* 0x000fe20003800200 */
[--C-:B------:R-:W-:Y:S01]  /*0400*/  SHF.R.U32.HI R7, RZ, 0x17, R0.reuse ;  /* 0x00000017ff077819 */ /* 0x100fe20000011600 */
[----:B------:R-:W-:Y:S01]  /*0410*/  IMAD.MOV.U32 R10, RZ, RZ, R0 ;  /* 0x000000ffff0a7224 */ /* 0x000fe200078e0000 */
[----:B------:R-:W-:Y:S01]  /*0420*/  LOP3.LUT R9, R8, 0xff, RZ, 0xc0, !PT ;  /* 0x000000ff08097812 */ /* 0x000fe200078ec0ff */
[----:B------:R-:W-:Y:S01]  /*0430*/  IMAD.MOV.U32 R11, RZ, RZ, R3 ;  /* 0x000000ffff0b7224 */ /* 0x000fe200078e0003 */
        /* <DEDUP_REMOVED lines=30> */
.L_x_315:
[----:B------:R-:W-:Y:S01]  /*0620*/  LEA R0, R9, 0xc0800000, 0x17 ;  /* 0xc080000009007811 */ /* 0x000fe200078eb8ff */
[----:B------:R-:W-:Y:S01]  /*0630*/  VIADD R8, R8, 0xffffff81 ;  /* 0xffffff8108087836 */ /* 0x000fe20000000000 */
[----:B------:R-:W-:Y:S03]  /*0640*/  BSSY.RECONVERGENT B2, `(.L_x_320) ;  /* 0x0000035000027945 */ /* 0x000fe60003800200 */
[----:B------:R-:W-:Y:S02]  /*0650*/  IMAD.IADD R11, R11, 0x1, -R0 ;  /* 0x000000010b0b7824 */ /* 0x000fe400078e0a00 */
[----:B------:R-:W-:Y:S02]  /*0660*/  IMAD R0, R8, -0x800000, R10 ;  /* 0xff80000008007824 */ /* 0x000fe400078e020a */
[----:B------:R-:W0:Y:S01]  /*0670*/  MUFU.RCP R12, R11 ;  /* 0x0000000b000c7308 */ /* 0x000e220000001000 */
[----:B------:R-:W-:-:S04]  /*0680*/  FADD.FTZ R13, -R11, -RZ ;  /* 0x800000ff0b0d7221 */ /* 0x000fc80000010100 */
        /* <DEDUP_REMOVED lines=23> */
[----:B------:R-:W-:Y:S02]  /*0800*/  VIADD R10, R11, 0x20 ;  /* 0x000000200b0a7836 */ /* 0x000fe40000000000 */
[-CC-:B------:R-:W-:Y:S01]  /*0810*/  FFMA.RM R8, R17, R13.reuse, R12.reuse ;  /* 0x0000000d11087223 */ /* 0x180fe2000000400c */
[----:B------:R-:W-:Y:S02]  /*0820*/  ISETP.NE.AND P3, PT, R11, RZ, PT ;  /* 0x000000ff0b00720c */ /* 0x000fe40003f65270 */
[----:B------:R-:W-:Y:S01]  /*0830*/  LOP3.LUT R9, R7, 0x7fffff, RZ, 0xc0, !PT ;  /* 0x007fffff07097812 */ /* 0x000fe200078ec0ff */
[----:B------:R-:W-:Y:S01]  /*0840*/  FFMA.RP R7, R17, R13, R12 ;  /* 0x0000000d11077223 */ /* 0x000fe2000000800c */
[----:B------:R-:W-:Y:S01]  /*0850*/  ISETP.NE.AND P1, PT, R11, RZ, PT ;  /* 0x000000ff0b00720c */ /* 0x000fe20003f25270 */
[----:B------:R-:W-:Y:S01]  /*0860*/  IMAD.MOV R11, RZ, RZ, -R11 ;  /* 0x000000ffff0b7224 */ /* 0x000fe200078e0a0b */
        /* <DEDUP_REMOVED lines=14> */
.L_x_322:
[----:B------:R-:W-:-:S04]  /*0950*/  LOP3.LUT R0, R0, 0x80000000, RZ, 0xc0, !PT ;  /* 0x8000000000007812 */ /* 0x000fc800078ec0ff */
[----:B------:R-:W-:Y:S01]  /*0960*/  LOP3.LUT R0, R0, 0x7f800000, RZ, 0xfc, !PT ;  /* 0x7f80000000007812 */ /* 0x000fe200078efcff */
[----:B------:R-:W-:Y:S06]  /*0970*/  BRA `(.L_x_323) ;  /* 0x0000000000047947 */ /* 0x000fec0003800000 */
.L_x_321:
[----:B------:R-:W-:-:S07]  /*0980*/  IMAD R0, R7, 0x800000, R0 ;  /* 0x0080000007007824 */ /* 0x000fce00078e0200 */
.L_x_323:
[----:B------:R-:W-:Y:S05]  /*0990*/  BSYNC.RECONVERGENT B2 ;  /* 0x0000000000027941 */ /* 0x000fea0003800200 */
.L_x_320:
[----:B------:R-:W-:Y:S05]  /*09a0*/  BRA `(.L_x_324) ;  /* 0x0000000000207947 */ /* 0x000fea0003800000 */
.L_x_319:
[----:B------:R-:W-:-:S04]  /*09b0*/  LOP3.LUT R0, R11, 0x80000000, R10, 0x48, !PT ;  /* 0x800000000b007812 */ /* 0x000fc800078e480a */
[----:B------:R-:W-:Y:S01]  /*09c0*/  LOP3.LUT R0, R0, 0x7f800000, RZ, 0xfc, !PT ;  /* 0x7f80000000007812 */ /* 0x000fe200078efcff */
[----:B------:R-:W-:Y:S06]  /*09d0*/  BRA `(.L_x_324) ;  /* 0x0000000000147947 */ /* 0x000fec0003800000 */
.L_x_318:
[----:B------:R-:W-:Y:S01]  /*09e0*/  LOP3.LUT R0, R11, 0x80000000, R10, 0x48, !PT ;  /* 0x800000000b007812 */ /* 0x000fe200078e480a */
[----:B------:R-:W-:Y:S06]  /*09f0*/  BRA `(.L_x_324) ;  /* 0x00000000000c7947 */ /* 0x000fec0003800000 */
.L_x_317:
[----:B------:R-:W0:Y:S01]  /*0a00*/  MUFU.RSQ R0, -QNAN ;  /* 0xffc0000000007908 */ /* 0x000e220000001400 */
[----:B------:R-:W-:Y:S05]  /*0a10*/  BRA `(.L_x_324) ;  /* 0x0000000000047947 */ /* 0x000fea0003800000 */
.L_x_316:
[----:B------:R-:W-:-:S07]  /*0a20*/  FADD.FTZ R0, R0, R3 ;  /* 0x0000000300007221 */ /* 0x000fce0000010000 */
.L_x_324:
[----:B------:R-:W-:Y:S05]  /*0a30*/  BSYNC.RECONVERGENT B1 ;  /* 0x0000000000017941 */ /* 0x000fea0003800200 */
.L_x_314:
[----:B------:R-:W-:-:S04]  /*0a40*/  IMAD.MOV.U32 R7, RZ, RZ, 0x0 ;  /* 0x00000000ff077424 */ /* 0x000fc800078e00ff */
[----:B0-----:R-:W-:Y:S05]  /*0a50*/  RET.REL.NODEC R6 `(_ZN8pygpukit3ops5audio20compute_phase_kernelEPKfS3_Pfi) ;  /* 0xfffffff406687950 */ /* 0x001fea0003c3ffff */
.L_x_325:
        /* <DEDUP_REMOVED lines=10> */
.L_x_664:


//--------------------- .text._ZN8pygpukit3ops5audio22istft_normalize_kernelEPfPKfif --------------------------
	.section	.text._ZN8pygpukit3ops5audio22istft_normalize_kernelEPfPKfif,"ax",@progbits
	.align	128
        .global         _ZN8pygpukit3ops5audio22istft_normalize_kernelEPfPKfif
        .type           _ZN8pygpukit3ops5audio22istft_normalize_kernelEPfPKfif,@function
        .size           _ZN8pygpukit3ops5audio22istft_normalize_kernelEPfPKfif,(.L_x_665 - _ZN8pygpukit3ops5audio22istft_normalize_kernelEPfPKfif)
        .other          _ZN8pygpukit3ops5audio22istft_normalize_kernelEPfPKfif,@"STO_CUDA_ENTRY STV_DEFAULT"
_ZN8pygpukit3ops5audio22istft_normalize_kernelEPfPKfif:
.text._ZN8pygpukit3ops5audio22istft_normalize_kernelEPfPKfif:
        /* <DEDUP_REMOVED lines=10> */
[----:B------:R-:W2:Y:S01]  /*00a0*/  LDCU UR6, c[0x0][0x394] ;  /* 0x00007280ff0677ac */ /* 0x000ea20008000800 */
[----:B0-----:R-:W-:-:S06]  /*00b0*/  IMAD.WIDE R2, R7, 0x4, R2 ;  /* 0x0000000407027825 */ /* 0x001fcc00078e0202 */
[----:B-1----:R-:W2:Y:S02]  /*00c0*/  LDG.E.CONSTANT R3, desc[UR4][R2.64] ;  /* 0x0000000402037981 */ /* 0x002ea4000c1e9900 */
[----:B--2---:R-:W-:-:S13]  /*00d0*/  FSETP.GT.AND P0, PT, R3, UR6, PT ;  /* 0x0000000603007c0b */ /* 0x004fda000bf04000 */
[----:B------:R-:W-:Y:S05]  /*00e0*/  @!P0 EXIT ;  /* 0x000000000000894d */ /* 0x000fea0003800000 */
[----:B------:R-:W0:Y:S02]  /*00f0*/  LDC.64 R4, c[0x0][0x380] ;  /* 0x0000e000ff047b82 */ /* 0x000e240000000a00 */
[----:B0-----:R-:W-:-:S05]  /*0100*/  IMAD.WIDE R4, R7, 0x4, R4 ;  /* 0x0000000407047825 */ /* 0x001fca00078e0204 */
[----:B------:R-:W2:Y:S01]  /*0110*/  LDG.E R0, desc[UR4][R4.64] ;  /* 0x0000000404007981 */ /* 0x000ea2000c1e1900 */
[----:B------:R-:W0:Y:S01]  /*0120*/  MUFU.RCP R2, R3 ;  /* 0x0000000300027308 */ /* 0x000e220000001000 */
[----:B------:R-:W-:Y:S01]  /*0130*/  BSSY.RECONVERGENT B0, `(.L_x_326) ;  /* 0x000000b000007945 */ /* 0x000fe20003800200 */
[----:B0-----:R-:W-:-:S04]  /*0140*/  FFMA R7, -R3, R2, 1 ;  /* 0x3f80000003077423 */ /* 0x001fc80000000102 */
[----:B------:R-:W-:Y:S02]  /*0150*/  FFMA R7, R2, R7, R2 ;  /* 0x0000000702077223 */ /* 0x000fe40000000002 */
[----:B--2---:R-:W0:Y:S02]  /*0160*/  FCHK P0, R0, R3 ;  /* 0x0000000300007302 */ /* 0x004e240000000000 */
[----:B------:R-:W-:-:S04]  /*0170*/  FFMA R2, R0, R7, RZ ;  /* 0x0000000700027223 */ /* 0x000fc800000000ff */
[----:B------:R-:W-:-:S04]  /*0180*/  FFMA R6, -R3, R2, R0 ;  /* 0x0000000203067223 */ /* 0x000fc80000000100 */
[----:B------:R-:W-:Y:S01]  /*0190*/  FFMA R7, R7, R6, R2 ;  /* 0x0000000607077223 */ /* 0x000fe20000000002 */
[----:B0-----:R-:W-:Y:S06]  /*01a0*/  @!P0 BRA `(.L_x_327) ;  /* 0x00000000000c8947 */ /* 0x001fec0003800000 */
[----:B------:R-:W-:-:S07]  /*01b0*/  MOV R2, 0x1d0 ;  /* 0x000001d000027802 */ /* 0x000fce0000000f00 */
[----:B------:R-:W-:Y:S05]  /*01c0*/  CALL.REL.NOINC `($__internal_12_$__cuda_sm3x_div_rn_noftz_f32_slowpath) ;  /* 0x0000000000107944 */ /* 0x000fea0003c00000 */
[----:B------:R-:W-:-:S07]  /*01d0*/  IMAD.MOV.U32 R7, RZ, RZ, R0 ;  /* 0x000000ffff077224 */ /* 0x000fce00078e0000 */
.L_x_327:
[----:B------:R-:W-:Y:S05]  /*01e0*/  BSYNC.RECONVERGENT B0 ;  /* 0x0000000000007941 */ /* 0x000fea0003800200 */
.L_x_326:
[----:B------:R-:W-:Y:S01]  /*01f0*/  STG.E desc[UR4][R4.64], R7 ;  /* 0x0000000704007986 */ /* 0x000fe2000c101904 */
[----:B------:R-:W-:Y:S05]  /*0200*/  EXIT ;  /* 0x000000000000794d */ /* 0x000fea0003800000 */
        .weak           $__internal_12_$__cuda_sm3x_div_rn_noftz_f32_slowpath
        .type           $__internal_12_$__cuda_sm3x_div_rn_noftz_f32_slowpath,@function
        .size           $__internal_12_$__cuda_sm3x_div_rn_noftz_f32_slowpath,(.L_x_665 - $__internal_12_$__cuda_sm3x_div_rn_noftz_f32_slowpath)
$__internal_12_$__cuda_sm3x_div_rn_noftz_f32_slowpath:
        /* <DEDUP_REMOVED lines=36> */
.L_x_329:
[----:B------:R-:W-:Y:S01]  /*0450*/  LEA R0, R7, 0xc0800000, 0x17 ;  /* 0xc080000007007811 */ /* 0x000fe200078eb8ff */
[----:B------:R-:W-:Y:S01]  /*0460*/  VIADD R6, R6, 0xffffff81 ;  /* 0xffffff8106067836 */ /* 0x000fe20000000000 */
[----:B------:R-:W-:Y:S03]  /*0470*/  BSSY.RECONVERGENT B2, `(.L_x_334) ;  /* 0x0000035000027945 */ /* 0x000fe60003800200 */
        /* <DEDUP_REMOVED lines=48> */
.L_x_336:
[----:B------:R-:W-:-:S04]  /*0780*/  LOP3.LUT R0, R0, 0x80000000, RZ, 0xc0, !PT ;  /* 0x8000000000007812 */ /* 0x000fc800078ec0ff */
[----:B------:R-:W-:Y:S01]  /*0790*/  LOP3.LUT R0, R0, 0x7f800000, RZ, 0xfc, !PT ;  /* 0x7f80000000007812 */ /* 0x000fe200078efcff */
[----:B------:R-:W-:Y:S06]  /*07a0*/  BRA `(.L_x_337) ;  /* 0x0000000000047947 */ /* 0x000fec0003800000 */
.L_x_335:
[----:B------:R-:W-:-:S07]  /*07b0*/  IMAD R0, R7, 0x800000, R0 ;  /* 0x0080000007007824 */ /* 0x000fce00078e0200 */
.L_x_337:
[----:B------:R-:W-:Y:S05]  /*07c0*/  BSYNC.RECONVERGENT B2 ;  /* 0x0000000000027941 */ /* 0x000fea0003800200 */
.L_x_334:
[----:B------:R-:W-:Y:S05]  /*07d0*/  BRA `(.L_x_338) ;  /* 0x0000000000207947 */ /* 0x000fea0003800000 */
.L_x_333:
[----:B------:R-:W-:-:S04]  /*07e0*/  LOP3.LUT R0, R9, 0x80000000, R8, 0x48, !PT ;  /* 0x8000000009007812 */ /* 0x000fc800078e4808 */
[----:B------:R-:W-:Y:S01]  /*07f0*/  LOP3.LUT R0, R0, 0x7f800000, RZ, 0xfc, !PT ;  /* 0x7f80000000007812 */ /* 0x000fe200078efcff */
[----:B------:R-:W-:Y:S06]  /*0800*/  BRA `(.L_x_338) ;  /* 0x0000000000147947 */ /* 0x000fec0003800000 */
.L_x_332:
[----:B------:R-:W-:Y:S01]  /*0810*/  LOP3.LUT R0, R9, 0x80000000, R8, 0x48, !PT ;  /* 0x8000000009007812 */ /* 0x000fe200078e4808 */
[----:B------:R-:W-:Y:S06]  /*0820*/  BRA `(.L_x_338) ;  /* 0x00000000000c7947 */ /* 0x000fec0003800000 */
.L_x_331:
[----:B------:R-:W0:Y:S01]  /*0830*/  MUFU.RSQ R0, -QNAN ;  /* 0xffc0000000007908 */ /* 0x000e220000001400 */
[----:B------:R-:W-:Y:S05]  /*0840*/  BRA `(.L_x_338) ;  /* 0x0000000000047947 */ /* 0x000fea0003800000 */
.L_x_330:
[----:B------:R-:W-:-:S07]  /*0850*/  FADD.FTZ R0, R0, R3 ;  /* 0x0000000300007221 */ /* 0x000fce0000010000 */
.L_x_338:
[----:B------:R-:W-:Y:S05]  /*0860*/  BSYNC.RECONVERGENT B1 ;  /* 0x0000000000017941 */ /* 0x000fea0003800200 */
.L_x_328:
[----:B------:R-:W-:-:S04]  /*0870*/  IMAD.MOV.U32 R3, RZ, RZ, 0x0 ;  /* 0x00000000ff037424 */ /* 0x000fc800078e00ff */
[----:B0-----:R-:W-:Y:S05]  /*0880*/  RET.REL.NODEC R2 `(_ZN8pygpukit3ops5audio22istft_normalize_kernelEPfPKfif) ;  /* 0xfffffff402dc7950 */ /* 0x001fea0003c3ffff */
.L_x_339:
        /* <DEDUP_REMOVED lines=15> */
.L_x_665:


//--------------------- .text._ZN8pygpukit3ops5audio23istft_window_sum_kernelEPKfPfiiii --------------------------
	.section	.text._ZN8pygpukit3ops5audio23istft_window_sum_kernelEPKfPfiiii,"ax",@progbits
	.align	128
        .global         _ZN8pygpukit3ops5audio23istft_window_sum_kernelEPKfPfiiii
        .type           _ZN8pygpukit3ops5audio23istft_window_sum_kernelEPKfPfiiii,@function
        .size           _ZN8pygpukit3ops5audio23istft_window_sum_kernelEPKfPfiiii,(.L_x_705 - _ZN8pygpukit3ops5audio23istft_window_sum_kernelEPKfPfiiii)
        .other          _ZN8pygpukit3ops5audio23istft_window_sum_kernelEPKfPfiiii,@"STO_CUDA_ENTRY STV_DEFAULT"
_ZN8pygpukit3ops5audio23istft_window_sum_kernelEPKfPfiiii:
.text._ZN8pygpukit3ops5audio23istft_window_sum_kernelEPKfPfiiii:
        /* <DEDUP_REMOVED lines=8> */
[----:B------:R-:W0:Y:S01]  /*0080*/  LDCU UR5, c[0x0][0x390] ;  /* 0x00007200ff0577ac */ /* 0x000e220008000800 */
[----:B------:R-:W-:Y:S01]  /*0090*/  HFMA2 R2, -RZ, RZ, 0, 0 ;  /* 0x00000000ff027431 */ /* 0x000fe200000001ff */
[----:B------:R-:W1:Y:S01]  /*00a0*/  LDCU.64 UR8, c[0x0][0x358] ;  /* 0x00006b00ff0877ac */ /* 0x000e620008000a00 */
[----:B0-----:R-:W-:-:S09]  /*00b0*/  UISETP.GE.AND UP0, UPT, UR5, 0x1, UPT ;  /* 0x000000010500788c */ /* 0x001fd2000bf06270 */
[----:B-1----:R-:W-:Y:S05]  /*00c0*/  BRA.U !UP0, `(.L_x_340) ;  /* 0x0000000908987547 */ /* 0x002fea000b800000 */
[----:B------:R-:W-:Y:S01]  /*00d0*/  UISETP.GE.U32.AND UP1, UPT, UR5, 0x8, UPT ;  /* 0x000000080500788c */ /* 0x000fe2000bf26070 */
[----:B------:R-:W-:Y:S01]  /*00e0*/  MOV R2, RZ ;  /* 0x000000ff00027202 */ /* 0x000fe20000000f00 */
[----:B------:R-:W-:Y:S01]  /*00f0*/  ULOP3.LUT UR6, UR5, 0x7, URZ, 0xc0, !UPT ;  /* 0x0000000705067892 */ /* 0x000fe2000f8ec0ff */
[----:B------:R-:W-:-:S03]  /*0100*/  UMOV UR4, URZ ;  /* 0x000000ff00047c82 */ /* 0x000fc60008000000 */
[----:B------:R-:W-:-:S03]  /*0110*/  UISETP.NE.AND UP0, UPT, UR6, URZ, UPT ;  /* 0x000000ff0600728c */ /* 0x000fc6000bf05270 */
[----:B------:R-:W-:Y:S08]  /*0120*/  BRA.U !UP1, `(.L_x_341) ;  /* 0x0000000509487547 */ /* 0x000ff0000b800000 */
[----:B------:R-:W0:Y:S01]  /*0130*/  LDCU UR7, c[0x0][0x398] ;  /* 0x00007300ff0777ac */ /* 0x000e220008000800 */
[----:B------:R-:W-:Y:S02]  /*0140*/  IMAD.MOV.U32 R2, RZ, RZ, RZ ;  /* 0x000000ffff027224 */ /* 0x000fe400078e00ff */
[----:B------:R-:W-:Y:S01]  /*0150*/  IMAD.MOV.U32 R24, RZ, RZ, R0 ;  /* 0x000000ffff187224 */ /* 0x000fe200078e0000 */
[----:B------:R-:W-:Y:S01]  /*0160*/  ULOP3.LUT UR4, UR5, 0x7ffffff8, URZ, 0xc0, !UPT ;  /* 0x7ffffff805047892 */ /* 0x000fe2000f8ec0ff */
[----:B------:R-:W1:Y:S01]  /*0170*/  LDCU UR11, c[0x0][0x398] ;  /* 0x00007300ff0b77ac */ /* 0x000e620008000800 */
[----:B------:R-:W2:Y:S02]  /*0180*/  LDCU UR10, c[0x0][0x394] ;  /* 0x00007280ff0a77ac */ /* 0x000ea40008000800 */
[----:B------:R-:W-:Y:S01]  /*0190*/  UIADD3 UR5, UPT, UPT, -UR4, URZ, URZ ;  /* 0x000000ff04057290 */ /* 0x000fe2000fffe1ff */
[----:B0-----:R-:W-:Y:S02]  /*01a0*/  IADD3 R9, PT, PT, RZ, -UR7, RZ ;  /* 0x80000007ff097c10 */ /* 0x001fe4000fffe0ff */
[----:B------:R-:W-:-:S02]  /*01b0*/  IADD3 R3, PT, PT, R0, -UR7, RZ ;  /* 0x8000000700037c10 */ /* 0x000fc4000fffe0ff */
[C---:B------:R-:W-:Y:S01]  /*01c0*/  LEA R6, R9.reuse, R0, 0x2 ;  /* 0x0000000009067211 */ /* 0x040fe200078e10ff */
[C-C-:B------:R-:W-:Y:S02]  /*01d0*/  IMAD R4, R9.reuse, 0x2, R0.reuse ;  /* 0x0000000209047824 */ /* 0x140fe400078e0200 */
[C-C-:B------:R-:W-:Y:S02]  /*01e0*/  IMAD R5, R9.reuse, 0x3, R0.reuse ;  /* 0x0000000309057824 */ /* 0x140fe400078e0200 */
[C-C-:B------:R-:W-:Y:S02]  /*01f0*/  IMAD R7, R9.reuse, 0x5, R0.reuse ;  /* 0x0000000509077824 */ /* 0x140fe400078e0200 */
[C-C-:B------:R-:W-:Y:S02]  /*0200*/  IMAD R8, R9.reuse, 0x6, R0.reuse ;  /* 0x0000000609087824 */ /* 0x140fe400078e0200 */
[----:B-12---:R-:W-:-:S07]  /*0210*/  IMAD R9, R9, 0x7, R0 ;  /* 0x0000000709097824 */ /* 0x006fce00078e0200 */
.L_x_342:
[----:B------:R-:W-:-:S04]  /*0220*/  ISETP.GE.AND P0, PT, R24, UR10, PT ;  /* 0x0000000a18007c0c */ /* 0x000fc8000bf06270 */
[----:B------:R-:W-:-:S13]  /*0230*/  ISETP.LT.OR P0, PT, R24, RZ, P0 ;  /* 0x000000ff1800720c */ /* 0x000fda0000701670 */
[----:B------:R-:W0:Y:S02]  /*0240*/  @!P0 LDC.64 R10, c[0x0][0x380] ;  /* 0x0000e000ff0a8b82 */ /* 0x000e240000000a00 */
[----:B0-----:R-:W-:-:S06]  /*0250*/  @!P0 IMAD.WIDE.U32 R10, R24, 0x4, R10 ;  /* 0x00000004180a8825 */ /* 0x001fcc00078e000a */
[----:B------:R0:W2:Y:S01]  /*0260*/  @!P0 LDG.E.CONSTANT R11, desc[UR8][R10.64] ;  /* 0x000000080a0b8981 */ /* 0x0000a2000c1e9900 */
[----:B------:R-:W-:-:S04]  /*0270*/  IADD3 R12, PT, PT, R24, -UR11, RZ ;  /* 0x8000000b180c7c10 */ /* 0x000fc8000fffe0ff */
[C---:B------:R-:W-:Y:S01]  /*0280*/  ISETP.GE.AND P1, PT, R12.reuse, UR10, PT ;  /* 0x0000000a0c007c0c */ /* 0x040fe2000bf26270 */
[----:B------:R-:W-:-:S03]  /*0290*/  VIADD R13, R12, -UR11 ;  /* 0x8000000b0c0d7c36 */ /* 0x000fc60008000000 */
[----:B------:R-:W-:Y:S02]  /*02a0*/  ISETP.LT.OR P1, PT, R12, RZ, P1 ;  /* 0x000000ff0c00720c */ /* 0x000fe40000f21670 */
[C---:B------:R-:W-:Y:S02]  /*02b0*/  IADD3 R14, PT, PT, R13.reuse, -UR11, RZ ;  /* 0x8000000b0d0e7c10 */ /* 0x040fe4000fffe0ff */
[C---:B------:R-:W-:Y:S02]  /*02c0*/  ISETP.GE.AND P2, PT, R13.reuse, UR10, PT ;  /* 0x0000000a0d007c0c */ /* 0x040fe4000bf46270 */
[C---:B------:R-:W-:Y:S02]  /*02d0*/  IADD3 R12, PT, PT, R14.reuse, -UR11, RZ ;  /* 0x8000000b0e0c7c10 */ /* 0x040fe4000fffe0ff */
[----:B------:R-:W-:Y:S02]  /*02e0*/  ISETP.GE.AND P3, PT, R14, UR10, PT ;  /* 0x0000000a0e007c0c */ /* 0x000fe4000bf66270 */
[----:B------:R-:W-:Y:S01]  /*02f0*/  ISETP.LT.OR P2, PT, R13, RZ, P2 ;  /* 0x000000ff0d00720c */ /* 0x000fe20001741670 */
[----:B0-----:R-:W-:Y:S01]  /*0300*/  VIADD R10, R12, -UR11 ;  /* 0x8000000b0c0a7c36 */ /* 0x001fe20008000000 */
[----:B------:R-:W-:Y:S01]  /*0310*/  ISETP.LT.OR P3, PT, R14, RZ, P3 ;  /* 0x000000ff0e00720c */ /* 0x000fe20001f61670 */
[----:B------:R-:W0:Y:S01]  /*0320*/  @!P1 LDC.64 R18, c[0x0][0x380] ;  /* 0x0000e000ff129b82 */ /* 0x000e220000000a00 */
[----:B------:R-:W-:-:S02]  /*0330*/  ISETP.GE.AND P4, PT, R12, UR10, PT ;  /* 0x0000000a0c007c0c */ /* 0x000fc4000bf86270 */
[----:B------:R-:W-:Y:S02]  /*0340*/  IADD3 R14, PT, PT, R10, -UR11, RZ ;  /* 0x8000000b0a0e7c10 */ /* 0x000fe4000fffe0ff */
[----:B------:R-:W-:Y:S02]  /*0350*/  ISETP.LT.OR P4, PT, R12, RZ, P4 ;  /* 0x000000ff0c00720c */ /* 0x000fe40002781670 */
[----:B------:R-:W-:Y:S02]  /*0360*/  ISETP.GE.AND P6, PT, R14, UR10, PT ;  /* 0x0000000a0e007c0c */ /* 0x000fe4000bfc6270 */
[----:B------:R-:W-:Y:S01]  /*0370*/  ISETP.GE.AND P5, PT, R10, UR10, PT ;  /* 0x0000000a0a007c0c */ /* 0x000fe2000bfa6270 */
[----:B------:R-:W1:Y:S01]  /*0380*/  @!P2 LDC.64 R20, c[0x0][0x380] ;  /* 0x0000e000ff14ab82 */ /* 0x000e620000000a00 */
[----:B------:R-:W-:Y:S02]  /*0390*/  ISETP.LT.OR P6, PT, R14, RZ, P6 ;  /* 0x000000ff0e00720c */ /* 0x000fe400037c1670 */
[----:B------:R-:W-:-:S02]  /*03a0*/  ISETP.LT.OR P5, PT, R10, RZ, P5 ;  /* 0x000000ff0a00720c */ /* 0x000fc40002fa1670 */
[----:B------:R-:W-:-:S03]  /*03b0*/  IADD3 R14, PT, PT, R14, -UR11, RZ ;  /* 0x8000000b0e0e7c10 */ /* 0x000fc6000fffe0ff */
[----:B------:R-:W3:Y:S01]  /*03c0*/  @!P3 LDC.64 R12, c[0x0][0x380] ;  /* 0x0000e000ff0cbb82 */ /* 0x000ee20000000a00 */
[----:B0-----:R-:W-:-:S07]  /*03d0*/  @!P1 IMAD.WIDE.U32 R18, R3, 0x4, R18 ;  /* 0x0000000403129825 */ /* 0x001fce00078e0012 */
[----:B------:R-:W0:Y:S01]  /*03e0*/  @!P5 LDC.64 R16, c[0x0][0x380] ;  /* 0x0000e000ff10db82 */ /* 0x000e220000000a00 */
[----:B------:R-:W4:Y:S01]  /*03f0*/  @!P1 LDG.E.CONSTANT R19, desc[UR8][R18.64] ;  /* 0x0000000812139981 */ /* 0x000f22000c1e9900 */
[----:B-1----:R-:W-:-:S06]  /*0400*/  @!P2 IMAD.WIDE.U32 R20, R4, 0x4, R20 ;  /* 0x000000040414a825 */ /* 0x002fcc00078e0014 */
[----:B------:R-:W5:Y:S01]  /*0410*/  @!P2 LDG.E.CONSTANT R21, desc[UR8][R20.64] ;  /* 0x000000081415a981 */ /* 0x000f62000c1e9900 */
[----:B---3--:R-:W-:-:S06]  /*0420*/  @!P3 IMAD.WIDE.U32 R12, R5, 0x4, R12 ;  /* 0x00000004050cb825 */ /* 0x008fcc00078e000c */
[----:B------:R-:W3:Y:S01]  /*0430*/  @!P3 LDG.E.CONSTANT R13, desc[UR8][R12.64] ;  /* 0x000000080c0db981 */ /* 0x000ee2000c1e9900 */
[----:B0-----:R-:W-:-:S06]  /*0440*/  @!P5 IMAD.WIDE.U32 R16, R7, 0x4, R16 ;  /* 0x000000040710d825 */ /* 0x001fcc00078e0010 */
[----:B------:R-:W3:Y:S01]  /*0450*/  @!P5 LDG.E.CONSTANT R17, desc[UR8][R16.64] ;  /* 0x000000081011d981 */ /* 0x000ee2000c1e9900 */
[----:B--2---:R-:W-:Y:S01]  /*0460*/  @!P0 FFMA R2, R11, R11, R2 ;  /* 0x0000000b0b028223 */ /* 0x004fe20000000002 */
[C---:B------:R-:W-:Y:S01]  /*0470*/  ISETP.GE.AND P0, PT, R14.reuse, UR10, PT ;  /* 0x0000000a0e007c0c */ /* 0x040fe2000bf06270 */
[----:B------:R-:W0:Y:S03]  /*0480*/  @!P4 LDC.64 R10, c[0x0][0x380] ;  /* 0x0000e000ff0acb82 */ /* 0x000e260000000a00 */
[----:B------:R-:W-:-:S05]  /*0490*/  ISETP.LT.OR P0, PT, R14, RZ, P0 ;  /* 0x000000ff0e00720c */ /* 0x000fca0000701670 */
[----:B------:R-:W1:Y:S08]  /*04a0*/  @!P6 LDC.64 R14, c[0x0][0x380] ;  /* 0x0000e000ff0eeb82 */ /* 0x000e700000000a00 */
[----:B------:R-:W2:Y:S01]  /*04b0*/  @!P0 LDC.64 R22, c[0x0][0x380] ;  /* 0x0000e000ff168b82 */ /* 0x000ea20000000a00 */
[----:B0-----:R-:W-:-:S06]  /*04c0*/  @!P4 IMAD.WIDE.U32 R10, R6, 0x4, R10 ;  /* 0x00000004060ac825 */ /* 0x001fcc00078e000a */
[----:B------:R0:W3:Y:S01]  /*04d0*/  @!P4 LDG.E.CONSTANT R11, desc[UR8][R10.64] ;  /* 0x000000080a0bc981 */ /* 0x0000e2000c1e9900 */
[----:B-1----:R-:W-:-:S06]  /*04e0*/  @!P6 IMAD.WIDE.U32 R14, R8, 0x4, R14 ;  /* 0x00000004080ee825 */ /* 0x002fcc00078e000e */
[----:B------:R-:W3:Y:S01]  /*04f0*/  @!P6 LDG.E.CONSTANT R15, desc[UR8][R14.64] ;  /* 0x000000080e0fe981 */ /* 0x000ee2000c1e9900 */
[----:B--2---:R-:W-:-:S06]  /*0500*/  @!P0 IMAD.WIDE.U32 R22, R9, 0x4, R22 ;  /* 0x0000000409168825 */ /* 0x004fcc00078e0016 */
[----:B------:R-:W2:Y:S01]  /*0510*/  @!P0 LDG.E.CONSTANT R23, desc[UR8][R22.64] ;  /* 0x0000000816178981 */ /* 0x000ea2000c1e9900 */
[----:B----4-:R-:W-:Y:S01]  /*0520*/  @!P1 FFMA R2, R19, R19, R2 ;  /* 0x0000001313029223 */ /* 0x010fe20000000002 */
[----:B------:R-:W-:-:S03]  /*0530*/  UIADD3 UR5, UPT, UPT, UR5, 0x8, URZ ;  /* 0x0000000805057890 */ /* 0x000fc6000fffe0ff */
[----:B-----5:R-:W-:Y:S01]  /*0540*/  @!P2 FFMA R2, R21, R21, R2 ;  /* 0x000000151502a223 */ /* 0x020fe20000000002 */
[----:B------:R-:W-:-:S03]  /*0550*/  UISETP.NE.AND UP1, UPT, UR5, URZ, UPT ;  /* 0x000000ff0500728c */ /* 0x000fc6000bf25270 */
[----:B---3--:R-:W-:Y:S01]  /*0560*/  @!P3 FFMA R2, R13, R13, R2 ;  /* 0x0000000d0d02b223 */ /* 0x008fe20000000002 */
[----:B0-----:R-:W-:-:S04]  /*0570*/  IMAD R10, RZ, RZ, -UR11 ;  /* 0x8000000bff0a7e24 */ /* 0x001fc8000f8e02ff */
[C---:B------:R-:W-:Y:S01]  /*0580*/  IMAD R4, R10.reuse, 0x8, R4 ;  /* 0x000000080a047824 */ /* 0x040fe200078e0204 */
[C---:B------:R-:W-:Y:S01]  /*0590*/  LEA R24, R10.reuse, R24, 0x3 ;  /* 0x000000180a187211 */ /* 0x040fe200078e18ff */
[C---:B------:R-:W-:Y:S01]  /*05a0*/  IMAD R7, R10.reuse, 0x8, R7 ;  /* 0x000000080a077824 */ /* 0x040fe200078e0207 */
[C---:B------:R-:W-:Y:S02]  /*05b0*/  LEA R3, R10.reuse, R3, 0x3 ;  /* 0x000000030a037211 */ /* 0x040fe400078e18ff */
[C---:B------:R-:W-:Y:S02]  /*05c0*/  LEA R5, R10.reuse, R5, 0x3 ;  /* 0x000000050a057211 */ /* 0x040fe400078e18ff */
[C---:B------:R-:W-:Y:S02]  /*05d0*/  LEA R6, R10.reuse, R6, 0x3 ;  /* 0x000000060a067211 */ /* 0x040fe400078e18ff */
[C---:B------:R-:W-:Y:S02]  /*05e0*/  LEA R8, R10.reuse, R8, 0x3 ;  /* 0x000000080a087211 */ /* 0x040fe400078e18ff */
[----:B------:R-:W-:Y:S01]  /*05f0*/  LEA R9, R10, R9, 0x3 ;  /* 0x000000090a097211 */ /* 0x000fe200078e18ff */
[----:B------:R-:W-:-:S04]  /*0600*/  @!P4 FFMA R2, R11, R11, R2 ;  /* 0x0000000b0b02c223 */ /* 0x000fc80000000002 */
[----:B------:R-:W-:-:S04]  /*0610*/  @!P5 FFMA R2, R17, R17, R2 ;  /* 0x000000111102d223 */ /* 0x000fc80000000002 */
[----:B------:R-:W-:-:S04]  /*0620*/  @!P6 FFMA R2, R15, R15, R2 ;  /* 0x0000000f0f02e223 */ /* 0x000fc80000000002 */
[----:B--2---:R-:W-:Y:S01]  /*0630*/  @!P0 FFMA R2, R23, R23, R2 ;  /* 0x0000001717028223 */ /* 0x004fe20000000002 */
[----:B------:R-:W-:Y:S06]  /*0640*/  BRA.U UP1, `(.L_x_342) ;  /* 0xfffffff901f47547 */ /* 0x000fec000b83ffff */
.L_x_341:
[----:B------:R-:W-:Y:S05]  /*0650*/  BRA.U !UP0, `(.L_x_340) ;  /* 0x0000000508347547 */ /* 0x000fea000b800000 */
[----:B------:R-:W0:Y:S01]  /*0660*/  LDCU UR5, c[0x0][0x390] ;  /* 0x00007200ff0577ac */ /* 0x000e220008000800 */
[----:B------:R-:W-:Y:S02]  /*0670*/  UISETP.GE.U32.AND UP0, UPT, UR6, 0x4, UPT ;  /* 0x000000040600788c */ /* 0x000fe4000bf06070 */
[----:B0-----:R-:W-:-:S04]  /*0680*/  ULOP3.LUT UR7, UR5, 0x3, URZ, 0xc0, !UPT ;  /* 0x0000000305077892 */ /* 0x001fc8000f8ec0ff */
[----:B------:R-:W-:-:S03]  /*0690*/  UISETP.NE.AND UP1, UPT, UR7, URZ, UPT ;  /* 0x000000ff0700728c */ /* 0x000fc6000bf25270 */
[----:B------:R-:W-:Y:S08]  /*06a0*/  BRA.U !UP0, `(.L_x_343) ;  /* 0x0000000108887547 */ /* 0x000ff0000b800000 */
[----:B------:R-:W0:Y:S01]  /*06b0*/  LDC R4, c[0x0][0x398] ;  /* 0x0000e600ff047b82 */ /* 0x000e220000000800 */
[----:B------:R-:W1:Y:S01]  /*06c0*/  LDCU UR10, c[0x0][0x394] ;  /* 0x00007280ff0a77ac */ /* 0x000e620008000800 */
[----:B------:R-:W-:Y:S02]  /*06d0*/  ULOP3.LUT UR6, URZ, UR4, URZ, 0x33, !UPT ;  /* 0x00000004ff067292 */ /* 0x000fe4000f8e33ff */
[----:B0-----:R-:W-:-:S04]  /*06e0*/  IMAD R3, R4, UR4, RZ ;  /* 0x0000000404037c24 */ /* 0x001fc8000f8e02ff */
[----:B------:R-:W-:Y:S02]  /*06f0*/  IMAD R15, R4, UR6, R0 ;  /* 0x00000006040f7c24 */ /* 0x000fe4000f8e0200 */
[----:B------:R-:W-:Y:S01]  /*0700*/  IMAD.IADD R13, R0, 0x1, -R3 ;  /* 0x00000001000d7824 */ /* 0x000fe200078e0a03 */
[----:B------:R-:W-:Y:S02]  /*0710*/  LEA R3, R4, R3, 0x1 ;  /* 0x0000000304037211 */ /* 0x000fe400078e08ff */
[----:B-1----:R-:W-:Y:S02]  /*0720*/  ISETP.GE.AND P1, PT, R15, UR10, PT ;  /* 0x0000000a0f007c0c */ /* 0x002fe4000bf26270 */
[C---:B------:R-:W-:Y:S02]  /*0730*/  ISETP.GE.AND P0, PT, R13.reuse, UR10, PT ;  /* 0x0000000a0d007c0c */ /* 0x040fe4000bf06270 */
[----:B------:R-:W-:Y:S02]  /*0740*/  IADD3 R17, PT, PT, R0, -R3, RZ ;  /* 0x8000000300117210 */ /* 0x000fe40007ffe0ff */
[----:B------:R-:W-:-:S02]  /*0750*/  ISETP.LT.OR P0, PT, R13, RZ, P0 ;  /* 0x000000ff0d00720c */ /* 0x000fc40000701670 */
[----:B------:R-:W-:Y:S02]  /*0760*/  IADD3 R3, PT, PT, R0, -R4, -R3 ;  /* 0x8000000400037210 */ /* 0x000fe40007ffe803 */
[----:B------:R-:W-:Y:S02]  /*0770*/  ISETP.LT.OR P1, PT, R15, RZ, P1 ;  /* 0x000000ff0f00720c */ /* 0x000fe40000f21670 */
[----:B------:R-:W-:Y:S02]  /*0780*/  ISETP.GE.AND P2, PT, R17, UR10, PT ;  /* 0x0000000a11007c0c */ /* 0x000fe4000bf46270 */
[----:B------:R-:W-:Y:S02]  /*0790*/  ISETP.GE.AND P3, PT, R3, UR10, PT ;  /* 0x0000000a03007c0c */ /* 0x000fe4000bf66270 */
[----:B------:R-:W-:Y:S02]  /*07a0*/  ISETP.LT.OR P2, PT, R17, RZ, P2 ;  /* 0x000000ff1100720c */ /* 0x000fe40001741670 */
[----:B------:R-:W-:Y:S01]  /*07b0*/  ISETP.LT.OR P3, PT, R3, RZ, P3 ;  /* 0x000000ff0300720c */ /* 0x000fe20001f61670 */
[----:B------:R-:W0:Y:S08]  /*07c0*/  @!P0 LDC.64 R6, c[0x0][0x380] ;  /* 0x0000e000ff068b82 */ /* 0x000e300000000a00 */
[----:B------:R-:W1:Y:S08]  /*07d0*/  @!P1 LDC.64 R8, c[0x0][0x380] ;  /* 0x0000e000ff089b82 */ /* 0x000e700000000a00 */
[----:B------:R-:W2:Y:S08]  /*07e0*/  @!P2 LDC.64 R10, c[0x0][0x380] ;  /* 0x0000e000ff0aab82 */ /* 0x000eb00000000a00 */
[----:B------:R-:W3:Y:S01]  /*07f0*/  @!P3 LDC.64 R4, c[0x0][0x380] ;  /* 0x0000e000ff04bb82 */ /* 0x000ee20000000a00 */
[----:B0-----:R-:W-:-:S06]  /*0800*/  @!P0 IMAD.WIDE.U32 R6, R13, 0x4, R6 ;  /* 0x000000040d068825 */ /* 0x001fcc00078e0006 */
[----:B------:R-:W4:Y:S01]  /*0810*/  @!P0 LDG.E.CONSTANT R7, desc[UR8][R6.64] ;  /* 0x0000000806078981 */ /* 0x000f22000c1e9900 */
[----:B-1----:R-:W-:-:S06]  /*0820*/  @!P1 IMAD.WIDE.U32 R8, R15, 0x4, R8 ;  /* 0x000000040f089825 */ /* 0x002fcc00078e0008 */
[----:B------:R-:W5:Y:S01]  /*0830*/  @!P1 LDG.E.CONSTANT R9, desc[UR8][R8.64] ;  /* 0x0000000808099981 */ /* 0x000f62000c1e9900 */
[----:B--2---:R-:W-:-:S06]  /*0840*/  @!P2 IMAD.WIDE.U32 R10, R17, 0x4, R10 ;  /* 0x00000004110aa825 */ /* 0x004fcc00078e000a */
[----:B------:R-:W2:Y:S01]  /*0850*/  @!P2 LDG.E.CONSTANT R11, desc[UR8][R10.64] ;  /* 0x000000080a0ba981 */ /* 0x000ea2000c1e9900 */
[----:B---3--:R-:W-:-:S06]  /*0860*/  @!P3 IMAD.WIDE.U32 R4, R3, 0x4, R4 ;  /* 0x000000040304b825 */ /* 0x008fcc00078e0004 */
[----:B------:R-:W3:Y:S01]  /*0870*/  @!P3 LDG.E.CONSTANT R5, desc[UR8][R4.64] ;  /* 0x000000080405b981 */ /* 0x000ee2000c1e9900 */
[----:B------:R-:W-:Y:S01]  /*0880*/  UIADD3 UR4, UPT, UPT, UR4, 0x4, URZ ;  /* 0x0000000404047890 */ /* 0x000fe2000fffe0ff */
[----:B----4-:R-:W-:-:S04]  /*0890*/  @!P0 FFMA R2, R7, R7, R2 ;  /* 0x0000000707028223 */ /* 0x010fc80000000002 */
[----:B-----5:R-:W-:-:S04]  /*08a0*/  @!P1 FFMA R2, R9, R9, R2 ;  /* 0x0000000909029223 */ /* 0x020fc80000000002 */
[----:B--2---:R-:W-:-:S04]  /*08b0*/  @!P2 FFMA R2, R11, R11, R2 ;  /* 0x0000000b0b02a223 */ /* 0x004fc80000000002 */
[----:B---3--:R-:W-:-:S07]  /*08c0*/  @!P3 FFMA R2, R5, R5, R2 ;  /* 0x000000050502b223 */ /* 0x008fce0000000002 */
.L_x_343:
[----:B------:R-:W-:Y:S05]  /*08d0*/  BRA.U !UP1, `(.L_x_340) ;  /* 0x0000000109947547 */ /* 0x000fea000b800000 */
[----:B------:R-:W-:Y:S02]  /*08e0*/  UISETP.NE.AND UP0, UPT, UR7, 0x1, UPT ;  /* 0x000000010700788c */ /* 0x000fe4000bf05270 */
[----:B------:R-:W-:-:S04]  /*08f0*/  ULOP3.LUT UR5, UR5, 0x1, URZ, 0xc0, !UPT ;  /* 0x0000000105057892 */ /* 0x000fc8000f8ec0ff */
[----:B------:R-:W-:-:S03]  /*0900*/  UISETP.NE.U32.AND UP1, UPT, UR5, 0x1, UPT ;  /* 0x000000010500788c */ /* 0x000fc6000bf25070 */
[----:B------:R-:W-:Y:S08]  /*0910*/  BRA.U !UP0, `(.L_x_344) ;  /* 0x00000001084c7547 */ /* 0x000ff0000b800000 */
[----:B------:R-:W0:Y:S01]  /*0920*/  LDC R5, c[0x0][0x398] ;  /* 0x0000e600ff057b82 */ /* 0x000e220000000800 */
[----:B------:R-:W1:Y:S01]  /*0930*/  LDCU UR6, c[0x0][0x394] ;  /* 0x00007280ff0677ac */ /* 0x000e620008000800 */
[----:B------:R-:W-:Y:S02]  /*0940*/  UIADD3 UR5, UPT, UPT, -UR4, URZ, URZ ;  /* 0x000000ff04057290 */ /* 0x000fe4000fffe1ff */
[----:B------:R-:W-:-:S04]  /*0950*/  ULOP3.LUT UR7, URZ, UR4, URZ, 0x33, !UPT ;  /* 0x00000004ff077292 */ /* 0x000fc8000f8e33ff */
[C-C-:B0-----:R-:W-:Y:S02]  /*0960*/  IMAD R3, R5.reuse, UR5, R0.reuse ;  /* 0x0000000505037c24 */ /* 0x141fe4000f8e0200 */
[----:B------:R-:W-:-:S03]  /*0970*/  IMAD R9, R5, UR7, R0 ;  /* 0x0000000705097c24 */ /* 0x000fc6000f8e0200 */
[----:B-1----:R-:W-:Y:S02]  /*0980*/  ISETP.GE.AND P0, PT, R3, UR6, PT ;  /* 0x0000000603007c0c */ /* 0x002fe4000bf06270 */
[----:B------:R-:W-:Y:S02]  /*0990*/  ISETP.GE.AND P1, PT, R9, UR6, PT ;  /* 0x0000000609007c0c */ /* 0x000fe4000bf26270 */
[----:B------:R-:W-:Y:S02]  /*09a0*/  ISETP.LT.OR P0, PT, R3, RZ, P0 ;  /* 0x000000ff0300720c */ /* 0x000fe40000701670 */
[----:B------:R-:W-:-:S11]  /*09b0*/  ISETP.LT.OR P1, PT, R9, RZ, P1 ;  /* 0x000000ff0900720c */ /* 0x000fd60000f21670 */
[----:B------:R-:W0:Y:S08]  /*09c0*/  @!P0 LDC.64 R4, c[0x0][0x380] ;  /* 0x0000e000ff048b82 */ /* 0x000e300000000a00 */
[----:B------:R-:W1:Y:S01]  /*09d0*/  @!P1 LDC.64 R6, c[0x0][0x380] ;  /* 0x0000e000ff069b82 */ /* 0x000e620000000a00 */
[----:B0-----:R-:W-:-:S06]  /*09e0*/  @!P0 IMAD.WIDE.U32 R4, R3, 0x4, R4 ;  /* 0x0000000403048825 */ /* 0x001fcc00078e0004 */
[----:B------:R-:W2:Y:S01]  /*09f0*/  @!P0 LDG.E.CONSTANT R5, desc[UR8][R4.64] ;  /* 0x0000000804058981 */ /* 0x000ea2000c1e9900 */
[----:B-1----:R-:W-:-:S06]  /*0a00*/  @!P1 IMAD.WIDE.U32 R6, R9, 0x4, R6 ;  /* 0x0000000409069825 */ /* 0x002fcc00078e0006 */
[----:B------:R-:W3:Y:S01]  /*0a10*/  @!P1 LDG.E.CONSTANT R7, desc[UR8][R6.64] ;  /* 0x0000000806079981 */ /* 0x000ee2000c1e9900 */
[----:B------:R-:W-:Y:S01]  /*0a20*/  UIADD3 UR4, UPT, UPT, UR4, 0x2, URZ ;  /* 0x0000000204047890 */ /* 0x000fe2000fffe0ff */
[----:B--2---:R-:W-:-:S04]  /*0a30*/  @!P0 FFMA R2, R5, R5, R2 ;  /* 0x0000000505028223 */ /* 0x004fc80000000002 */
[----:B---3--:R-:W-:-:S07]  /*0a40*/  @!P1 FFMA R2, R7, R7, R2 ;  /* 0x0000000707029223 */ /* 0x008fce0000000002 */
.L_x_344:
[----:B------:R-:W-:Y:S05]  /*0a50*/  BRA.U UP1, `(.L_x_340) ;  /* 0x0000000101347547 */ /* 0x000fea000b800000 */
[----:B------:R-:W0:Y:S01]  /*0a60*/  LDC R3, c[0x0][0x398] ;  /* 0x0000e600ff037b82 */ /* 0x000e220000000800 */
[----:B------:R-:W1:Y:S01]  /*0a70*/  LDCU UR5, c[0x0][0x394] ;  /* 0x00007280ff0577ac */ /* 0x000e620008000800 */
[----:B------:R-:W-:Y:S01]  /*0a80*/  BSSY.RECONVERGENT B0, `(.L_x_340) ;  /* 0x000000a000007945 */ /* 0x000fe20003800200 */
[----:B------:R-:W-:-:S06]  /*0a90*/  UIADD3 UR4, UPT, UPT, -UR4, URZ, URZ ;  /* 0x000000ff04047290 */ /* 0x000fcc000fffe1ff */
[----:B0-----:R-:W-:-:S05]  /*0aa0*/  IMAD R3, R3, UR4, R0 ;  /* 0x0000000403037c24 */ /* 0x001fca000f8e0200 */
[----:B-1----:R-:W-:-:S04]  /*0ab0*/  ISETP.GE.AND P0, PT, R3, UR5, PT ;  /* 0x0000000503007c0c */ /* 0x002fc8000bf06270 */
[----:B------:R-:W-:-:S13]  /*0ac0*/  ISETP.LT.OR P0, PT, R3, RZ, P0 ;  /* 0x000000ff0300720c */ /* 0x000fda0000701670 */
[----:B------:R-:W-:Y:S05]  /*0ad0*/  @P0 BRA `(.L_x_345) ;  /* 0x0000000000100947 */ /* 0x000fea0003800000 */
[----:B------:R-:W0:Y:S02]  /*0ae0*/  LDC.64 R4, c[0x0][0x380] ;  /* 0x0000e000ff047b82 */ /* 0x000e240000000a00 */
[----:B0-----:R-:W-:-:S06]  /*0af0*/  IMAD.WIDE.U32 R4, R3, 0x4, R4 ;  /* 0x0000000403047825 */ /* 0x001fcc00078e0004 */
[----:B------:R-:W2:Y:S02]  /*0b00*/  LDG.E.CONSTANT R5, desc[UR8][R4.64] ;  /* 0x0000000804057981 */ /* 0x000ea4000c1e9900 */
[----:B--2---:R-:W-:-:S07]  /*0b10*/  FFMA R2, R5, R5, R2 ;  /* 0x0000000505027223 */ /* 0x004fce0000000002 */
.L_x_345:
[----:B------:R-:W-:Y:S05]  /*0b20*/  BSYNC.RECONVERGENT B0 ;  /* 0x0000000000007941 */ /* 0x000fea0003800200 */
.L_x_340:
[----:B------:R-:W0:Y:S02]  /*0b30*/  LDC.64 R4, c[0x0][0x388] ;  /* 0x0000e200ff047b82 */ /* 0x000e240000000a00 */
[----:B0-----:R-:W-:-:S05]  /*0b40*/  IMAD.WIDE R4, R0, 0x4, R4 ;  /* 0x0000000400047825 */ /* 0x001fca00078e0204 */
[----:B------:R-:W-:Y:S01]  /*0b50*/  STG.E desc[UR8][R4.64], R2 ;  /* 0x0000000204007986 */ /* 0x000fe2000c101908 */
[----:B------:R-:W-:Y:S05]  /*0b60*/  EXIT ;  /* 0x000000000000794d */ /* 0x000fea0003800000 */
.L_x_346:
        /* <DEDUP_REMOVED lines=9> */
.L_x_705:


//--------------------- .text._ZN8pygpukit3ops5audio24istft_overlap_add_kernelEPKfPfiii --------------------------
	.section	.text._ZN8pygpukit3ops5audio24istft_overlap_add_kernelEPKfPfiii,"ax",@progbits
	.align	128
        .global         _ZN8pygpukit3ops5audio24istft_overlap_add_kernelEPKfPfiii
        .type           _ZN8pygpukit3ops5audio24istft_overlap_add_kernelEPKfPfiii,@function
        .size           _ZN8pygpukit3ops5audio24istft_overlap_add_kernelEPKfPfiii,(.L_x_706 - _ZN8pygpukit3ops5audio24istft_overlap_add_kernelEPKfPfiii)
        .other          _ZN8pygpukit3ops5audio24istft_overlap_add_kernelEPKfPfiii,@"STO_CUDA_ENTRY STV_DEFAULT"
_ZN8pygpukit3ops5audio24istft_overlap_add_kernelEPKfPfiii:
.text._ZN8pygpukit3ops5audio24istft_overlap_add_kernelEPKfPfiii:
[----:B------:R-:W-:Y:S01]  /*0000*/  LDC R1, c[0x0][0x37c] ;  /* 0x0000df00ff017b82 */ /* 0x000fe20000000800 */
[----:B------:R-:W0:Y:S07]  /*0010*/  S2R R0, SR_TID.X ;  /* 0x0000000000007919 */ /* 0x000e2e0000002100 */
[----:B------:R-:W0:Y:S08]  /*0020*/  LDC.64 R2, c[0x0][0x390] ;  /* 0x0000e400ff027b82 */ /* 0x000e300000000a00 */
[----:B------:R-:W1:Y:S01]  /*0030*/  S2UR UR6, SR_CTAID.X ;  /* 0x00000000000679c3 */ /* 0x000e620000002500 */
[----:B0-----:R-:W-:-:S04]  /*0040*/  ISETP.GE.AND P0, PT, R0, R3, PT ;  /* 0x000000030000720c */ /* 0x001fc80003f06270 */
[----:B-1----:R-:W-:-:S13]  /*0050*/  ISETP.LE.OR P0, PT, R2, UR6, P0 ;  /* 0x0000000602007c0c */ /* 0x002fda0008703670 */
[----:B------:R-:W-:Y:S05]  /*0060*/  @P0 EXIT ;  /* 0x000000000000094d */ /* 0x000fea0003800000 */
[----:B------:R-:W0:Y:S01]  /*0070*/  LDC.64 R4, c[0x0][0x380] ;  /* 0x0000e000ff047b82 */ /* 0x000e220000000a00 */
[----:B------:R-:W1:Y:S01]  /*0080*/  LDCU.64 UR4, c[0x0][0x358] ;  /* 0x00006b00ff0477ac */ /* 0x000e620008000a00 */
[----:B------:R-:W-:-:S06]  /*0090*/  IMAD R3, R3, UR6, R0 ;  /* 0x0000000603037c24 */ /* 0x000fcc000f8e0200 */
[----:B------:R-:W2:Y:S01]  /*00a0*/  LDC R7, c[0x0][0x398] ;  /* 0x0000e600ff077b82 */ /* 0x000ea20000000800 */
[----:B0-----:R-:W-:-:S07]  /*00b0*/  IMAD.WIDE.U32 R4, R3, 0x4, R4 ;  /* 0x0000000403047825 */ /* 0x001fce00078e0004 */
[----:B------:R-:W0:Y:S01]  /*00c0*/  LDC.64 R2, c[0x0][0x388] ;  /* 0x0000e200ff027b82 */ /* 0x000e220000000a00 */
[----:B-1----:R-:W3:Y:S01]  /*00d0*/  LDG.E.CONSTANT R5, desc[UR4][R4.64] ;  /* 0x0000000404057981 */ /* 0x002ee2000c1e9900 */
[----:B--2---:R-:W-:-:S04]  /*00e0*/  IMAD R7, R7, UR6, R0 ;  /* 0x0000000607077c24 */ /* 0x004fc8000f8e0200 */
[----:B0-----:R-:W-:-:S05]  /*00f0*/  IMAD.WIDE R2, R7, 0x4, R2 ;  /* 0x0000000407027825 */ /* 0x001fca00078e0202 */
[----:B---3--:R-:W-:Y:S01]  /*0100*/  REDG.E.ADD.F32.FTZ.RN.STRONG.GPU desc[UR4][R2.64], R5 ;  /* 0x00000005020079a6 */ /* 0x008fe2000c12f304 */
[----:B------:R-:W-:Y:S05]  /*0110*/  EXIT ;  /* 0x000000000000794d */ /* 0x000fea0003800000 */
.L_x_347:
        /* <DEDUP_REMOVED lines=14> */
.L_x_706:


//--------------------- .text._ZN8pygpukit3ops5audio17ifft_scale_kernelEPfS2_ii --------------------------
	.section	.text._ZN8pygpukit3ops5audio17ifft_scale_kernelEPfS2_ii,"ax",@progbits
	.align	128
        .global         _ZN8pygpukit3ops5audio17ifft_scale_kernelEPfS2_ii
        .type           _ZN8pygpukit3ops5audio17ifft_scale_kernelEPfS2_ii,@function
        .size           _ZN8pygpukit3ops5audio17ifft_scale_kernelEPfS2_ii,(.L_x_666 - _ZN8pygpukit3ops5audio17ifft_scale_kernelEPfS2_ii)
        .other          _ZN8pygpukit3ops5audio17ifft_scale_kernelEPfS2_ii,@"STO_CUDA_ENTRY STV_DEFAULT"
_ZN8pygpukit3ops5audio17ifft_scale_kernelEPfS2_ii:
.text._ZN8pygpukit3ops5audio17ifft_scale_kernelEPfS2_ii:
[----:B------:R-:W-:Y:S01]  /*0000*/  LDC R1, c[0x0][0x37c] ;  /* 0x0000df00ff017b82 */ /* 0x000fe20000000800 */
[----:B------:R-:W0:Y:S07]  /*0010*/  S2R R0, SR_TID.X ;  /* 0x0000000000007919 */ /* 0x000e2e0000002100 */
[----:B------:R-:W0:Y:S08]  /*0020*/  S2UR UR5, SR_CTAID.X ;  /* 0x00000000000579c3 */ /* 0x000e300000002500 */
[----:B------:R-:W0:Y:S08]  /*0030*/  LDC R3, c[0x0][0x360] ;  /* 0x0000d800ff037b82 */ /* 0x000e300000000800 */
[----:B------:R-:W1:Y:S08]  /*0040*/  S2UR UR4, SR_CTAID.Y ;  /* 0x00000000000479c3 */ /* 0x000e700000002600 */
[----:B------:R-:W1:Y:S01]  /*0050*/  LDC.64 R4, c[0x0][0x390] ;  /* 0x0000e400ff047b82 */ /* 0x000e620000000a00 */
[----:B0-----:R-:W-:Y:S01]  /*0060*/  IMAD R3, R3, UR5, R0 ;  /* 0x0000000503037c24 */ /* 0x001fe2000f8e0200 */
[----:B-1----:R-:W-:-:S04]  /*0070*/  ISETP.LE.AND P0, PT, R5, UR4, PT ;  /* 0x0000000405007c0c */ /* 0x002fc8000bf03270 */
[----:B------:R-:W-:-:S13]  /*0080*/  ISETP.GE.OR P0, PT, R3, R4, P0 ;  /* 0x000000040300720c */ /* 0x000fda0000706670 */
[----:B------:R-:W-:Y:S05]  /*0090*/  @P0 EXIT ;  /* 0x000000000000094d */ /* 0x000fea0003800000 */
[----:B------:R-:W-:Y:S01]  /*00a0*/  I2FP.F32.S32 R0, R4 ;  /* 0x0000000400007245 */ /* 0x000fe20000201400 */
[----:B------:R-:W0:Y:S04]  /*00b0*/  LDCU.64 UR6, c[0x0][0x358] ;  /* 0x00006b00ff0677ac */ /* 0x000e280008000a00 */
[----:B------:R-:W-:-:S05]  /*00c0*/  VIADD R2, R0, 0x1800000 ;  /* 0x0180000000027836 */ /* 0x000fca0000000000 */
[----:B------:R-:W-:-:S04]  /*00d0*/  LOP3.LUT R2, R2, 0x7f800000, RZ, 0xc0, !PT ;  /* 0x7f80000002027812 */ /* 0x000fc800078ec0ff */
[----:B------:R-:W-:-:S13]  /*00e0*/  ISETP.GT.U32.AND P0, PT, R2, 0x1ffffff, PT ;  /* 0x01ffffff0200780c */ /* 0x000fda0003f04070 */
[----:B0-----:R-:W-:Y:S05]  /*00f0*/  @P0 BRA `(.L_x_348) ;  /* 0x00000000000c0947 */ /* 0x001fea0003800000 */
[----:B------:R-:W-:-:S07]  /*0100*/  MOV R2, 0x120 ;  /* 0x0000012000027802 */ /* 0x000fce0000000f00 */
[----:B------:R-:W-:Y:S05]  /*0110*/  CALL.REL.NOINC `($__internal_13_$__cuda_sm20_rcp_rn_f32_slowpath) ;  /* 0x0000000000587944 */ /* 0x000fea0003c00000 */
[----:B------:R-:W-:Y:S05]  /*0120*/  BRA `(.L_x_349) ;  /* 0x0000000000107947 */ /* 0x000fea0003800000 */
.L_x_348:
[----:B------:R-:W0:Y:S02]  /*0130*/  MUFU.RCP R5, R0 ;  /* 0x0000000000057308 */ /* 0x000e240000001000 */
[----:B0-----:R-:W-:-:S04]  /*0140*/  FFMA R2, R0, R5, -1 ;  /* 0xbf80000000027423 */ /* 0x001fc80000000005 */
[----:B------:R-:W-:-:S04]  /*0150*/  FADD.FTZ R2, -R2, -RZ ;  /* 0x800000ff02027221 */ /* 0x000fc80000010100 */
[----:B------:R-:W-:-:S07]  /*0160*/  FFMA R6, R5, R2, R5 ;  /* 0x0000000205067223 */ /* 0x000fce0000000005 */
.L_x_349:
[----:B------:R-:W0:Y:S01]  /*0170*/  LDC R0, c[0x0][0x390] ;  /* 0x0000e400ff007b82 */ /* 0x000e220000000800 */
[----:B------:R-:W1:Y:S07]  /*0180*/  LDCU.64 UR8, c[0x0][0x388] ;  /* 0x00007100ff0877ac */ /* 0x000e6e0008000a00 */
[----:B------:R-:W2:Y:S01]  /*0190*/  LDC.64 R4, c[0x0][0x380] ;  /* 0x0000e000ff047b82 */ /* 0x000ea20000000a00 */
[----:B0-----:R-:W-:-:S04]  /*01a0*/  IMAD R7, R0, UR4, R3 ;  /* 0x0000000400077c24 */ /* 0x001fc8000f8e0203 */
[----:B--2---:R-:W-:-:S05]  /*01b0*/  IMAD.WIDE R2, R7, 0x4, R4 ;  /* 0x0000000407027825 */ /* 0x004fca00078e0204 */
[----:B------:R-:W2:Y:S01]  /*01c0*/  LDG.E R5, desc[UR6][R2.64] ;  /* 0x0000000602057981 */ /* 0x000ea2000c1e1900 */
[----:B-1----:R-:W-:-:S04]  /*01d0*/  ISETP.NE.U32.AND P0, PT, RZ, UR8, PT ;  /* 0x00000008ff007c0c */ /* 0x002fc8000bf05070 */
[----:B------:R-:W-:Y:S01]  /*01e0*/  ISETP.NE.AND.EX P0, PT, RZ, UR9, PT, P0 ;  /* 0x00000009ff007c0c */ /* 0x000fe2000bf05300 */
[----:B--2---:R-:W-:-:S05]  /*01f0*/  FMUL R5, R5, R6 ;  /* 0x0000000605057220 */ /* 0x004fca0000400000 */
[----:B------:R0:W-:Y:S07]  /*0200*/  STG.E desc[UR6][R2.64], R5 ;  /* 0x0000000502007986 */ /* 0x0001ee000c101906 */
[----:B------:R-:W-:Y:S05]  /*0210*/  @!P0 EXIT ;  /* 0x000000000000894d */ /* 0x000fea0003800000 */
[----:B0-----:R-:W0:Y:S02]  /*0220*/  LDC.64 R2, c[0x0][0x388] ;  /* 0x0000e200ff027b82 */ /* 0x001e240000000a00 */
[----:B0-----:R-:W-:-:S05]  /*0230*/  IMAD.WIDE R2, R7, 0x4, R2 ;  /* 0x0000000407027825 */ /* 0x001fca00078e0202 */
[----:B------:R-:W2:Y:S02]  /*0240*/  LDG.E R5, desc[UR6][R2.64] ;  /* 0x0000000602057981 */ /* 0x000ea4000c1e1900 */
[----:B--2---:R-:W-:-:S05]  /*0250*/  FMUL R5, R5, R6 ;  /* 0x0000000605057220 */ /* 0x004fca0000400000 */
[----:B------:R-:W-:Y:S01]  /*0260*/  STG.E desc[UR6][R2.64], R5 ;  /* 0x0000000502007986 */ /* 0x000fe2000c101906 */
[----:B------:R-:W-:Y:S05]  /*0270*/  EXIT ;  /* 0x000000000000794d */ /* 0x000fea0003800000 */
        .weak           $__internal_13_$__cuda_sm20_rcp_rn_f32_slowpath
        .type           $__internal_13_$__cuda_sm20_rcp_rn_f32_slowpath,@function
        .size           $__internal_13_$__cuda_sm20_rcp_rn_f32_slowpath,(.L_x_666 - $__internal_13_$__cuda_sm20_rcp_rn_f32_slowpath)
$__internal_13_$__cuda_sm20_rcp_rn_f32_slowpath:
[----:B------:R-:W-:-:S05]  /*0280*/  IMAD.SHL.U32 R4, R0, 0x2, RZ ;  /* 0x0000000200047824 */ /* 0x000fca00078e00ff */
[----:B------:R-:W-:-:S04]  /*0290*/  SHF.R.U32.HI R4, RZ, 0x18, R4 ;  /* 0x00000018ff047819 */ /* 0x000fc80000011604 */
        /* <DEDUP_REMOVED lines=13> */
.L_x_350:
[----:B------:R-:W-:-:S05]  /*0370*/  VIADD R5, R4, 0xffffff03 ;  /* 0xffffff0304057836 */ /* 0x000fca0000000000 */
[----:B------:R-:W-:-:S13]  /*0380*/  ISETP.GT.U32.AND P0, PT, R5, 0x1, PT ;  /* 0x000000010500780c */ /* 0x000fda0003f04070 */
[----:B------:R-:W-:Y:S05]  /*0390*/  @P0 BRA `(.L_x_352) ;  /* 0x0000000000780947 */ /* 0x000fea0003800000 */
[----:B------:R-:W-:Y:S01]  /*03a0*/  LOP3.LUT R6, R0, 0x7fffff, RZ, 0xc0, !PT ;  /* 0x007fffff00067812 */ /* 0x000fe200078ec0ff */
[----:B------:R-:W-:-:S03]  /*03b0*/  IMAD.MOV.U32 R10, RZ, RZ, 0x3 ;  /* 0x00000003ff0a7424 */ /* 0x000fc600078e00ff */
        /* <DEDUP_REMOVED lines=11> */
[----:B------:R-:W-:-:S03]  /*0470*/  LOP3.LUT R6, R11, R8, RZ, 0xc0, !PT ;  /* 0x000000080b067212 */ /* 0x000fc600078ec0ff */
[----:B------:R-:W-:Y:S01]  /*0480*/  IMAD.MOV R7, RZ, RZ, -R7 ;  /* 0x000000ffff077224 */ /* 0x000fe200078e0a07 */
[----:B------:R-:W-:-:S04]  /*0490*/  SHF.R.U32.HI R6, RZ, R5, R6 ;  /* 0x00000005ff067219 */ /* 0x000fc80000011606 */
[----:B------:R-:W-:Y:S02]  /*04a0*/  LOP3.LUT P1, RZ, R7, R5, R8, 0xf8, !PT ;  /* 0x0000000507ff7212 */ /* 0x000fe4000782f808 */
[C---:B------:R-:W-:Y:S02]  /*04b0*/  LOP3.LUT P0, RZ, R6.reuse, 0x1, RZ, 0xc0, !PT ;  /* 0x0000000106ff7812 */ /* 0x040fe4000780c0ff */
[----:B------:R-:W-:-:S04]  /*04c0*/  LOP3.LUT P2, RZ, R6, 0x2, RZ, 0xc0, !PT ;  /* 0x0000000206ff7812 */ /* 0x000fc8000784c0ff */
[----:B------:R-:W-:Y:S02]  /*04d0*/  PLOP3.LUT P0, PT, P0, P1, P2, 0xe0, 0x0 ;  /* 0x000000000000781c */ /* 0x000fe40000703c20 */
[----:B------:R-:W-:Y:S02]  /*04e0*/  LOP3.LUT P1, RZ, R0, 0x7fffff, RZ, 0xc0, !PT ;  /* 0x007fffff00ff7812 */ /* 0x000fe4000782c0ff */
[----:B------:R-:W-:-:S04]  /*04f0*/  SEL R5, RZ, 0x1, !P0 ;  /* 0x00000001ff057807 */ /* 0x000fc80004000000 */
[----:B------:R-:W-:-:S04]  /*0500*/  IADD3 R5, PT, PT, -R5, RZ, RZ ;  /* 0x000000ff05057210 */ /* 0x000fc80007ffe1ff */
[----:B------:R-:W-:Y:S01]  /*0510*/  ISETP.GE.AND P0, PT, R5, RZ, PT ;  /* 0x000000ff0500720c */ /* 0x000fe20003f06270 */
[----:B------:R-:W-:-:S05]  /*0520*/  VIADD R5, R4, 0xffffff04 ;  /* 0xffffff0404057836 */ /* 0x000fca0000000000 */
[----:B------:R-:W-:-:S07]  /*0530*/  SHF.R.U32.HI R5, RZ, R5, R8 ;  /* 0x00000005ff057219 */ /* 0x000fce0000011608 */
[----:B------:R-:W-:-:S04]  /*0540*/  @!P0 VIADD R5, R5, 0x1 ;  /* 0x0000000105058836 */ /* 0x000fc80000000000 */
[----:B------:R-:W-:-:S05]  /*0550*/  @!P1 IMAD.SHL.U32 R5, R5, 0x2, RZ ;  /* 0x0000000205059824 */ /* 0x000fca00078e00ff */
[----:B------:R-:W-:Y:S01]  /*0560*/  LOP3.LUT R4, R5, 0x80000000, R0, 0xf8, !PT ;  /* 0x8000000005047812 */ /* 0x000fe200078ef800 */
[----:B------:R-:W-:Y:S06]  /*0570*/  BRA `(.L_x_351) ;  /* 0x0000000000047947 */ /* 0x000fec0003800000 */
.L_x_352:
[----:B------:R0:W1:Y:S02]  /*0580*/  MUFU.RCP R4, R0 ;  /* 0x0000000000047308 */ /* 0x0000640000001000 */
.L_x_351:
[----:B-1-3--:R-:W-:Y:S01]  /*0590*/  MOV R6, R4 ;  /* 0x0000000400067202 */ /* 0x00afe20000000f00 */
[----:B------:R-:W-:Y:S02]  /*05a0*/  IMAD.MOV.U32 R4, RZ, RZ, R2 ;  /* 0x000000ffff047224 */ /* 0x000fe400078e0002 */
[----:B------:R-:W-:-:S04]  /*05b0*/  IMAD.MOV.U32 R5, RZ, RZ, 0x0 ;  /* 0x00000000ff057424 */ /* 0x000fc800078e00ff */
[----:B0-2---:R-:W-:Y:S05]  /*05c0*/  RET.REL.NODEC R4 `(_ZN8pygpukit3ops5audio17ifft_scale_kernelEPfS2_ii) ;  /* 0xfffffff8048c7950 */ /* 0x005fea0003c3ffff */
.L_x_353:
        /* <DEDUP_REMOVED lines=11> */
.L_x_666:


//--------------------- .text._ZN8pygpukit3ops5audio21ifft_butterfly_kernelEPfS2_iii --------------------------
	.section	.text._ZN8pygpukit3ops5audio21ifft_butterfly_kernelEPfS2_iii,"ax",@progbits
	.align	128
        .global         _ZN8pygpukit3ops5audio21ifft_butterfly_kernelEPfS2_iii
        .type           _ZN8pygpukit3ops5audio21ifft_butterfly_kernelEPfS2_iii,@function
        .size           _ZN8pygpukit3ops5audio21ifft_butterfly_kernelEPfS2_iii,(.L_x_667 - _ZN8pygpukit3ops5audio21ifft_butterfly_kernelEPfS2_iii)
        .other          _ZN8pygpukit3ops5audio21ifft_butterfly_kernelEPfS2_iii,@"STO_CUDA_ENTRY STV_DEFAULT"
_ZN8pygpukit3ops5audio21ifft_butterfly_kernelEPfS2_iii:
.text._ZN8pygpukit3ops5audio21ifft_butterfly_kernelEPfS2_iii:
[----:B------:R-:W0:Y:S08]  /*0000*/  LDC R1, c[0x0][0x37c] ;  /* 0x0000df00ff017b82 */ /* 0x000e300000000800 */
[----:B------:R-:W1:Y:S01]  /*0010*/  S2UR UR6, SR_CTAID.Y ;  /* 0x00000000000679c3 */ /* 0x000e620000002600 */
[----:B0-----:R-:W-:-:S07]  /*0020*/  VIADD R1, R1, 0xffffffe0 ;  /* 0xffffffe001017836 */ /* 0x001fce0000000000 */
[----:B------:R-:W1:Y:S02]  /*0030*/  LDC R0, c[0x0][0x398] ;  /* 0x0000e600ff007b82 */ /* 0x000e640000000800 */
[----:B-1----:R-:W-:-:S13]  /*0040*/  ISETP.LE.AND P0, PT, R0, UR6, PT ;  /* 0x0000000600007c0c */ /* 0x002fda000bf03270 */
[----:B------:R-:W-:Y:S05]  /*0050*/  @P0 EXIT ;  /* 0x000000000000094d */ /* 0x000fea0003800000 */
[----:B------:R-:W0:Y:S01]  /*0060*/  LDC.64 R4, c[0x0][0x390] ;  /* 0x0000e400ff047b82 */ /* 0x000e220000000a00 */
[----:B------:R-:W-:Y:S01]  /*0070*/  IMAD.MOV.U32 R0, RZ, RZ, 0x2 ;  /* 0x00000002ff007424 */ /* 0x000fe200078e00ff */
[----:B------:R-:W1:Y:S01]  /*0080*/  S2R R12, SR_TID.X ;  /* 0x00000000000c7919 */ /* 0x000e620000002100 */
[----:B------:R-:W1:Y:S01]  /*0090*/  LDCU UR4, c[0x0][0x360] ;  /* 0x00006c00ff0477ac */ /* 0x000e620008000800 */
[----:B------:R-:W1:Y:S02]  /*00a0*/  S2R R13, SR_CTAID.X ;  /* 0x00000000000d7919 */ /* 0x000e640000002500 */
[----:B0-----:R-:W-:Y:S01]  /*00b0*/  SHF.L.U32 R7, R0, R5, RZ ;  /* 0x0000000500077219 */ /* 0x001fe200000006ff */
[----:B------:R-:W-:-:S03]  /*00c0*/  IMAD.MOV.U32 R0, RZ, RZ, 0x1 ;  /* 0x00000001ff007424 */ /* 0x000fc600078e00ff */
[----:B------:R-:W-:Y:S02]  /*00d0*/  IABS R2, R7 ;  /* 0x0000000700027213 */ /* 0x000fe40000000000 */
[----:B------:R-:W-:Y:S02]  /*00e0*/  SHF.L.U32 R5, R0, R5, RZ ;  /* 0x0000000500057219 */ /* 0x000fe400000006ff */
[----:B------:R-:W0:Y:S02]  /*00f0*/  I2F.RP R3, R2 ;  /* 0x0000000200037306 */ /* 0x000e240000209400 */
[----:B------:R-:W-:-:S06]  /*0100*/  IABS R0, R5 ;  /* 0x0000000500007213 */ /* 0x000fcc0000000000 */
[----:B------:R-:W2:Y:S08]  /*0110*/  I2F.RP R6, R0 ;  /* 0x0000000000067306 */ /* 0x000eb00000209400 */
[----:B0-----:R-:W0:Y:S08]  /*0120*/  MUFU.RCP R3, R3 ;  /* 0x0000000300037308 */ /* 0x001e300000001000 */
[----:B--2---:R-:W2:Y:S01]  /*0130*/  MUFU.RCP R6, R6 ;  /* 0x0000000600067308 */ /* 0x004ea20000001000 */
[----:B0-----:R-:W-:-:S07]  /*0140*/  VIADD R8, R3, 0xffffffe ;  /* 0x0ffffffe03087836 */ /* 0x001fce0000000000 */
[----:B------:R0:W3:Y:S01]  /*0150*/  F2I.FTZ.U32.TRUNC.NTZ R9, R8 ;  /* 0x0000000800097305 */ /* 0x0000e2000021f000 */
[----:B--2---:R-:W-:Y:S02]  /*0160*/  VIADD R10, R6, 0xffffffe ;  /* 0x0ffffffe060a7836 */ /* 0x004fe40000000000 */
[----:B-1----:R-:W-:Y:S01]  /*0170*/  IMAD R6, R13, UR4, R12 ;  /* 0x000000040d067c24 */ /* 0x002fe2000f8e020c */
[----:B------:R-:W-:-:S04]  /*0180*/  IABS R12, R5 ;  /* 0x00000005000c7213 */ /* 0x000fc80000000000 */
[----:B------:R1:W2:Y:S01]  /*0190*/  F2I.FTZ.U32.TRUNC.NTZ R11, R10 ;  /* 0x0000000a000b7305 */ /* 0x0002a2000021f000 */
[----:B0-----:R-:W-:Y:S02]  /*01a0*/  IMAD.MOV.U32 R8, RZ, RZ, RZ ;  /* 0x000000ffff087224 */ /* 0x001fe400078e00ff */
[----:B------:R-:W-:Y:S02]  /*01b0*/  IMAD.MOV R12, RZ, RZ, -R12 ;  /* 0x000000ffff0c7224 */ /* 0x000fe400078e0a0c */
[----:B---3--:R-:W-:Y:S02]  /*01c0*/  IMAD.MOV R3, RZ, RZ, -R9 ;  /* 0x000000ffff037224 */ /* 0x008fe400078e0a09 */
[----:B-1----:R-:W-:Y:S02]  /*01d0*/  IMAD.MOV.U32 R10, RZ, RZ, RZ ;  /* 0x000000ffff0a7224 */ /* 0x002fe400078e00ff */
[----:B------:R-:W-:Y:S02]  /*01e0*/  IMAD R3, R3, R2, RZ ;  /* 0x0000000203037224 */ /* 0x000fe400078e02ff */
[----:B--2---:R-:W-:-:S02]  /*01f0*/  IMAD.MOV R15, RZ, RZ, -R11 ;  /* 0x000000ffff0f7224 */ /* 0x004fc400078e0a0b */
[----:B------:R-:W-:Y:S01]  /*0200*/  IMAD.HI.U32 R8, R9, R3, R8 ;  /* 0x0000000309087227 */ /* 0x000fe200078e0008 */
[----:B------:R-:W-:Y:S02]  /*0210*/  IABS R3, R4 ;  /* 0x0000000400037213 */ /* 0x000fe40000000000 */
[----:B------:R-:W-:Y:S01]  /*0220*/  IABS R9, R7 ;  /* 0x0000000700097213 */ /* 0x000fe20000000000 */
[----:B------:R-:W-:Y:S01]  /*0230*/  IMAD R13, R15, R0, RZ ;  /* 0x000000000f0d7224 */ /* 0x000fe200078e02ff */
[----:B------:R-:W-:Y:S01]  /*0240*/  LOP3.LUT R4, R7, R4, RZ, 0x3c, !PT ;  /* 0x0000000407047212 */ /* 0x000fe200078e3cff */
[----:B------:R-:W-:-:S03]  /*0250*/  IMAD.HI.U32 R8, R8, R3, RZ ;  /* 0x0000000308087227 */ /* 0x000fc600078e00ff */
[----:B------:R-:W-:Y:S01]  /*0260*/  ISETP.GE.AND P0, PT, R4, RZ, PT ;  /* 0x000000ff0400720c */ /* 0x000fe20003f06270 */
[----:B------:R-:W-:Y:S01]  /*0270*/  IMAD.HI.U32 R10, R11, R13, R10 ;  /* 0x0000000d0b0a7227 */ /* 0x000fe200078e000a */
[----:B------:R-:W-:-:S03]  /*0280*/  IABS R11, R6 ;  /* 0x00000006000b7213 */ /* 0x000fc60000000000 */
[----:B------:R-:W-:Y:S02]  /*0290*/  IMAD.MOV R9, RZ, RZ, -R9 ;  /* 0x000000ffff097224 */ /* 0x000fe400078e0a09 */
[----:B------:R-:W-:-:S04]  /*02a0*/  IMAD.HI.U32 R10, R10, R11, RZ ;  /* 0x0000000b0a0a7227 */ /* 0x000fc800078e00ff */
[----:B------:R-:W-:Y:S02]  /*02b0*/  IMAD R3, R8, R9, R3 ;  /* 0x0000000908037224 */ /* 0x000fe400078e0203 */
[----:B------:R-:W-:-:S03]  /*02c0*/  IMAD R9, R10, R12, R11 ;  /* 0x0000000c0a097224 */ /* 0x000fc600078e020b */
[----:B------:R-:W-:Y:S02]  /*02d0*/  ISETP.GT.U32.AND P4, PT, R2, R3, PT ;  /* 0x000000030200720c */ /* 0x000fe40003f84070 */
[----:B------:R-:W-:-:S11]  /*02e0*/  ISETP.GT.U32.AND P5, PT, R0, R9, PT ;  /* 0x000000090000720c */ /* 0x000fd60003fa4070 */
[----:B------:R-:W-:Y:S02]  /*02f0*/  @!P4 IMAD.IADD R3, R3, 0x1, -R2 ;  /* 0x000000010303c824 */ /* 0x000fe400078e0a02 */
[----:B------:R-:W-:Y:S02]  /*0300*/  @!P5 IMAD.IADD R9, R9, 0x1, -R0 ;  /* 0x000000010909d824 */ /* 0x000fe400078e0a00 */
[----:B------:R-:W-:Y:S01]  /*0310*/  @!P4 VIADD R8, R8, 0x1 ;  /* 0x000000010808c836 */ /* 0x000fe20000000000 */
[----:B------:R-:W-:Y:S01]  /*0320*/  ISETP.GE.U32.AND P2, PT, R3, R2, PT ;  /* 0x000000020300720c */ /* 0x000fe20003f46070 */
[----:B------:R-:W-:Y:S01]  /*0330*/  @!P5 VIADD R10, R10, 0x1 ;  /* 0x000000010a0ad836 */ /* 0x000fe20000000000 */
[----:B------:R-:W-:Y:S02]  /*0340*/  ISETP.GE.U32.AND P3, PT, R9, R0, PT ;  /* 0x000000000900720c */ /* 0x000fe40003f66070 */
[----:B------:R-:W-:Y:S02]  /*0350*/  LOP3.LUT R2, R6, R5, RZ, 0x3c, !PT ;  /* 0x0000000506027212 */ /* 0x000fe400078e3cff */
[----:B------:R-:W-:-:S02]  /*0360*/  ISETP.NE.AND P4, PT, R7, RZ, PT ;  /* 0x000000ff0700720c */ /* 0x000fc40003f85270 */
[----:B------:R-:W-:Y:S02]  /*0370*/  ISETP.GE.AND P1, PT, R2, RZ, PT ;  /* 0x000000ff0200720c */ /* 0x000fe40003f26270 */
[----:B------:R-:W-:-:S03]  /*0380*/  LOP3.LUT R3, RZ, R5, RZ, 0x33, !PT ;  /* 0x00000005ff037212 */ /* 0x000fc600078e33ff */
[----:B------:R-:W-:Y:S01]  /*0390*/  @P2 VIADD R8, R8, 0x1 ;  /* 0x0000000108082836 */ /* 0x000fe20000000000 */
[----:B------:R-:W-:Y:S01]  /*03a0*/  ISETP.NE.AND P2, PT, R5, RZ, PT ;  /* 0x000000ff0500720c */ /* 0x000fe20003f45270 */
[----:B------:R-:W-:Y:S02]  /*03b0*/  @P3 VIADD R10, R10, 0x1 ;  /* 0x000000010a0a3836 */ /* 0x000fe40000000000 */
[----:B------:R-:W-:Y:S02]  /*03c0*/  @!P0 IMAD.MOV R8, RZ, RZ, -R8 ;  /* 0x000000ffff088224 */ /* 0x000fe400078e0a08 */
[----:B------:R-:W-:Y:S02]  /*03d0*/  @!P4 LOP3.LUT R8, RZ, R7, RZ, 0x33, !PT ;  /* 0x00000007ff08c212 */ /* 0x000fe400078e33ff */
[----:B------:R-:W-:-:S05]  /*03e0*/  @!P1 IMAD.MOV R10, RZ, RZ, -R10 ;  /* 0x000000ffff0a9224 */ /* 0x000fca00078e0a0a */
[----:B------:R-:W-:-:S04]  /*03f0*/  SEL R15, R3, R10, !P2 ;  /* 0x0000000a030f7207 */ /* 0x000fc80005000000 */
[----:B------:R-:W-:-:S13]  /*0400*/  ISETP.GE.AND P0, PT, R15, R8, PT ;  /* 0x000000080f00720c */ /* 0x000fda0003f06270 */
[----:B------:R-:W-:Y:S05]  /*0410*/  @P0 EXIT ;  /* 0x000000000000094d */ /* 0x000fea0003800000 */
[----:B------:R-:W-:Y:S01]  /*0420*/  ISETP.GE.AND P1, PT, R6, RZ, PT ;  /* 0x000000ff0600720c */ /* 0x000fe20003f26270 */
[----:B------:R-:W-:Y:S01]  /*0430*/  BSSY.RECONVERGENT B0, `(.L_x_354) ;  /* 0x0000015000007945 */ /* 0x000fe20003800200 */
[----:B------:R-:W-:Y:S01]  /*0440*/  ISETP.GT.U32.AND P0, PT, R0, R9, PT ;  /* 0x000000090000720c */ /* 0x000fe20003f04070 */
[----:B------:R-:W-:Y:S01]  /*0450*/  IMAD.IADD R0, R9, 0x1, -R0 ;  /* 0x0000000109007824 */ /* 0x000fe200078e0a00 */
[----:B------:R-:W-:-:S04]  /*0460*/  I2FP.F32.S32 R13, R7 ;  /* 0x00000007000d7245 */ /* 0x000fc80000201400 */
[----:B------:R-:W-:Y:S01]  /*0470*/  SEL R0, R0, R9, !P0 ;  /* 0x0000000900007207 */ /* 0x000fe20004000000 */
[----:B------:R-:W0:Y:S04]  /*0480*/  MUFU.RCP R4, R13 ;  /* 0x0000000d00047308 */ /* 0x000e280000001000 */
[----:B------:R-:W-:-:S05]  /*0490*/  @!P1 IMAD.MOV R0, RZ, RZ, -R0 ;  /* 0x000000ffff009224 */ /* 0x000fca00078e0a00 */
[----:B------:R-:W-:-:S04]  /*04a0*/  SEL R2, R3, R0, !P2 ;  /* 0x0000000003027207 */ /* 0x000fc80005000000 */
[----:B------:R-:W-:Y:S01]  /*04b0*/  I2FP.F32.S32 R0, R2 ;  /* 0x0000000200007245 */ /* 0x000fe20000201400 */
[----:B------:R-:W-:Y:S02]  /*04c0*/  IMAD R7, R7, R15, R2 ;  /* 0x0000000f07077224 */ /* 0x000fe400078e0202 */
[----:B0-----:R-:W-:Y:S02]  /*04d0*/  FFMA R3, -R13, R4, 1 ;  /* 0x3f8000000d037423 */ /* 0x001fe40000000104 */
[----:B------:R-:W-:Y:S02]  /*04e0*/  FMUL R0, R0, 6.2831854820251464844 ;  /* 0x40c90fdb00007820 */ /* 0x000fe40000400000 */
[----:B------:R-:W-:Y:S02]  /*04f0*/  FFMA R3, R4, R3, R4 ;  /* 0x0000000304037223 */ /* 0x000fe40000000004 */
[----:B------:R-:W0:Y:S02]  /*0500*/  FCHK P0, R0, R13 ;  /* 0x0000000d00007302 */ /* 0x000e240000000000 */
[----:B------:R-:W-:-:S04]  /*0510*/  FFMA R4, R0, R3, RZ ;  /* 0x0000000300047223 */ /* 0x000fc800000000ff */
[----:B------:R-:W-:-:S04]  /*0520*/  FFMA R11, -R13, R4, R0 ;  /* 0x000000040d0b7223 */ /* 0x000fc80000000100 */
[----:B------:R-:W-:Y:S01]  /*0530*/  FFMA R11, R3, R11, R4 ;  /* 0x0000000b030b7223 */ /* 0x000fe20000000004 */
[----:B0-----:R-:W-:Y:S06]  /*0540*/  @!P0 BRA `(.L_x_355) ;  /* 0x00000000000c8947 */ /* 0x001fec0003800000 */
[----:B------:R-:W-:-:S07]  /*0550*/  MOV R2, 0x570 ;  /* 0x0000057000027802 */ /* 0x000fce0000000f00 */
[----:B------:R-:W-:Y:S05]  /*0560*/  CALL.REL.NOINC `($__internal_14_$__cuda_sm3x_div_rn_noftz_f32_slowpath) ;  /* 0x0000000800f07944 */ /* 0x000fea0003c00000 */
[----:B------:R-:W-:-:S07]  /*0570*/  IMAD.MOV.U32 R11, RZ, RZ, R0 ;  /* 0x000000ffff0b7224 */ /* 0x000fce00078e0000 */
.L_x_355:
[----:B------:R-:W-:Y:S05]  /*0580*/  BSYNC.RECONVERGENT B0 ;  /* 0x0000000000007941 */ /* 0x000fea0003800200 */
.L_x_354:
[C---:B------:R-:W-:Y:S01]  /*0590*/  FMUL R0, R11.reuse, 0.63661974668502807617 ;  /* 0x3f22f9830b007820 */ /* 0x040fe20000400000 */
[----:B------:R-:W-:Y:S01]  /*05a0*/  FSETP.GE.AND P0, PT, |R11|, 105615, PT ;  /* 0x47ce47800b00780b */ /* 0x000fe20003f06200 */
[----:B------:R-:W0:Y:S01]  /*05b0*/  LDCU.64 UR8, c[0x0][0x358] ;  /* 0x00006b00ff0877ac */ /* 0x000e220008000a00 */
[----:B------:R-:W-:Y:S03]  /*05c0*/  BSSY.RECONVERGENT B0, `(.L_x_356) ;  /* 0x0000040000007945 */ /* 0x000fe60003800200 */
        /* <DEDUP_REMOVED lines=15> */
[----:B------:R-:W-:Y:S01]  /*06c0*/  IMAD.MOV.U32 R0, RZ, RZ, R1 ;  /* 0x000000ffff007224 */ /* 0x000fe200078e0001 */
[----:B------:R-:W-:Y:S01]  /*06d0*/  LOP3.LUT R17, R2, 0x80000000, RZ, 0xfc, !PT ;  /* 0x8000000002117812 */ /* 0x000fe200078efcff */
[----:B------:R-:W-:Y:S01]  /*06e0*/  UMOV UR5, URZ ;  /* 0x000000ff00057c82 */ /* 0x000fe20008000000 */
[----:B------:R-:W-:-:S05]  /*06f0*/  UMOV UR4, URZ ;  /* 0x000000ff00047c82 */ /* 0x000fca0008000000 */
.L_x_358:
[----:B0-----:R-:W-:Y:S02]  /*0700*/  IMAD.U32 R8, RZ, RZ, UR10 ;  /* 0x0000000aff087e24 */ /* 0x001fe4000f8e00ff */
[----:B------:R-:W-:-:S05]  /*0710*/  IMAD.U32 R9, RZ, RZ, UR11 ;  /* 0x0000000bff097e24 */ /* 0x000fca000f8e00ff */
[----:B------:R-:W2:Y:S01]  /*0720*/  LDG.E.CONSTANT R2, desc[UR8][R8.64] ;  /* 0x0000000808027981 */ /* 0x000ea2000c1e9900 */
[----:B------:R-:W-:Y:S02]  /*0730*/  UIADD3 UR10, UP0, UPT, UR10, 0x4, URZ ;  /* 0x000000040a0a7890 */ /* 0x000fe4000ff1e0ff */
[----:B------:R-:W-:Y:S02]  /*0740*/  UIADD3 UR4, UPT, UPT, UR4, 0x1, URZ ;  /* 0x0000000104047890 */ /* 0x000fe4000fffe0ff */
[----:B------:R-:W-:Y:S02]  /*0750*/  UIADD3.X UR11, UPT, UPT, URZ, UR11, URZ, UP0, !UPT ;  /* 0x0000000bff0b7290 */ /* 0x000fe400087fe4ff */
[----:B------:R-:W-:Y:S01]  /*0760*/  UISETP.NE.AND UP0, UPT, UR4, 0x6, UPT ;  /* 0x000000060400788c */ /* 0x000fe2000bf05270 */
[----:B--2---:R-:W-:-:S03]  /*0770*/  IMAD.WIDE.U32 R2, R2, R17, RZ ;  /* 0x0000001102027225 */ /* 0x004fc600078e00ff */
[----:B------:R-:W-:-:S04]  /*0780*/  IADD3 R15, P0, PT, R2, R6, RZ ;  /* 0x00000006020f7210 */ /* 0x000fc80007f1e0ff */
[----:B------:R-:W-:Y:S01]  /*0790*/  IADD3.X R6, PT, PT, R3, UR5, RZ, P0, !PT ;  /* 0x0000000503067c10 */ /* 0x000fe200087fe4ff */
[----:B------:R0:W-:Y:S02]  /*07a0*/  STL [R0], R15 ;  /* 0x0000000f00007387 */ /* 0x0001e40000100800 */
[----:B0-----:R-:W-:Y:S01]  /*07b0*/  VIADD R0, R0, 0x4 ;  /* 0x0000000400007836 */ /* 0x001fe20000000000 */
[----:B------:R-:W-:Y:S06]  /*07c0*/  BRA.U UP0, `(.L_x_358) ;  /* 0xfffffffd00cc7547 */ /* 0x000fec000b83ffff */
[----:B------:R-:W-:Y:S01]  /*07d0*/  SHF.R.U32.HI R4, RZ, 0x17, R11 ;  /* 0x00000017ff047819 */ /* 0x000fe2000001160b */
[----:B------:R0:W-:Y:S03]  /*07e0*/  STL [R1+0x18], R6 ;  /* 0x0000180601007387 */ /* 0x0001e60000100800 */
[C---:B------:R-:W-:Y:S02]  /*07f0*/  LOP3.LUT R0, R4.reuse, 0xe0, RZ, 0xc0, !PT ;  /* 0x000000e004007812 */ /* 0x040fe400078ec0ff */
[----:B------:R-:W-:-:S03]  /*0800*/  LOP3.LUT P0, RZ, R4, 0x1f, RZ, 0xc0, !PT ;  /* 0x0000001f04ff7812 */ /* 0x000fc6000780c0ff */
[----:B------:R-:W-:-:S05]  /*0810*/  VIADD R0, R0, 0xffffff80 ;  /* 0xffffff8000007836 */ /* 0x000fca0000000000 */
[----:B------:R-:W-:-:S05]  /*0820*/  SHF.R.U32.HI R0, RZ, 0x5, R0 ;  /* 0x00000005ff007819 */ /* 0x000fca0000011600 */
[----:B------:R-:W-:-:S05]  /*0830*/  IMAD R12, R0, -0x4, R1 ;  /* 0xfffffffc000c7824 */ /* 0x000fca00078e0201 */
[----:B------:R-:W2:Y:S04]  /*0840*/  LDL R0, [R12+0x18] ;  /* 0x000018000c007983 */ /* 0x000ea80000100800 */
[----:B------:R-:W2:Y:S04]  /*0850*/  LDL R3, [R12+0x14] ;  /* 0x000014000c037983 */ /* 0x000ea80000100800 */
[----:B------:R-:W3:Y:S01]  /*0860*/  @P0 LDL R2, [R12+0x10] ;  /* 0x000010000c020983 */ /* 0x000ee20000100800 */
[----:B------:R-:W-:Y:S01]  /*0870*/  LOP3.LUT R4, R4, 0x1f, RZ, 0xc0, !PT ;  /* 0x0000001f04047812 */ /* 0x000fe200078ec0ff */
[----:B------:R-:W-:Y:S01]  /*0880*/  UMOV UR4, 0x54442d19 ;  /* 0x54442d1900047882 */ /* 0x000fe20000000000 */
[----:B------:R-:W-:-:S02]  /*0890*/  UMOV UR5, 0x3bf921fb ;  /* 0x3bf921fb00057882 */ /* 0x000fc40000000000 */
[-C--:B--2---:R-:W-:Y:S02]  /*08a0*/  @P0 SHF.L.W.U32.HI R0, R3, R4.reuse, R0 ;  /* 0x0000000403000219 */ /* 0x084fe40000010e00 */
[----:B---3--:R-:W-:Y:S02]  /*08b0*/  @P0 SHF.L.W.U32.HI R3, R2, R4, R3 ;  /* 0x0000000402030219 */ /* 0x008fe40000010e03 */
[----:B------:R-:W-:Y:S02]  /*08c0*/  ISETP.GE.AND P0, PT, R11, RZ, PT ;  /* 0x000000ff0b00720c */ /* 0x000fe40003f06270 */
[C---:B------:R-:W-:Y:S01]  /*08d0*/  SHF.L.W.U32.HI R2, R3.reuse, 0x2, R0 ;  /* 0x0000000203027819 */ /* 0x040fe20000010e00 */
[----:B------:R-:W-:-:S03]  /*08e0*/  IMAD.SHL.U32 R3, R3, 0x4, RZ ;  /* 0x0000000403037824 */ /* 0x000fc600078e00ff */
[----:B------:R-:W-:-:S04]  /*08f0*/  SHF.R.S32.HI R4, RZ, 0x1f, R2 ;  /* 0x0000001fff047819 */ /* 0x000fc80000011402 */
[C---:B------:R-:W-:Y:S02]  /*0900*/  LOP3.LUT R8, R4.reuse, R3, RZ, 0x3c, !PT ;  /* 0x0000000304087212 */ /* 0x040fe400078e3cff */
[----:B------:R-:W-:Y:S02]  /*0910*/  LOP3.LUT R9, R4, R2, RZ, 0x3c, !PT ;  /* 0x0000000204097212 */ /* 0x000fe400078e3cff */
[----:B------:R-:W-:Y:S02]  /*0920*/  SHF.R.U32.HI R3, RZ, 0x1e, R0 ;  /* 0x0000001eff037819 */ /* 0x000fe40000011600 */
[C---:B------:R-:W-:Y:S02]  /*0930*/  LOP3.LUT R4, R2.reuse, R11, RZ, 0x3c, !PT ;  /* 0x0000000b02047212 */ /* 0x040fe400078e3cff */
[----:B------:R-:W1:Y:S01]  /*0940*/  I2F.F64.S64 R8, R8 ;  /* 0x0000000800087312 */ /* 0x000e620000301c00 */
[----:B------:R-:W-:Y:S02]  /*0950*/  LEA.HI R0, R2, R3, RZ, 0x1 ;  /* 0x0000000302007211 */ /* 0x000fe400078f08ff */
[----:B------:R-:W-:-:S03]  /*0960*/  ISETP.GE.AND P1, PT, R4, RZ, PT ;  /* 0x000000ff0400720c */ /* 0x000fc60003f26270 */
[----:B------:R-:W-:-:S04]  /*0970*/  IMAD.MOV R2, RZ, RZ, -R0 ;  /* 0x000000ffff027224 */ /* 0x000fc800078e0a00 */
[----:B------:R-:W-:Y:S01]  /*0980*/  @!P0 IMAD.MOV.U32 R0, RZ, RZ, R2 ;  /* 0x000000ffff008224 */ /* 0x000fe200078e0002 */
[----:B-1----:R-:W-:-:S10]  /*0990*/  DMUL R14, R8, UR4 ;  /* 0x00000004080e7c28 */ /* 0x002fd40008000000 */
[----:B------:R-:W1:Y:S02]  /*09a0*/  F2F.F32.F64 R14, R14 ;  /* 0x0000000e000e7310 */ /* 0x000e640000301000 */
[----:B01----:R-:W-:-:S07]  /*09b0*/  FSEL R2, -R14, R14, !P1 ;  /* 0x0000000e0e027208 */ /* 0x003fce0004800100 */
.L_x_357:
[----:B------:R-:W-:Y:S05]  /*09c0*/  BSYNC.RECONVERGENT B0 ;  /* 0x0000000000007941 */ /* 0x000fea0003800200 */
.L_x_356:
[----:B------:R-:W-:Y:S01]  /*09d0*/  MOV R14, 0x37cbac00 ;  /* 0x37cbac00000e7802 */ /* 0x000fe20000000f00 */
[----:B------:R-:W-:Y:S01]  /*09e0*/  FMUL R3, R2, R2 ;  /* 0x0000000202037220 */ /* 0x000fe20000400000 */
[C---:B------:R-:W-:Y:S01]  /*09f0*/  LOP3.LUT R6, R0.reuse, 0x1, RZ, 0xc0, !PT ;  /* 0x0000000100067812 */ /* 0x040fe200078ec0ff */
[----:B------:R-:W-:Y:S01]  /*0a00*/  VIADD R0, R0, 0x1 ;  /* 0x0000000100007836 */ /* 0x000fe20000000000 */
[----:B------:R-:W-:Y:S01]  /*0a10*/  BSSY.RECONVERGENT B0, `(.L_x_359) ;  /* 0x0000048000007945 */ /* 0x000fe20003800200 */
[----:B------:R-:W-:Y:S01]  /*0a20*/  FFMA R4, R3, R14, -0.0013887860113754868507 ;  /* 0xbab607ed03047423 */ /* 0x000fe2000000000e */
[----:B------:R-:W-:Y:S01]  /*0a30*/  ISETP.NE.U32.AND P0, PT, R6, 0x1, PT ;  /* 0x000000010600780c */ /* 0x000fe20003f05070 */
[----:B------:R-:W-:Y:S01]  /*0a40*/  IMAD.MOV.U32 R6, RZ, RZ, 0x3c0885e4 ;  /* 0x3c0885e4ff067424 */ /* 0x000fe200078e00ff */
[----:B------:R-:W-:Y:S01]  /*0a50*/  LOP3.LUT P1, RZ, R0, 0x2, RZ, 0xc0, !PT ;  /* 0x0000000200ff7812 */ /* 0x000fe2000782c0ff */
[----:B------:R-:W-:Y:S01]  /*0a60*/  IMAD.MOV.U32 R15, RZ, RZ, 0x3e2aaaa8 ;  /* 0x3e2aaaa8ff0f7424 */ /* 0x000fe200078e00ff */
[----:B------:R-:W-:-:S02]  /*0a70*/  FSEL R4, R4, -0.00019574658654164522886, P0 ;  /* 0xb94d415304047808 */ /* 0x000fc40000000000 */
[----:B------:R-:W-:Y:S02]  /*0a80*/  FSEL R6, R6, 0.041666727513074874878, !P0 ;  /* 0x3d2aaabb06067808 */ /* 0x000fe40004000000 */
[----:B------:R-:W-:Y:S02]  /*0a90*/  FSEL R0, R2, 1, !P0 ;  /* 0x3f80000002007808 */ /* 0x000fe40004000000 */
[----:B------:R-:W-:Y:S01]  /*0aa0*/  FSEL R15, -R15, -0.4999999701976776123, !P0 ;  /* 0xbeffffff0f0f7808 */ /* 0x000fe20004000100 */
[----:B------:R-:W-:Y:S01]  /*0ab0*/  FFMA R4, R3, R4, R6 ;  /* 0x0000000403047223 */ /* 0x000fe20000000006 */
[----:B------:R-:W-:Y:S01]  /*0ac0*/  FSETP.GE.AND P0, PT, |R11|, 105615, PT ;  /* 0x47ce47800b00780b */ /* 0x000fe20003f06200 */
[C---:B------:R-:W-:Y:S02]  /*0ad0*/  FFMA R9, R3.reuse, R0, RZ ;  /* 0x0000000003097223 */ /* 0x040fe400000000ff */
[----:B------:R-:W-:-:S04]  /*0ae0*/  FFMA R4, R3, R4, R15 ;  /* 0x0000000403047223 */ /* 0x000fc8000000000f */
[----:B------:R-:W-:-:S04]  /*0af0*/  FFMA R12, R9, R4, R0 ;  /* 0x00000004090c7223 */ /* 0x000fc80000000000 */
[----:B------:R-:W-:Y:S02]  /*0b00*/  @P1 FADD R12, RZ, -R12 ;  /* 0x8000000cff0c1221 */ /* 0x000fe40000000000 */
[----:B------:R-:W-:Y:S05]  /*0b10*/  @!P0 BRA `(.L_x_360) ;  /* 0x0000000000dc8947 */ /* 0x000fea0003800000 */
        /* <DEDUP_REMOVED lines=11> */
.L_x_361:
        /* <DEDUP_REMOVED lines=25> */
[----:B------:R-:W-:Y:S01]  /*0d60*/  UMOV UR5, 0x3bf921fb ;  /* 0x3bf921fb00057882 */ /* 0x000fe20000000000 */
[----:B------:R-:W-:-:S02]  /*0d70*/  ISETP.GE.AND P1, PT, R11, RZ, PT ;  /* 0x000000ff0b00720c */ /* 0x000fc40003f26270 */
[-C--:B--2---:R-:W-:Y:S02]  /*0d80*/  @P0 SHF.L.W.U32.HI R0, R3, R4.reuse, R0 ;  /* 0x0000000403000219 */ /* 0x084fe40000010e00 */
[----:B---3--:R-:W-:-:S04]  /*0d90*/  @P0 SHF.L.W.U32.HI R3, R2, R4, R3 ;  /* 0x0000000402030219 */ /* 0x008fc80000010e03 */
[C---:B------:R-:W-:Y:S01]  /*0da0*/  SHF.L.W.U32.HI R2, R3.reuse, 0x2, R0 ;  /* 0x0000000203027819 */ /* 0x040fe20000010e00 */
[----:B------:R-:W-:-:S03]  /*0db0*/  IMAD.SHL.U32 R3, R3, 0x4, RZ ;  /* 0x0000000403037824 */ /* 0x000fc600078e00ff */
[----:B------:R-:W-:Y:S02]  /*0dc0*/  SHF.R.S32.HI R4, RZ, 0x1f, R2 ;  /* 0x0000001fff047819 */ /* 0x000fe40000011402 */
[----:B------:R-:W-:Y:S02]  /*0dd0*/  LOP3.LUT R11, R2, R11, RZ, 0x3c, !PT ;  /* 0x0000000b020b7212 */ /* 0x000fe400078e3cff */
[C---:B------:R-:W-:Y:S02]  /*0de0*/  LOP3.LUT R8, R4.reuse, R3, RZ, 0x3c, !PT ;  /* 0x0000000304087212 */ /* 0x040fe400078e3cff */
[----:B------:R-:W-:Y:S02]  /*0df0*/  LOP3.LUT R9, R4, R2, RZ, 0x3c, !PT ;  /* 0x0000000204097212 */ /* 0x000fe400078e3cff */
[----:B------:R-:W-:Y:S02]  /*0e00*/  SHF.R.U32.HI R3, RZ, 0x1e, R0 ;  /* 0x0000001eff037819 */ /* 0x000fe40000011600 */
[----:B------:R-:W-:-:S02]  /*0e10*/  ISETP.GE.AND P0, PT, R11, RZ, PT ;  /* 0x000000ff0b00720c */ /* 0x000fc40003f06270 */
[----:B------:R-:W1:Y:S01]  /*0e20*/  I2F.F64.S64 R8, R8 ;  /* 0x0000000800087312 */ /* 0x000e620000301c00 */
[----:B------:R-:W-:-:S05]  /*0e30*/  LEA.HI R10, R2, R3, RZ, 0x1 ;  /* 0x00000003020a7211 */ /* 0x000fca00078f08ff */
[----:B------:R-:W-:-:S04]  /*0e40*/  IMAD.MOV R0, RZ, RZ, -R10 ;  /* 0x000000ffff007224 */ /* 0x000fc800078e0a0a */
[----:B------:R-:W-:Y:S01]  /*0e50*/  @!P1 IMAD.MOV.U32 R10, RZ, RZ, R0 ;  /* 0x000000ffff0a9224 */ /* 0x000fe200078e0000 */
[----:B-1----:R-:W-:-:S10]  /*0e60*/  DMUL R16, R8, UR4 ;  /* 0x0000000408107c28 */ /* 0x002fd40008000000 */
[----:B------:R-:W1:Y:S02]  /*0e70*/  F2F.F32.F64 R16, R16 ;  /* 0x0000001000107310 */ /* 0x000e640000301000 */
[----:B01----:R-:W-:-:S07]  /*0e80*/  FSEL R13, -R16, R16, !P0 ;  /* 0x00000010100d7208 */ /* 0x003fce0004000100 */
.L_x_360:
[----:B------:R-:W-:Y:S05]  /*0e90*/  BSYNC.RECONVERGENT B0 ;  /* 0x0000000000007941 */ /* 0x000fea0003800200 */
.L_x_359:
[----:B------:R-:W0:Y:S08]  /*0ea0*/  LDC R0, c[0x0][0x390] ;  /* 0x0000e400ff007b82 */ /* 0x000e300000000800 */
[----:B------:R-:W1:Y:S08]  /*0eb0*/  LDC.64 R2, c[0x0][0x388] ;  /* 0x0000e200ff027b82 */ /* 0x000e700000000a00 */
[----:B------:R-:W2:Y:S01]  /*0ec0*/  LDC.64 R8, c[0x0][0x380] ;  /* 0x0000e000ff087b82 */ /* 0x000ea20000000a00 */
[----:B0-----:R-:W-:-:S04]  /*0ed0*/  IMAD R7, R0, UR6, R7 ;  /* 0x0000000600077c24 */ /* 0x001fc8000f8e0207 */
[----:B-1----:R-:W-:-:S05]  /*0ee0*/  IMAD.WIDE R2, R7, 0x4, R2 ;  /* 0x0000000407027825 */ /* 0x002fca00078e0202 */
[----:B------:R-:W3:Y:S01]  /*0ef0*/  LDG.E R11, desc[UR8][R2.64] ;  /* 0x00000008020b7981 */ /* 0x000ee2000c1e1900 */
[----:B--2---:R-:W-:-:S04]  /*0f00*/  IMAD.WIDE R6, R7, 0x4, R8 ;  /* 0x0000000407067825 */ /* 0x004fc800078e0208 */
[C---:B------:R-:W-:Y:S01]  /*0f10*/  IMAD.WIDE R8, R5.reuse, 0x4, R2 ;  /* 0x0000000405087825 */ /* 0x040fe200078e0202 */
[----:B------:R-:W2:Y:S03]  /*0f20*/  LDG.E R15, desc[UR8][R6.64] ;  /* 0x00000008060f7981 */ /* 0x000ea6000c1e1900 */
[----:B------:R-:W-:Y:S01]  /*0f30*/  IMAD.WIDE R4, R5, 0x4, R6 ;  /* 0x0000000405047825 */ /* 0x000fe200078e0206 */
[----:B------:R-:W4:Y:S04]  /*0f40*/  LDG.E R17, desc[UR8][R8.64] ;  /* 0x0000000808117981 */ /* 0x000f28000c1e1900 */
[----:B------:R-:W5:Y:S01]  /*0f50*/  LDG.E R19, desc[UR8][R4.64] ;  /* 0x0000000804137981 */ /* 0x000f62000c1e1900 */
[----:B------:R-:W-:Y:S01]  /*0f60*/  LOP3.LUT R0, R10, 0x1, RZ, 0xc0, !PT ;  /* 0x000000010a007812 */ /* 0x000fe200078ec0ff */
[----:B------:R-:W-:-:S03]  /*0f70*/  FMUL R21, R13, R13 ;  /* 0x0000000d0d157220 */ /* 0x000fc60000400000 */
[----:B------:R-:W-:Y:S01]  /*0f80*/  ISETP.NE.U32.AND P0, PT, R0, 0x1, PT ;  /* 0x000000010000780c */ /* 0x000fe20003f05070 */
[----:B------:R-:W-:Y:S01]  /*0f90*/  FFMA R14, R21, R14, -0.0013887860113754868507 ;  /* 0xbab607ed150e7423 */ /* 0x000fe2000000000e */
[----:B------:R-:W-:Y:S02]  /*0fa0*/  IMAD.MOV.U32 R0, RZ, RZ, 0x3d2aaabb ;  /* 0x3d2aaabbff007424 */ /* 0x000fe400078e00ff */
[----:B------:R-:W-:Y:S02]  /*0fb0*/  IMAD.MOV.U32 R23, RZ, RZ, 0x3effffff ;  /* 0x3effffffff177424 */ /* 0x000fe400078e00ff */
[----:B------:R-:W-:Y:S02]  /*0fc0*/  FSEL R14, R14, -0.00019574658654164522886, !P0 ;  /* 0xb94d41530e0e7808 */ /* 0x000fe40004000000 */
[----:B------:R-:W-:Y:S02]  /*0fd0*/  FSEL R0, R0, 0.0083327032625675201416, !P0 ;  /* 0x3c0885e400007808 */ /* 0x000fe40004000000 */
[----:B------:R-:W-:-:S02]  /*0fe0*/  FSEL R23, -R23, -0.16666662693023681641, !P0 ;  /* 0xbe2aaaa817177808 */ /* 0x000fc40004000100 */
[----:B------:R-:W-:Y:S01]  /*0ff0*/  LOP3.LUT P1, RZ, R10, 0x2, RZ, 0xc0, !PT ;  /* 0x000000020aff7812 */ /* 0x000fe2000782c0ff */
[----:B------:R-:W-:Y:S01]  /*1000*/  FFMA R14, R21, R14, R0 ;  /* 0x0000000e150e7223 */ /* 0x000fe20000000000 */
[----:B------:R-:W-:-:S03]  /*1010*/  FSEL R0, R13, 1, P0 ;  /* 0x3f8000000d007808 */ /* 0x000fc60000000000 */
[C---:B------:R-:W-:Y:S02]  /*1020*/  FFMA R14, R21.reuse, R14, R23 ;  /* 0x0000000e150e7223 */ /* 0x040fe40000000017 */
[----:B------:R-:W-:-:S04]  /*1030*/  FFMA R21, R21, R0, RZ ;  /* 0x0000000015157223 */ /* 0x000fc800000000ff */
[----:B------:R-:W-:-:S04]  /*1040*/  FFMA R0, R21, R14, R0 ;  /* 0x0000000e15007223 */ /* 0x000fc80000000000 */
[----:B------:R-:W-:-:S04]  /*1050*/  @P1 FADD R0, RZ, -R0 ;  /* 0x80000000ff001221 */ /* 0x000fc80000000000 */
[C---:B----4-:R-:W-:Y:S01]  /*1060*/  FMUL R13, R0.reuse, R17 ;  /* 0x00000011000d7220 */ /* 0x050fe20000400000 */
[----:B-----5:R-:W-:-:S03]  /*1070*/  FMUL R10, R0, R19 ;  /* 0x00000013000a7220 */ /* 0x020fc60000400000 */
[C---:B------:R-:W-:Y:S01]  /*1080*/  FFMA R0, R12.reuse, R19, -R13 ;  /* 0x000000130c007223 */ /* 0x040fe2000000080d */
[----:B------:R-:W-:-:S03]  /*1090*/  FFMA R10, R12, R17, R10 ;  /* 0x000000110c0a7223 */ /* 0x000fc6000000000a */
[C-C-:B--2---:R-:W-:Y:S01]  /*10a0*/  FADD R13, R15.reuse, R0.reuse ;  /* 0x000000000f0d7221 */ /* 0x144fe20000000000 */
[----:B------:R-:W-:Y:S01]  /*10b0*/  FADD R15, R15, -R0 ;  /* 0x800000000f0f7221 */ /* 0x000fe20000000000 */
[C-C-:B---3--:R-:W-:Y:S01]  /*10c0*/  FADD R17, R11.reuse, R10.reuse ;  /* 0x0000000a0b117221 */ /* 0x148fe20000000000 */
[----:B------:R-:W-:Y:S02]  /*10d0*/  FADD R11, R11, -R10 ;  /* 0x8000000a0b0b7221 */ /* 0x000fe40000000000 */
[----:B------:R-:W-:Y:S04]  /*10e0*/  STG.E desc[UR8][R6.64], R13 ;  /* 0x0000000d06007986 */ /* 0x000fe8000c101908 */
[----:B------:R-:W-:Y:S04]  /*10f0*/  STG.E desc[UR8][R2.64], R17 ;  /* 0x0000001102007986 */ /* 0x000fe8000c101908 */
[----:B------:R-:W-:Y:S04]  /*1100*/  STG.E desc[UR8][R4.64], R15 ;  /* 0x0000000f04007986 */ /* 0x000fe8000c101908 */
[----:B------:R-:W-:Y:S01]  /*1110*/  STG.E desc[UR8][R8.64], R11 ;  /* 0x0000000b08007986 */ /* 0x000fe2000c101908 */
[----:B------:R-:W-:Y:S05]  /*1120*/  EXIT ;  /* 0x000000000000794d */ /* 0x000fea0003800000 */
        .weak           $__internal_14_$__cuda_sm3x_div_rn_noftz_f32_slowpath
        .type           $__internal_14_$__cuda_sm3x_div_rn_noftz_f32_slowpath,@function
        .size           $__internal_14_$__cuda_sm3x_div_rn_noftz_f32_slowpath,(.L_x_667 - $__internal_14_$__cuda_sm3x_div_rn_noftz_f32_slowpath)
$__internal_14_$__cuda_sm3x_div_rn_noftz_f32_slowpath:
[----:B------:R-:W-:Y:S01]  /*1130*/  SHF.R.U32.HI R4, RZ, 0x17, R13 ;  /* 0x00000017ff047819 */ /* 0x000fe2000001160d */
[----:B------:R-:W-:Y:S01]  /*1140*/  BSSY.RECONVERGENT B1, `(.L_x_362) ;  /* 0x0000064000017945 */ /* 0x000fe20003800200 */
[--C-:B------:R-:W-:Y:S01]  /*1150*/  SHF.R.U32.HI R3, RZ, 0x17, R0.reuse ;  /* 0x00000017ff037819 */ /* 0x100fe20000011600 */
[----:B------:R-:W-:Y:S01]  /*1160*/  IMAD.MOV.U32 R6, RZ, RZ, R0 ;  /* 0x000000ffff067224 */ /* 0x000fe200078e0000 */
[----:B------:R-:W-:Y:S02]  /*1170*/  LOP3.LUT R4, R4, 0xff, RZ, 0xc0, !PT ;  /* 0x000000ff04047812 */ /* 0x000fe400078ec0ff */
[----:B------:R-:W-:-:S03]  /*1180*/  LOP3.LUT R10, R3, 0xff, RZ, 0xc0, !PT ;  /* 0x000000ff030a7812 */ /* 0x000fc600078ec0ff */
[----:B------:R-:W-:Y:S01]  /*1190*/  VIADD R9, R4, 0xffffffff ;  /* 0xffffffff04097836 */ /* 0x000fe20000000000 */
[----:B------:R-:W-:-:S04]  /*11a0*/  IADD3 R11, PT, PT, R10, -0x1, RZ ;  /* 0xffffffff0a0b7810 */ /* 0x000fc80007ffe0ff */
        /* <DEDUP_REMOVED lines=28> */
.L_x_363:
        /* <DEDUP_REMOVED lines=31> */
[-CC-:B------:R-:W-:Y:S01]  /*1560*/  FFMA.RM R4, R15, R11.reuse, R10.reuse ;  /* 0x0000000b0f047223 */ /* 0x180fe2000000400a */
[C---:B------:R-:W-:Y:S02]  /*1570*/  ISETP.NE.AND P2, PT, R8.reuse, RZ, PT ;  /* 0x000000ff0800720c */ /* 0x040fe40003f45270 */
        /* <DEDUP_REMOVED lines=18> */
.L_x_370:
[----:B------:R-:W-:-:S04]  /*16a0*/  LOP3.LUT R0, R0, 0x80000000, RZ, 0xc0, !PT ;  /* 0x8000000000007812 */ /* 0x000fc800078ec0ff */
[----:B------:R-:W-:Y:S01]  /*16b0*/  LOP3.LUT R0, R0, 0x7f800000, RZ, 0xfc, !PT ;  /* 0x7f80000000007812 */ /* 0x000fe200078efcff */
[----:B------:R-:W-:Y:S06]  /*16c0*/  BRA `(.L_x_371) ;  /* 0x0000000000047947 */ /* 0x000fec0003800000 */
.L_x_369:
[----:B------:R-:W-:-:S07]  /*16d0*/  IMAD R0, R9, 0x800000, R0 ;  /* 0x0080000009007824 */ /* 0x000fce00078e0200 */
.L_x_371:
[----:B------:R-:W-:Y:S05]  /*16e0*/  BSYNC.RECONVERGENT B2 ;  /* 0x0000000000027941 */ /* 0x000fea0003800200 */
.L_x_368:
[----:B------:R-:W-:Y:S05]  /*16f0*/  BRA `(.L_x_372) ;  /* 0x0000000000207947 */ /* 0x000fea0003800000 */
.L_x_367:
[----:B------:R-:W-:-:S04]  /*1700*/  LOP3.LUT R0, R13, 0x80000000, R6, 0x48, !PT ;  /* 0x800000000d007812 */ /* 0x000fc800078e4806 */
[----:B------:R-:W-:Y:S01]  /*1710*/  LOP3.LUT R0, R0, 0x7f800000, RZ, 0xfc, !PT ;  /* 0x7f80000000007812 */ /* 0x000fe200078efcff */
[----:B------:R-:W-:Y:S06]  /*1720*/  BRA `(.L_x_372) ;  /* 0x0000000000147947 */ /* 0x000fec0003800000 */
.L_x_366:
[----:B------:R-:W-:Y:S01]  /*1730*/  LOP3.LUT R0, R13, 0x80000000, R6, 0x48, !PT ;  /* 0x800000000d007812 */ /* 0x000fe200078e4806 */
[----:B------:R-:W-:Y:S06]  /*1740*/  BRA `(.L_x_372) ;  /* 0x00000000000c7947 */ /* 0x000fec0003800000 */
.L_x_365:
[----:B------:R-:W0:Y:S01]  /*1750*/  MUFU.RSQ R0, -QNAN ;  /* 0xffc0000000007908 */ /* 0x000e220000001400 */
[----:B------:R-:W-:Y:S05]  /*1760*/  BRA `(.L_x_372) ;  /* 0x0000000000047947 */ /* 0x000fea0003800000 */
.L_x_364:
[----:B------:R-:W-:-:S07]  /*1770*/  FADD.FTZ R0, R0, R3 ;  /* 0x0000000300007221 */ /* 0x000fce0000010000 */
.L_x_372:
[----:B------:R-:W-:Y:S05]  /*1780*/  BSYNC.RECONVERGENT B1 ;  /* 0x0000000000017941 */ /* 0x000fea0003800200 */
.L_x_362:
[----:B------:R-:W-:-:S04]  /*1790*/  IMAD.MOV.U32 R3, RZ, RZ, 0x0 ;  /* 0x00000000ff037424 */ /* 0x000fc800078e00ff */
[----:B0-----:R-:W-:Y:S05]  /*17a0*/  RET.REL.NODEC R2 `(_ZN8pygpukit3ops5audio21ifft_butterfly_kernelEPfS2_iii) ;  /* 0xffffffe802147950 */ /* 0x001fea0003c3ffff */
.L_x_373:
        /* <DEDUP_REMOVED lines=13> */
.L_x_667:


//--------------------- .text._ZN8pygpukit3ops5audio18pad_reflect_kernelEPKfPfiii --------------------------
	.section	.text._ZN8pygpukit3ops5audio18pad_reflect_kernelEPKfPfiii,"ax",@progbits
	.align	128
        .global         _ZN8pygpukit3ops5audio18pad_reflect_kernelEPKfPfiii
        .type           _ZN8pygpukit3ops5audio18pad_reflect_kernelEPKfPfiii,@function
        .size           _ZN8pygpukit3ops5audio18pad_reflect_kernelEPKfPfiii,(.L_x_709 - _ZN8pygpukit3ops5audio18pad_reflect_kernelEPKfPfiii)
        .other          _ZN8pygpukit3ops5audio18pad_reflect_kernelEPKfPfiii,@"STO_CUDA_ENTRY STV_DEFAULT"
_ZN8pygpukit3ops5audio18pad_reflect_kernelEPKfPfiii:
.text._ZN8pygpukit3ops5audio18pad_reflect_kernelEPKfPfiii:
        /* <DEDUP_REMOVED lines=9> */
[----:B------:R-:W1:Y:S01]  /*0090*/  LDC R5, c[0x0][0x390] ;  /* 0x0000e400ff057b82 */ /* 0x000e620000000800 */
[----:B------:R-:W-:Y:S01]  /*00a0*/  BSSY.RECONVERGENT B0, `(.L_x_374) ;  /* 0x000000c000007945 */ /* 0x000fe20003800200 */
[----:B------:R-:W2:Y:S06]  /*00b0*/  LDCU.64 UR4, c[0x0][0x358] ;  /* 0x00006b00ff0477ac */ /* 0x000eac0008000a00 */
[----:B------:R-:W3:Y:S01]  /*00c0*/  LDC.64 R2, c[0x0][0x380] ;  /* 0x0000e000ff027b82 */ /* 0x000ee20000000a00 */
[----:B0-----:R-:W-:-:S13]  /*00d0*/  ISETP.GE.AND P0, PT, R7, UR6, PT ;  /* 0x0000000607007c0c */ /* 0x001fda000bf06270 */
[----:B------:R-:W-:Y:S01]  /*00e0*/  @!P0 IADD3 R0, PT, PT, -R7, UR6, RZ ;  /* 0x0000000607008c10 */ /* 0x000fe2000fffe1ff */
[----:B--2---:R-:W-:Y:S06]  /*00f0*/  @!P0 BRA `(.L_x_375) ;  /* 0x0000000000188947 */ /* 0x004fec0003800000 */
[----:B------:R-:W0:Y:S02]  /*0100*/  LDC R4, c[0x0][0x390] ;  /* 0x0000e400ff047b82 */ /* 0x000e240000000800 */
[----:B0-----:R-:W-:-:S05]  /*0110*/  VIADD R0, R4, UR6 ;  /* 0x0000000604007c36 */ /* 0x001fca0008000000 */
[----:B------:R-:W-:-:S13]  /*0120*/  ISETP.GE.AND P0, PT, R7, R0, PT ;  /* 0x000000000700720c */ /* 0x000fda0003f06270 */
[----:B------:R-:W-:Y:S01]  /*0130*/  @P0 IADD3 R4, PT, PT, R0, R4, -R7 ;  /* 0x0000000400040210 */ /* 0x000fe20007ffe807 */
[----:B------:R-:W-:-:S04]  /*0140*/  @!P0 VIADD R0, R7, -UR6 ;  /* 0x8000000607008c36 */ /* 0x000fc80008000000 */
[----:B------:R-:W-:-:S07]  /*0150*/  @P0 VIADD R0, R4, 0xfffffffe ;  /* 0xfffffffe04000836 */ /* 0x000fce0000000000 */
.L_x_375:
[----:B------:R-:W-:Y:S05]  /*0160*/  BSYNC.RECONVERGENT B0 ;  /* 0x0000000000007941 */ /* 0x000fea0003800200 */
.L_x_374:
[----:B-1----:R-:W-:-:S05]  /*0170*/  VIADDMNMX.RELU R5, R5, 0xffffffff, R0, PT ;  /* 0xffffffff05057846 */ /* 0x002fca0003801100 */
[----:B---3--:R-:W-:Y:S02]  /*0180*/  IMAD.WIDE.U32 R2, R5, 0x4, R2 ;  /* 0x0000000405027825 */ /* 0x008fe400078e0002 */
[----:B------:R-:W0:Y:S04]  /*0190*/  LDC.64 R4, c[0x0][0x388] ;  /* 0x0000e200ff047b82 */ /* 0x000e280000000a00 */
[----:B------:R-:W2:Y:S01]  /*01a0*/  LDG.E.CONSTANT R3, desc[UR4][R2.64] ;  /* 0x0000000402037981 */ /* 0x000ea2000c1e9900 */
[----:B0-----:R-:W-:-:S05]  /*01b0*/  IMAD.WIDE R4, R7, 0x4, R4 ;  /* 0x0000000407047825 */ /* 0x001fca00078e0204 */
[----:B--2---:R-:W-:Y:S01]  /*01c0*/  STG.E desc[UR4][R4.64], R3 ;  /* 0x0000000304007986 */ /* 0x004fe2000c101904 */
[----:B------:R-:W-:Y:S05]  /*01d0*/  EXIT ;  /* 0x000000000000794d */ /* 0x000fea0003800000 */
.L_x_376:
        /* <DEDUP_REMOVED lines=10> */
.L_x_709:


//--------------------- .text._ZN8pygpukit3ops5audio27generate_hann_window_kernelEPfi --------------------------
	.section	.text._ZN8pygpukit3ops5audio27generate_hann_window_kernelEPfi,"ax",@progbits
	.align	128
        .global         _ZN8pygpukit3ops5audio27generate_hann_window_kernelEPfi
        .type           _ZN8pygpukit3ops5audio27generate_hann_window_kernelEPfi,@function
        .size           _ZN8pygpukit3ops5audio27generate_hann_window_kernelEPfi,(.L_x_668 - _ZN8pygpukit3ops5audio27generate_hann_window_kernelEPfi)
        .other          _ZN8pygpukit3ops5audio27generate_hann_window_kernelEPfi,@"STO_CUDA_ENTRY STV_DEFAULT"
_ZN8pygpukit3ops5audio27generate_hann_window_kernelEPfi:
.text._ZN8pygpukit3ops5audio27generate_hann_window_kernelEPfi:
[----:B------:R-:W0:Y:S01]  /*0000*/  LDC R1, c[0x0][0x37c] ;  /* 0x0000df00ff017b82 */ /* 0x000e220000000800 */
[----:B------:R-:W1:Y:S07]  /*0010*/  S2R R0, SR_TID.X ;  /* 0x0000000000007919 */ /* 0x000e6e0000002100 */
[----:B------:R-:W1:Y:S01]  /*0020*/  S2UR UR4, SR_CTAID.X ;  /* 0x00000000000479c3 */ /* 0x000e620000002500 */
[----:B------:R-:W2:Y:S01]  /*0030*/  LDCU UR5, c[0x0][0x388] ;  /* 0x00007100ff0577ac */ /* 0x000ea20008000800 */
[----:B0-----:R-:W-:-:S06]  /*0040*/  VIADD R1, R1, 0xffffffe0 ;  /* 0xffffffe001017836 */ /* 0x001fcc0000000000 */
[----:B------:R-:W1:Y:S02]  /*0050*/  LDC R5, c[0x0][0x360] ;  /* 0x0000d800ff057b82 */ /* 0x000e640000000800 */
[----:B-1----:R-:W-:-:S05]  /*0060*/  IMAD R5, R5, UR4, R0 ;  /* 0x0000000405057c24 */ /* 0x002fca000f8e0200 */
[----:B--2---:R-:W-:-:S13]  /*0070*/  ISETP.GE.AND P0, PT, R5, UR5, PT ;  /* 0x0000000505007c0c */ /* 0x004fda000bf06270 */
[----:B------:R-:W-:Y:S05]  /*0080*/  @P0 EXIT ;  /* 0x000000000000094d */ /* 0x000fea0003800000 */
[----:B------:R-:W-:Y:S01]  /*0090*/  I2FP.F32.S32 R3, UR5 ;  /* 0x0000000500037c45 */ /* 0x000fe20008201400 */
[----:B------:R-:W-:Y:S01]  /*00a0*/  BSSY.RECONVERGENT B0, `(.L_x_377) ;  /* 0x000000e000007945 */ /* 0x000fe20003800200 */
[----:B------:R-:W-:Y:S02]  /*00b0*/  I2FP.F32.S32 R0, R5 ;  /* 0x0000000500007245 */ /* 0x000fe40000201400 */
[----:B------:R-:W0:Y:S03]  /*00c0*/  MUFU.RCP R2, R3 ;  /* 0x0000000300027308 */ /* 0x000e260000001000 */
[----:B------:R-:W-:-:S05]  /*00d0*/  FMUL R0, R0, 6.2831854820251464844 ;  /* 0x40c90fdb00007820 */ /* 0x000fca0000400000 */
        /* <DEDUP_REMOVED lines=8> */
[----:B------:R-:W-:Y:S05]  /*0160*/  CALL.REL.NOINC `($__internal_15_$__cuda_sm3x_div_rn_noftz_f32_slowpath) ;  /* 0x0000000400707944 */ /* 0x000fea0003c00000 */
[----:B------:R-:W-:-:S07]  /*0170*/  IMAD.MOV.U32 R7, RZ, RZ, R0 ;  /* 0x000000ffff077224 */ /* 0x000fce00078e0000 */
.L_x_378:
[----:B------:R-:W-:Y:S05]  /*0180*/  BSYNC.RECONVERGENT B0 ;  /* 0x0000000000007941 */ /* 0x000fea0003800200 */
.L_x_377:
[C---:B------:R-:W-:Y:S01]  /*0190*/  FMUL R0, R7.reuse, 0.63661974668502807617 ;  /* 0x3f22f98307007820 */ /* 0x040fe20000400000 */
[----:B------:R-:W-:Y:S01]  /*01a0*/  FSETP.GE.AND P0, PT, |R7|, 105615, PT ;  /* 0x47ce47800700780b */ /* 0x000fe20003f06200 */
[----:B------:R-:W0:Y:S01]  /*01b0*/  LDCU.64 UR6, c[0x0][0x358] ;  /* 0x00006b00ff0677ac */ /* 0x000e220008000a00 */
[----:B------:R-:W-:Y:S03]  /*01c0*/  BSSY.RECONVERGENT B0, `(.L_x_379) ;  /* 0x000003e000007945 */ /* 0x000fe60003800200 */
[----:B------:R-:W1:Y:S02]  /*01d0*/  F2I.NTZ R0, R0 ;  /* 0x0000000000007305 */ /* 0x000e640000203100 */
[----:B-1----:R-:W-:-:S05]  /*01e0*/  I2FP.F32.S32 R2, R0 ;  /* 0x0000000000027245 */ /* 0x002fca0000201400 */
[----:B------:R-:W-:-:S04]  /*01f0*/  FFMA R3, R2, -1.5707962512969970703, R7 ;  /* 0xbfc90fda02037823 */ /* 0x000fc80000000007 */
[----:B------:R-:W-:-:S04]  /*0200*/  FFMA R3, R2, -7.5497894158615963534e-08, R3 ;  /* 0xb3a2216802037823 */ /* 0x000fc80000000003 */
[----:B------:R-:W-:Y:S01]  /*0210*/  FFMA R4, R2, -5.3903029534742383927e-15, R3 ;  /* 0xa7c234c502047823 */ /* 0x000fe20000000003 */
        /* <DEDUP_REMOVED lines=12> */
.L_x_381:
        /* <DEDUP_REMOVED lines=44> */
.L_x_380:
[----:B------:R-:W-:Y:S05]  /*05a0*/  BSYNC.RECONVERGENT B0 ;  /* 0x0000000000007941 */ /* 0x000fea0003800200 */
.L_x_379:
[----:B------:R-:W-:Y:S02]  /*05b0*/  IMAD.MOV.U32 R2, RZ, RZ, 0x37cbac00 ;  /* 0x37cbac00ff027424 */ /* 0x000fe400078e00ff */
[----:B------:R-:W-:Y:S01]  /*05c0*/  FMUL R7, R4, R4 ;  /* 0x0000000404077220 */ /* 0x000fe20000400000 */
[C---:B------:R-:W-:Y:S01]  /*05d0*/  LOP3.LUT R3, R0.reuse, 0x1, RZ, 0xc0, !PT ;  /* 0x0000000100037812 */ /* 0x040fe200078ec0ff */
[----:B------:R-:W-:Y:S02]  /*05e0*/  IMAD.MOV.U32 R8, RZ, RZ, 0x3c0885e4 ;  /* 0x3c0885e4ff087424 */ /* 0x000fe400078e00ff */
[----:B------:R-:W-:Y:S01]  /*05f0*/  FFMA R2, R7, R2, -0.0013887860113754868507 ;  /* 0xbab607ed07027423 */ /* 0x000fe20000000002 */
[----:B------:R-:W-:Y:S01]  /*0600*/  ISETP.NE.U32.AND P0, PT, R3, 0x1, PT ;  /* 0x000000010300780c */ /* 0x000fe20003f05070 */
[----:B------:R-:W-:Y:S02]  /*0610*/  VIADD R0, R0, 0x1 ;  /* 0x0000000100007836 */ /* 0x000fe40000000000 */
[----:B------:R-:W-:Y:S01]  /*0620*/  IMAD.MOV.U32 R9, RZ, RZ, 0x3e2aaaa8 ;  /* 0x3e2aaaa8ff097424 */ /* 0x000fe200078e00ff */
[----:B------:R-:W-:-:S02]  /*0630*/  FSEL R6, R2, -0.00019574658654164522886, P0 ;  /* 0xb94d415302067808 */ /* 0x000fc40000000000 */
[----:B------:R-:W-:Y:S01]  /*0640*/  FSEL R8, R8, 0.041666727513074874878, !P0 ;  /* 0x3d2aaabb08087808 */ /* 0x000fe20004000000 */
[----:B------:R-:W0:Y:S01]  /*0650*/  LDC.64 R2, c[0x0][0x380] ;  /* 0x0000e000ff027b82 */ /* 0x000e220000000a00 */
[----:B------:R-:W-:Y:S02]  /*0660*/  LOP3.LUT P1, RZ, R0, 0x2, RZ, 0xc0, !PT ;  /* 0x0000000200ff7812 */ /* 0x000fe4000782c0ff */
[----:B------:R-:W-:Y:S01]  /*0670*/  FSEL R9, -R9, -0.4999999701976776123, !P0 ;  /* 0xbeffffff09097808 */ /* 0x000fe20004000100 */
[----:B------:R-:W-:Y:S01]  /*0680*/  FFMA R6, R7, R6, R8 ;  /* 0x0000000607067223 */ /* 0x000fe20000000008 */
[----:B------:R-:W-:-:S03]  /*0690*/  FSEL R0, R4, 1, !P0 ;  /* 0x3f80000004007808 */ /* 0x000fc60004000000 */
[C---:B------:R-:W-:Y:S02]  /*06a0*/  FFMA R6, R7.reuse, R6, R9 ;  /* 0x0000000607067223 */ /* 0x040fe40000000009 */
[----:B------:R-:W-:-:S04]  /*06b0*/  FFMA R7, R7, R0, RZ ;  /* 0x0000000007077223 */ /* 0x000fc800000000ff */
[----:B------:R-:W-:-:S04]  /*06c0*/  FFMA R0, R7, R6, R0 ;  /* 0x0000000607007223 */ /* 0x000fc80000000000 */
[----:B------:R-:W-:-:S04]  /*06d0*/  @P1 FADD R0, RZ, -R0 ;  /* 0x80000000ff001221 */ /* 0x000fc80000000000 */
[----:B------:R-:W-:Y:S01]  /*06e0*/  FADD R0, -R0, 1 ;  /* 0x3f80000000007421 */ /* 0x000fe20000000100 */
[----:B0-----:R-:W-:-:S04]  /*06f0*/  IMAD.WIDE R2, R5, 0x4, R2 ;  /* 0x0000000405027825 */ /* 0x001fc800078e0202 */
[----:B------:R-:W-:-:S05]  /*0700*/  FMUL R5, R0, 0.5 ;  /* 0x3f00000000057820 */ /* 0x000fca0000400000 */
[----:B------:R-:W-:Y:S01]  /*0710*/  STG.E desc[UR6][R2.64], R5 ;  /* 0x0000000502007986 */ /* 0x000fe2000c101906 */
[----:B------:R-:W-:Y:S05]  /*0720*/  EXIT ;  /* 0x000000000000794d */ /* 0x000fea0003800000 */
        .weak           $__internal_15_$__cuda_sm3x_div_rn_noftz_f32_slowpath
        .type           $__internal_15_$__cuda_sm3x_div_rn_noftz_f32_slowpath,@function
        .size           $__internal_15_$__cuda_sm3x_div_rn_noftz_f32_slowpath,(.L_x_668 - $__internal_15_$__cuda_sm3x_div_rn_noftz_f32_slowpath)
$__internal_15_$__cuda_sm3x_div_rn_noftz_f32_slowpath:
        /* <DEDUP_REMOVED lines=36> */
.L_x_383:
[----:B------:R-:W-:Y:S01]  /*0970*/  LEA R3, R6, 0xc0800000, 0x17 ;  /* 0xc080000006037811 */ /* 0x000fe200078eb8ff */
[----:B------:R-:W-:Y:S01]  /*0980*/  VIADD R4, R4, 0xffffff81 ;  /* 0xffffff8104047836 */ /* 0x000fe20000000000 */
[----:B------:R-:W-:Y:S03]  /*0990*/  BSSY.RECONVERGENT B2, `(.L_x_388) ;  /* 0x0000035000027945 */ /* 0x000fe60003800200 */
[----:B------:R-:W-:Y:S02]  /*09a0*/  IMAD.IADD R3, R8, 0x1, -R3 ;  /* 0x0000000108037824 */ /* 0x000fe400078e0a03 */
[C---:B------:R-:W-:Y:S01]  /*09b0*/  IMAD R0, R4.reuse, -0x800000, R7 ;  /* 0xff80000004007824 */ /* 0x040fe200078e0207 */
[----:B------:R-:W-:Y:S01]  /*09c0*/  IADD3 R4, PT, PT, R4, 0x7f, -R6 ;  /* 0x0000007f04047810 */ /* 0x000fe20007ffe806 */
[----:B------:R-:W0:Y:S01]  /*09d0*/  MUFU.RCP R8, R3 ;  /* 0x0000000300087308 */ /* 0x000e220000001000 */
[----:B------:R-:W-:-:S03]  /*09e0*/  FADD.FTZ R11, -R3, -RZ ;  /* 0x800000ff030b7221 */ /* 0x000fc60000010100 */
        /* <DEDUP_REMOVED lines=43> */
.L_x_390:
[----:B------:R-:W-:-:S04]  /*0ca0*/  LOP3.LUT R0, R0, 0x80000000, RZ, 0xc0, !PT ;  /* 0x8000000000007812 */ /* 0x000fc800078ec0ff */
[----:B------:R-:W-:Y:S01]  /*0cb0*/  LOP3.LUT R0, R0, 0x7f800000, RZ, 0xfc, !PT ;  /* 0x7f80000000007812 */ /* 0x000fe200078efcff */
[----:B------:R-:W-:Y:S06]  /*0cc0*/  BRA `(.L_x_391) ;  /* 0x0000000000047947 */ /* 0x000fec0003800000 */
.L_x_389:
[----:B------:R-:W-:-:S07]  /*0cd0*/  IMAD R0, R4, 0x800000, R0 ;  /* 0x0080000004007824 */ /* 0x000fce00078e0200 */
.L_x_391:
[----:B------:R-:W-:Y:S05]  /*0ce0*/  BSYNC.RECONVERGENT B2 ;  /* 0x0000000000027941 */ /* 0x000fea0003800200 */
.L_x_388:
[----:B------:R-:W-:Y:S05]  /*0cf0*/  BRA `(.L_x_392) ;  /* 0x0000000000207947 */ /* 0x000fea0003800000 */
.L_x_387:
[----:B------:R-:W-:-:S04]  /*0d00*/  LOP3.LUT R0, R8, 0x80000000, R7, 0x48, !PT ;  /* 0x8000000008007812 */ /* 0x000fc800078e4807 */
[----:B------:R-:W-:Y:S01]  /*0d10*/  LOP3.LUT R0, R0, 0x7f800000, RZ, 0xfc, !PT ;  /* 0x7f80000000007812 */ /* 0x000fe200078efcff */
[----:B------:R-:W-:Y:S06]  /*0d20*/  BRA `(.L_x_392) ;  /* 0x0000000000147947 */ /* 0x000fec0003800000 */
.L_x_386:
[----:B------:R-:W-:Y:S01]  /*0d30*/  LOP3.LUT R0, R8, 0x80000000, R7, 0x48, !PT ;  /* 0x8000000008007812 */ /* 0x000fe200078e4807 */
[----:B------:R-:W-:Y:S06]  /*0d40*/  BRA `(.L_x_392) ;  /* 0x00000000000c7947 */ /* 0x000fec0003800000 */
.L_x_385:
[----:B------:R-:W0:Y:S01]  /*0d50*/  MUFU.RSQ R0, -QNAN ;  /* 0xffc0000000007908 */ /* 0x000e220000001400 */
[----:B------:R-:W-:Y:S05]  /*0d60*/  BRA `(.L_x_392) ;  /* 0x0000000000047947 */ /* 0x000fea0003800000 */
.L_x_384:
[----:B------:R-:W-:-:S07]  /*0d70*/  FADD.FTZ R0, R0, R3 ;  /* 0x0000000300007221 */ /* 0x000fce0000010000 */
.L_x_392:
[----:B------:R-:W-:Y:S05]  /*0d80*/  BSYNC.RECONVERGENT B1 ;  /* 0x0000000000017941 */ /* 0x000fea0003800200 */
.L_x_382:
[----:B------:R-:W-:-:S04]  /*0d90*/  IMAD.MOV.U32 R3, RZ, RZ, 0x0 ;  /* 0x00000000ff037424 */ /* 0x000fc800078e00ff */
[----:B0-----:R-:W-:Y:S05]  /*0da0*/  RET.REL.NODEC R2 `(_ZN8pygpukit3ops5audio27generate_hann_window_kernelEPfi) ;  /* 0xfffffff002947950 */ /* 0x001fea0003c3ffff */
.L_x_393:
        /* <DEDUP_REMOVED lines=13> */
.L_x_668:


//--------------------- .text._ZN8pygpukit3ops5audio21delta_features_kernelEPKfPfiii --------------------------
	.section	.text._ZN8pygpukit3ops5audio21delta_features_kernelEPKfPfiii,"ax",@progbits
	.align	128
        .global         _ZN8pygpukit3ops5audio21delta_features_kernelEPKfPfiii
        .type           _ZN8pygpukit3ops5audio21delta_features_kernelEPKfPfiii,@function
        .size           _ZN8pygpukit3ops5audio21delta_features_kernelEPKfPfiii,(.L_x_669 - _ZN8pygpukit3ops5audio21delta_features_kernelEPKfPfiii)
        .other          _ZN8pygpukit3ops5audio21delta_features_kernelEPKfPfiii,@"STO_CUDA_ENTRY STV_DEFAULT"
_ZN8pygpukit3ops5audio21delta_features_kernelEPKfPfiii:
.text._ZN8pygpukit3ops5audio21delta_features_kernelEPKfPfiii:
[----:B------:R-:W-:Y:S01]  /*0000*/  LDC R1, c[0x0][0x37c] ;  /* 0x0000df00ff017b82 */ /* 0x000fe20000000800 */
[----:B------:R-:W0:Y:S07]  /*0010*/  S2R R0, SR_TID.X ;  /* 0x0000000000007919 */ /* 0x000e2e0000002100 */
[----:B------:R-:W0:Y:S08]  /*0020*/  LDC.64 R4, c[0x0][0x390] ;  /* 0x0000e400ff047b82 */ /* 0x000e300000000a00 */
[----:B------:R-:W1:Y:S01]  /*0030*/  S2UR UR12, SR_CTAID.X ;  /* 0x00000000000c79c3 */ /* 0x000e620000002500 */
[----:B0-----:R-:W-:-:S04]  /*0040*/  ISETP.GE.AND P0, PT, R0, R5, PT ;  /* 0x000000050000720c */ /* 0x001fc80003f06270 */
[----:B-1----:R-:W-:-:S13]  /*0050*/  ISETP.LE.OR P0, PT, R4, UR12, P0 ;  /* 0x0000000c04007c0c */ /* 0x002fda0008703670 */
[----:B------:R-:W-:Y:S05]  /*0060*/  @P0 EXIT ;  /* 0x000000000000094d */ /* 0x000fea0003800000 */
[----:B------:R-:W0:Y:S01]  /*0070*/  LDCU UR11, c[0x0][0x398] ;  /* 0x00007300ff0b77ac */ /* 0x000e220008000800 */
[----:B------:R-:W-:Y:S01]  /*0080*/  HFMA2 R2, -RZ, RZ, 0.10711669921875, -1791 ;  /* 0x2edbe6ffff027431 */ /* 0x000fe200000001ff */
[----:B0-----:R-:W-:-:S09]  /*0090*/  UISETP.GE.AND UP1, UPT, UR11, 0x1, UPT ;  /* 0x000000010b00788c */ /* 0x001fd2000bf26270 */
[----:B------:R-:W-:Y:S05]  /*00a0*/  BRA.U !UP1, `(.L_x_394) ;  /* 0x0000000909687547 */ /* 0x000fea000b800000 */
[----:B------:R-:W-:Y:S01]  /*00b0*/  UISETP.GE.U32.AND UP0, UPT, UR11, 0x4, UPT ;  /* 0x000000040b00788c */ /* 0x000fe2000bf06070 */
[----:B------:R-:W-:Y:S01]  /*00c0*/  IMAD.MOV.U32 R2, RZ, RZ, RZ ;  /* 0x000000ffff027224 */ /* 0x000fe200078e00ff */
[----:B------:R-:W-:Y:S01]  /*00d0*/  ULOP3.LUT UR4, UR11, 0x3, URZ, 0xc0, !UPT ;  /* 0x000000030b047892 */ /* 0x000fe2000f8ec0ff */
[----:B------:R-:W-:-:S06]  /*00e0*/  UMOV UR5, 0x1 ;  /* 0x0000000100057882 */ /* 0x000fcc0000000000 */
[----:B------:R-:W-:Y:S05]  /*00f0*/  BRA.U !UP0, `(.L_x_395) ;  /* 0x0000000908247547 */ /* 0x000fea000b800000 */
[----:B------:R-:W-:Y:S01]  /*0100*/  ULOP3.LUT UR5, UR11, 0x7ffffffc, URZ, 0xc0, !UPT ;  /* 0x7ffffffc0b057892 */ /* 0x000fe2000f8ec0ff */
[----:B------:R-:W-:Y:S01]  /*0110*/  MOV R2, RZ ;  /* 0x000000ff00027202 */ /* 0x000fe20000000f00 */
[----:B------:R-:W-:Y:S02]  /*0120*/  UMOV UR6, 0x2 ;  /* 0x0000000200067882 */ /* 0x000fe40000000000 */
[----:B------:R-:W-:-:S04]  /*0130*/  UIADD3 UR5, UPT, UPT, -UR5, URZ, URZ ;  /* 0x000000ff05057290 */ /* 0x000fc8000fffe1ff */
[----:B------:R-:W-:-:S09]  /*0140*/  UISETP.GE.AND UP0, UPT, UR5, URZ, UPT ;  /* 0x000000ff0500728c */ /* 0x000fd2000bf06270 */
[----:B------:R-:W-:Y:S05]  /*0150*/  BRA.U UP0, `(.L_x_396) ;  /* 0x0000000500bc7547 */ /* 0x000fea000b800000 */
[----:B------:R-:W-:Y:S02]  /*0160*/  UIADD3 UR7, UPT, UPT, -UR5, URZ, URZ ;  /* 0x000000ff05077290 */ /* 0x000fe4000fffe1ff */
[----:B------:R-:W-:Y:S02]  /*0170*/  UPLOP3.LUT UP0, UPT, UPT, UPT, UPT, 0x80, 0x8 ;  /* 0x000000000008789c */ /* 0x000fe40003f0f070 */
[----:B------:R-:W-:-:S09]  /*0180*/  UISETP.GT.AND UP2, UPT, UR7, 0xc, UPT ;  /* 0x0000000c0700788c */ /* 0x000fd2000bf44270 */
[----:B------:R-:W-:Y:S05]  /*0190*/  BRA.U !UP2, `(.L_x_397) ;  /* 0x000000050a107547 */ /* 0x000fea000b800000 */
[----:B------:R-:W-:-:S11]  /*01a0*/  UPLOP3.LUT UP0, UPT, UPT, UPT, UPT, 0x40, 0x4 ;  /* 0x000000000004789c */ /* 0x000fd60003f0e870 */
.L_x_398:
[----:B------:R-:W-:Y:S02]  /*01b0*/  UIADD3 UR7, UPT, UPT, UR6, -0x1, URZ ;  /* 0xffffffff06077890 */ /* 0x000fe4000fffe0ff */
[----:B------:R-:W-:Y:S02]  /*01c0*/  UIMAD UR13, UR6, UR6, URZ ;  /* 0x00000006060d72a4 */ /* 0x000fe4000f8e02ff */
[----:B------:R-:W-:Y:S02]  /*01d0*/  UIMAD UR7, UR7, UR7, URZ ;  /* 0x00000007070772a4 */ /* 0x000fe4000f8e02ff */
[----:B------:R-:W-:Y:S02]  /*01e0*/  UIADD3 UR9, UPT, UPT, UR6, UR13, UR6 ;  /* 0x0000000d06097290 */ /* 0x000fe4000fffe006 */
[----:B------:R-:W-:Y:S01]  /*01f0*/  UIADD3 UR8, UPT, UPT, UR6, 0x2, URZ ;  /* 0x0000000206087890 */ /* 0x000fe2000fffe0ff */
[----:B------:R-:W-:Y:S01]  /*0200*/  I2FP.F32.U32 R6, UR13 ;  /* 0x0000000d00067c45 */ /* 0x000fe20008201000 */
[----:B------:R-:W-:Y:S01]  /*0210*/  UIADD3 UR9, UPT, UPT, UR9, 0x1, URZ ;  /* 0x0000000109097890 */ /* 0x000fe2000fffe0ff */
[----:B------:R-:W-:Y:S01]  /*0220*/  I2FP.F32.U32 R3, UR7 ;  /* 0x0000000700037c45 */ /* 0x000fe20008201000 */
[----:B------:R-:W-:-:S02]  /*0230*/  UIADD3 UR10, UPT, UPT, UR6, 0x4, URZ ;  /* 0x00000004060a7890 */ /* 0x000fc4000fffe0ff */
[----:B------:R-:W-:Y:S02]  /*0240*/  UIADD3 UR7, UPT, UPT, UR6, 0x3, URZ ;  /* 0x0000000306077890 */ /* 0x000fe4000fffe0ff */
[----:B------:R-:W-:Y:S01]  /*0250*/  FADD R3, R3, R2 ;  /* 0x0000000203037221 */ /* 0x000fe20000000000 */
[----:B------:R-:W-:Y:S01]  /*0260*/  UIMAD UR8, UR8, UR8, URZ ;  /* 0x00000008080872a4 */ /* 0x000fe2000f8e02ff */
[----:B------:R-:W-:Y:S01]  /*0270*/  I2FP.F32.U32 R2, UR9 ;  /* 0x0000000900027c45 */ /* 0x000fe20008201000 */
[----:B------:R-:W-:Y:S01]  /*0280*/  UIMAD UR7, UR7, UR7, URZ ;  /* 0x00000007070772a4 */ /* 0x000fe2000f8e02ff */
[----:B------:R-:W-:Y:S01]  /*0290*/  FADD R3, R3, R6 ;  /* 0x0000000603037221 */ /* 0x000fe20000000000 */
[----:B------:R-:W-:Y:S02]  /*02a0*/  UIMAD UR9, UR10, UR10, URZ ;  /* 0x0000000a0a0972a4 */ /* 0x000fe4000f8e02ff */
[----:B------:R-:W-:Y:S01]  /*02b0*/  I2FP.F32.U32 R7, UR8 ;  /* 0x0000000800077c45 */ /* 0x000fe20008201000 */
[----:B------:R-:W-:Y:S01]  /*02c0*/  FADD R2, R3, R2 ;  /* 0x0000000203027221 */ /* 0x000fe20000000000 */
[----:B------:R-:W-:Y:S01]  /*02d0*/  UIADD3 UR10, UPT, UPT, UR10, UR9, UR10 ;  /* 0x000000090a0a7290 */ /* 0x000fe2000fffe00a */
[----:B------:R-:W-:Y:S01]  /*02e0*/  I2FP.F32.U32 R3, UR7 ;  /* 0x0000000700037c45 */ /* 0x000fe20008201000 */
[----:B------:R-:W-:Y:S01]  /*02f0*/  UIADD3 UR8, UPT, UPT, UR6, 0x6, URZ ;  /* 0x0000000606087890 */ /* 0x000fe2000fffe0ff */
[----:B------:R-:W-:Y:S01]  /*0300*/  FADD R2, R2, R7 ;  /* 0x0000000702027221 */ /* 0x000fe20000000000 */
[----:B------:R-:W-:Y:S01]  /*0310*/  UIADD3 UR10, UPT, UPT, UR10, 0x1, URZ ;  /* 0x000000010a0a7890 */ /* 0x000fe2000fffe0ff */
[----:B------:R-:W-:Y:S01]  /*0320*/  I2FP.F32.U32 R7, UR9 ;  /* 0x0000000900077c45 */ /* 0x000fe20008201000 */
[----:B------:R-:W-:Y:S01]  /*0330*/  UIADD3 UR7, UPT, UPT, UR6, 0x7, URZ ;  /* 0x0000000706077890 */ /* 0x000fe2000fffe0ff */
[----:B------:R-:W-:Y:S01]  /*0340*/  FADD R2, R2, R3 ;  /* 0x0000000302027221 */ /* 0x000fe20000000000 */
[----:B------:R-:W-:-:S02]  /*0350*/  UIMAD UR8, UR8, UR8, URZ ;  /* 0x00000008080872a4 */ /* 0x000fc4000f8e02ff */
[----:B------:R-:W-:Y:S01]  /*0360*/  I2FP.F32.U32 R3, UR10 ;  /* 0x0000000a00037c45 */ /* 0x000fe20008201000 */
[----:B------:R-:W-:Y:S01]  /*0370*/  FADD R2, R2, R7 ;  /* 0x0000000702027221 */ /* 0x000fe20000000000 */
[----:B------:R-:W-:Y:S02]  /*0380*/  UIMAD UR9, UR7, UR7, URZ ;  /* 0x00000007070972a4 */ /* 0x000fe4000f8e02ff */
[----:B------:R-:W-:Y:S01]  /*0390*/  UIADD3 UR7, UPT, UPT, UR6, 0x8, URZ ;  /* 0x0000000806077890 */ /* 0x000fe2000fffe0ff */
[----:B------:R-:W-:Y:S01]  /*03a0*/  I2FP.F32.U32 R7, UR8 ;  /* 0x0000000800077c45 */ /* 0x000fe20008201000 */
[----:B------:R-:W-:Y:S01]  /*03b0*/  FADD R2, R2, R3 ;  /* 0x0000000302027221 */ /* 0x000fe20000000000 */
[----:B------:R-:W-:Y:S01]  /*03c0*/  UIADD3 UR8, UPT, UPT, UR6, 0xa, URZ ;  /* 0x0000000a06087890 */ /* 0x000fe2000fffe0ff */
[----:B------:R-:W-:Y:S01]  /*03d0*/  I2FP.F32.U32 R3, UR9 ;  /* 0x0000000900037c45 */ /* 0x000fe20008201000 */
[----:B------:R-:W-:Y:S01]  /*03e0*/  UIMAD UR10, UR7, UR7, URZ ;  /* 0x00000007070a72a4 */ /* 0x000fe2000f8e02ff */
[----:B------:R-:W-:Y:S01]  /*03f0*/  FADD R2, R2, R7 ;  /* 0x0000000702027221 */ /* 0x000fe20000000000 */
[----:B------:R-:W-:-:S02]  /*0400*/  UIADD3 UR9, UPT, UPT, UR6, 0xc, URZ ;  /* 0x0000000c06097890 */ /* 0x000fc4000fffe0ff */
[----:B------:R-:W-:Y:S01]  /*0410*/  UIADD3 UR7, UPT, UPT, UR7, UR10, UR7 ;  /* 0x0000000a07077290 */ /* 0x000fe2000fffe007 */
[----:B------:R-:W-:Y:S01]  /*0420*/  FADD R2, R2, R3 ;  /* 0x0000000302027221 */ /* 0x000fe20000000000 */
[----:B------:R-:W-:Y:S01]  /*0430*/  I2FP.F32.U32 R3, UR10 ;  /* 0x0000000a00037c45 */ /* 0x000fe20008201000 */
[----:B------:R-:W-:Y:S02]  /*0440*/  UIADD3 UR10, UPT, UPT, UR6, 0xb, URZ ;  /* 0x0000000b060a7890 */ /* 0x000fe4000fffe0ff */
[----:B------:R-:W-:Y:S02]  /*0450*/  UIADD3 UR7, UPT, UPT, UR7, 0x1, URZ ;  /* 0x0000000107077890 */ /* 0x000fe4000fffe0ff */
[----:B------:R-:W-:Y:S01]  /*0460*/  UIMAD UR8, UR8, UR8, URZ ;  /* 0x00000008080872a4 */ /* 0x000fe2000f8e02ff */
[----:B------:R-:W-:Y:S01]  /*0470*/  FADD R2, R2, R3 ;  /* 0x0000000302027221 */ /* 0x000fe20000000000 */
[----:B------:R-:W-:Y:S02]  /*0480*/  UIMAD UR13, UR9, UR9, URZ ;  /* 0x00000009090d72a4 */ /* 0x000fe4000f8e02ff */
[----:B------:R-:W-:Y:S01]  /*0490*/  I2FP.F32.U32 R3, UR7 ;  /* 0x0000000700037c45 */ /* 0x000fe20008201000 */
[----:B------:R-:W-:Y:S01]  /*04a0*/  UIMAD UR10, UR10, UR10, URZ ;  /* 0x0000000a0a0a72a4 */ /* 0x000fe2000f8e02ff */
[----:B------:R-:W-:Y:S01]  /*04b0*/  I2FP.F32.U32 R7, UR8 ;  /* 0x0000000800077c45 */ /* 0x000fe20008201000 */
[----:B------:R-:W-:-:S02]  /*04c0*/  UIADD3 UR9, UPT, UPT, UR9, UR13, UR9 ;  /* 0x0000000d09097290 */ /* 0x000fc4000fffe009 */
[----:B------:R-:W-:Y:S01]  /*04d0*/  FADD R2, R2, R3 ;  /* 0x0000000302027221 */ /* 0x000fe20000000000 */
[----:B------:R-:W-:Y:S01]  /*04e0*/  UIADD3 UR7, UPT, UPT, UR6, 0xe, URZ ;  /* 0x0000000e06077890 */ /* 0x000fe2000fffe0ff */
[----:B------:R-:W-:Y:S01]  /*04f0*/  I2FP.F32.U32 R3, UR10 ;  /* 0x0000000a00037c45 */ /* 0x000fe20008201000 */
[----:B------:R-:W-:Y:S01]  /*0500*/  UIADD3 UR9, UPT, UPT, UR9, 0x1, URZ ;  /* 0x0000000109097890 */ /* 0x000fe2000fffe0ff */
[----:B------:R-:W-:Y:S01]  /*0510*/  FADD R2, R2, R7 ;  /* 0x0000000702027221 */ /* 0x000fe20000000000 */
[----:B------:R-:W-:Y:S01]  /*0520*/  I2FP.F32.U32 R7, UR13 ;  /* 0x0000000d00077c45 */ /* 0x000fe20008201000 */
[----:B------:R-:W-:Y:S02]  /*0530*/  UIADD3 UR5, UPT, UPT, UR5, 0x10, URZ ;  /* 0x0000001005057890 */ /* 0x000fe4000fffe0ff */
[----:B------:R-:W-:Y:S01]  /*0540*/  FADD R2, R2, R3 ;  /* 0x0000000302027221 */ /* 0x000fe20000000000 */
[----:B------:R-:W-:Y:S01]  /*0550*/  UIMAD UR7, UR7, UR7, URZ ;  /* 0x00000007070772a4 */ /* 0x000fe2000f8e02ff */
[----:B------:R-:W-:Y:S01]  /*0560*/  I2FP.F32.U32 R3, UR9 ;  /* 0x0000000900037c45 */ /* 0x000fe20008201000 */
[----:B------:R-:W-:Y:S01]  /*0570*/  UISETP.GE.AND UP2, UPT, UR5, -0xc, UPT ;  /* 0xfffffff40500788c */ /* 0x000fe2000bf46270 */
[----:B------:R-:W-:Y:S01]  /*0580*/  FADD R2, R2, R7 ;  /* 0x0000000702027221 */ /* 0x000fe20000000000 */
[----:B------:R-:W-:-:S03]  /*0590*/  UIADD3 UR6, UPT, UPT, UR6, 0x10, URZ ;  /* 0x0000001006067890 */ /* 0x000fc6000fffe0ff */
[----:B------:R-:W-:Y:S01]  /*05a0*/  FADD R2, R2, R3 ;  /* 0x0000000302027221 */ /* 0x000fe20000000000 */
[----:B------:R-:W-:-:S05]  /*05b0*/  I2FP.F32.U32 R3, UR7 ;  /* 0x0000000700037c45 */ /* 0x000fca0008201000 */
[----:B------:R-:W-:Y:S01]  /*05c0*/  FADD R2, R2, R3 ;  /* 0x0000000302027221 */ /* 0x000fe20000000000 */
[----:B------:R-:W-:Y:S06]  /*05d0*/  BRA.U !UP2, `(.L_x_398) ;  /* 0xfffffff90af47547 */ /* 0x000fec000b83ffff */
.L_x_397:
[----:B------:R-:W-:-:S04]  /*05e0*/  UIADD3 UR7, UPT, UPT, -UR5, URZ, URZ ;  /* 0x000000ff05077290 */ /* 0x000fc8000fffe1ff */
[----:B------:R-:W-:-:S09]  /*05f0*/  UISETP.GT.AND UP2, UPT, UR7, 0x4, UPT ;  /* 0x000000040700788c */ /* 0x000fd2000bf44270 */
[----:B------:R-:W-:Y:S05]  /*0600*/  BRA.U !UP2, `(.L_x_399) ;  /* 0x000000010a887547 */ /* 0x000fea000b800000 */
[----:B------:R-:W-:Y:S02]  /*0610*/  UIADD3 UR7, UPT, UPT, UR6, -0x1, URZ ;  /* 0xffffffff06077890 */ /* 0x000fe4000fffe0ff */
[----:B------:R-:W-:Y:S02]  /*0620*/  UIMAD UR10, UR6, UR6, URZ ;  /* 0x00000006060a72a4 */ /* 0x000fe4000f8e02ff */
[----:B------:R-:W-:Y:S02]  /*0630*/  UIMAD UR7, UR7, UR7, URZ ;  /* 0x00000007070772a4 */ /* 0x000fe4000f8e02ff */
[----:B------:R-:W-:Y:S02]  /*0640*/  UIADD3 UR8, UPT, UPT, UR6, UR10, UR6 ;  /* 0x0000000a06087290 */ /* 0x000fe4000fffe006 */
[----:B------:R-:W-:Y:S02]  /*0650*/  UIADD3 UR9, UPT, UPT, UR6, 0x4, URZ ;  /* 0x0000000406097890 */ /* 0x000fe4000fffe0ff */
[----:B------:R-:W-:Y:S01]  /*0660*/  I2FP.F32.U32 R3, UR7 ;  /* 0x0000000700037c45 */ /* 0x000fe20008201000 */
[----:B------:R-:W-:-:S02]  /*0670*/  UIADD3 UR7, UPT, UPT, UR6, 0x2, URZ ;  /* 0x0000000206077890 */ /* 0x000fc4000fffe0ff */
[----:B------:R-:W-:Y:S02]  /*0680*/  UIADD3 UR8, UPT, UPT, UR8, 0x1, URZ ;  /* 0x0000000108087890 */ /* 0x000fe4000fffe0ff */
[----:B------:R-:W-:Y:S01]  /*0690*/  FADD R3, R2, R3 ;  /* 0x0000000302037221 */ /* 0x000fe20000000000 */
[----:B------:R-:W-:Y:S01]  /*06a0*/  I2FP.F32.U32 R2, UR10 ;  /* 0x0000000a00027c45 */ /* 0x000fe20008201000 */
[----:B------:R-:W-:Y:S02]  /*06b0*/  UIADD3 UR10, UPT, UPT, UR6, 0x3, URZ ;  /* 0x00000003060a7890 */ /* 0x000fe4000fffe0ff */
[----:B------:R-:W-:Y:S02]  /*06c0*/  UIMAD UR7, UR7, UR7, URZ ;  /* 0x00000007070772a4 */ /* 0x000fe4000f8e02ff */
[----:B------:R-:W-:Y:S01]  /*06d0*/  FADD R2, R3, R2 ;  /* 0x0000000203027221 */ /* 0x000fe20000000000 */
[----:B------:R-:W-:Y:S01]  /*06e0*/  I2FP.F32.U32 R3, UR8 ;  /* 0x0000000800037c45 */ /* 0x000fe20008201000 */
[----:B------:R-:W-:-:S02]  /*06f0*/  UIMAD UR13, UR9, UR9, URZ ;  /* 0x00000009090d72a4 */ /* 0x000fc4000f8e02ff */
[----:B------:R-:W-:Y:S01]  /*0700*/  UIMAD UR10, UR10, UR10, URZ ;  /* 0x0000000a0a0a72a4 */ /* 0x000fe2000f8e02ff */
[----:B------:R-:W-:Y:S01]  /*0710*/  I2FP.F32.U32 R7, UR7 ;  /* 0x0000000700077c45 */ /* 0x000fe20008201000 */
[----:B------:R-:W-:Y:S01]  /*0720*/  FADD R2, R2, R3 ;  /* 0x0000000302027221 */ /* 0x000fe20000000000 */
[----:B------:R-:W-:Y:S02]  /*0730*/  UIADD3 UR9, UPT, UPT, UR9, UR13, UR9 ;  /* 0x0000000d09097290 */ /* 0x000fe4000fffe009 */
        /* <DEDUP_REMOVED lines=8> */
[----:B------:R-:W-:Y:S01]  /*07c0*/  I2FP.F32.U32 R3, UR9 ;  /* 0x0000000900037c45 */ /* 0x000fe20008201000 */
[----:B------:R-:W-:Y:S01]  /*07d0*/  FADD R2, R2, R7 ;  /* 0x0000000702027221 */ /* 0x000fe20000000000 */
[----:B------:R-:W-:Y:S02]  /*07e0*/  UIADD3 UR6, UPT, UPT, UR6, 0x8, URZ ;  /* 0x0000000806067890 */ /* 0x000fe4000fffe0ff */
[----:B------:R-:W-:Y:S01]  /*07f0*/  UPLOP3.LUT UP0, UPT, UPT, UPT, UPT, 0x40, 0x4 ;  /* 0x000000000004789c */ /* 0x000fe20003f0e870 */
[----:B------:R-:W-:Y:S01]  /*0800*/  FADD R2, R2, R3 ;  /* 0x0000000302027221 */ /* 0x000fe20000000000 */
[----:B------:R-:W-:-:S05]  /*0810*/  I2FP.F32.U32 R3, UR7 ;  /* 0x0000000700037c45 */ /* 0x000fca0008201000 */
[----:B------:R-:W-:-:S07]  /*0820*/  FADD R2, R2, R3 ;  /* 0x0000000302027221 */ /* 0x000fce0000000000 */
.L_x_399:
[----:B------:R-:W-:-:S09]  /*0830*/  UISETP.NE.OR UP0, UPT, UR5, URZ, UP0 ;  /* 0x000000ff0500728c */ /* 0x000fd20008705670 */
[----:B------:R-:W-:Y:S05]  /*0840*/  BRA.U !UP0, `(.L_x_400) ;  /* 0x00000001084c7547 */ /* 0x000fea000b800000 */
.L_x_396:
[----:B------:R-:W-:Y:S02]  /*0850*/  UIADD3 UR7, UPT, UPT, UR6, -0x1, URZ ;  /* 0xffffffff06077890 */ /* 0x000fe4000fffe0ff */
[----:B------:R-:W-:Y:S02]  /*0860*/  UIMAD UR9, UR6, UR6, URZ ;  /* 0x00000006060972a4 */ /* 0x000fe4000f8e02ff */
[----:B------:R-:W-:Y:S02]  /*0870*/  UIMAD UR7, UR7, UR7, URZ ;  /* 0x00000007070772a4 */ /* 0x000fe4000f8e02ff */
[----:B------:R-:W-:Y:S02]  /*0880*/  UIADD3 UR8, UPT, UPT, UR6, UR9, UR6 ;  /* 0x0000000906087290 */ /* 0x000fe4000fffe006 */
[----:B------:R-:W-:Y:S01]  /*0890*/  I2FP.F32.U32 R6, UR9 ;  /* 0x0000000900067c45 */ /* 0x000fe20008201000 */
[----:B------:R-:W-:Y:S01]  /*08a0*/  UIADD3 UR5, UPT, UPT, UR5, 0x4, URZ ;  /* 0x0000000405057890 */ /* 0x000fe2000fffe0ff */
[----:B------:R-:W-:Y:S01]  /*08b0*/  I2FP.F32.U32 R3, UR7 ;  /* 0x0000000700037c45 */ /* 0x000fe20008201000 */
[----:B------:R-:W-:-:S02]  /*08c0*/  UIADD3 UR8, UPT, UPT, UR8, 0x1, URZ ;  /* 0x0000000108087890 */ /* 0x000fc4000fffe0ff */
[----:B------:R-:W-:Y:S02]  /*08d0*/  UIADD3 UR7, UPT, UPT, UR6, 0x2, URZ ;  /* 0x0000000206077890 */ /* 0x000fe4000fffe0ff */
[----:B------:R-:W-:Y:S01]  /*08e0*/  FADD R3, R3, R2 ;  /* 0x0000000203037221 */ /* 0x000fe20000000000 */
[----:B------:R-:W-:Y:S01]  /*08f0*/  UISETP.NE.AND UP0, UPT, UR5, URZ, UPT ;  /* 0x000000ff0500728c */ /* 0x000fe2000bf05270 */
[----:B------:R-:W-:Y:S01]  /*0900*/  I2FP.F32.U32 R2, UR8 ;  /* 0x0000000800027c45 */ /* 0x000fe20008201000 */
[----:B------:R-:W-:Y:S01]  /*0910*/  UIMAD UR7, UR7, UR7, URZ ;  /* 0x00000007070772a4 */ /* 0x000fe2000f8e02ff */
[----:B------:R-:W-:Y:S01]  /*0920*/  FADD R3, R3, R6 ;  /* 0x0000000603037221 */ /* 0x000fe20000000000 */
[----:B------:R-:W-:-:S03]  /*0930*/  UIADD3 UR6, UPT, UPT, UR6, 0x4, URZ ;  /* 0x0000000406067890 */ /* 0x000fc6000fffe0ff */
[----:B------:R-:W-:Y:S01]  /*0940*/  FADD R2, R3, R2 ;  /* 0x0000000203027221 */ /* 0x000fe20000000000 */
[----:B------:R-:W-:-:S05]  /*0950*/  I2FP.F32.U32 R3, UR7 ;  /* 0x0000000700037c45 */ /* 0x000fca0008201000 */
[----:B------:R-:W-:Y:S01]  /*0960*/  FADD R2, R2, R3 ;  /* 0x0000000302027221 */ /* 0x000fe20000000000 */
[----:B------:R-:W-:Y:S06]  /*0970*/  BRA.U UP0, `(.L_x_396) ;  /* 0xfffffffd00b47547 */ /* 0x000fec000b83ffff */
.L_x_400:
[----:B------:R-:W-:-:S12]  /*0980*/  UIADD3 UR5, UPT, UPT, UR6, -0x1, URZ ;  /* 0xffffffff06057890 */ /* 0x000fd8000fffe0ff */
.L_x_395:
[----:B------:R-:W-:Y:S01]  /*0990*/  UISETP.NE.AND UP0, UPT, UR4, URZ, UPT ;  /* 0x000000ff0400728c */ /* 0x000fe2000bf05270 */
[----:B------:R-:W-:-:S08]  /*09a0*/  IMAD.MOV.U32 R7, RZ, RZ, 0x40000000 ;  /* 0x40000000ff077424 */ /* 0x000fd000078e00ff */
[----:B------:R-:W-:Y:S05]  /*09b0*/  BRA.U !UP0, `(.L_x_401) ;  /* 0x0000000108207547 */ /* 0x000fea000b800000 */
[----:B------:R-:W-:-:S12]  /*09c0*/  UIADD3 UR4, UPT, UPT, -UR4, URZ, URZ ;  /* 0x000000ff04047290 */ /* 0x000fd8000fffe1ff */
.L_x_402:
[----:B------:R-:W-:Y:S02]  /*09d0*/  UIADD3 UR4, UPT, UPT, UR4, 0x1, URZ ;  /* 0x0000000104047890 */ /* 0x000fe4000fffe0ff */
[----:B------:R-:W-:Y:S02]  /*09e0*/  UIMAD UR6, UR5, UR5, URZ ;  /* 0x00000005050672a4 */ /* 0x000fe4000f8e02ff */
[----:B------:R-:W-:Y:S02]  /*09f0*/  UISETP.NE.AND UP0, UPT, UR4, URZ, UPT ;  /* 0x000000ff0400728c */ /* 0x000fe4000bf05270 */
[----:B------:R-:W-:Y:S02]  /*0a00*/  UIADD3 UR5, UPT, UPT, UR5, 0x1, URZ ;  /* 0x0000000105057890 */ /* 0x000fe4000fffe0ff */
[----:B------:R-:W-:-:S05]  /*0a10*/  I2FP.F32.U32 R3, UR6 ;  /* 0x0000000600037c45 */ /* 0x000fca0008201000 */
[----:B------:R-:W-:Y:S01]  /*0a20*/  FADD R2, R3, R2 ;  /* 0x0000000203027221 */ /* 0x000fe20000000000 */
[----:B------:R-:W-:Y:S06]  /*0a30*/  BRA.U UP0, `(.L_x_402) ;  /* 0xfffffffd00e47547 */ /* 0x000fec000b83ffff */
.L_x_401:
[----:B------:R-:W-:-:S07]  /*0a40*/  FFMA R2, R2, R7, 1.00000001335143196e-10 ;  /* 0x2edbe6ff02027423 */ /* 0x000fce0000000007 */
.L_x_394:
[----:B------:R-:W-:Y:S01]  /*0a50*/  MOV R29, RZ ;  /* 0x000000ff001d7202 */ /* 0x000fe20000000f00 */
[----:B------:R-:W0:Y:S01]  /*0a60*/  LDCU.64 UR8, c[0x0][0x358] ;  /* 0x00006b00ff0877ac */ /* 0x000e220008000a00 */
[----:B------:R-:W-:Y:S05]  /*0a70*/  BRA.U !UP1, `(.L_x_403) ;  /* 0x0000000d09787547 */ /* 0x000fea000b800000 */
[----:B------:R-:W-:Y:S01]  /*0a80*/  UISETP.GE.U32.AND UP0, UPT, UR11, 0x8, UPT ;  /* 0x000000080b00788c */ /* 0x000fe2000bf06070 */
[----:B------:R-:W-:Y:S02]  /*0a90*/  HFMA2 R29, -RZ, RZ, 0, 0 ;  /* 0x00000000ff1d7431 */ /* 0x000fe400000001ff */
[----:B------:R-:W-:Y:S01]  /*0aa0*/  VIADD R4, R4, 0xffffffff ;  /* 0xffffffff04047836 */ /* 0x000fe20000000000 */
[----:B------:R-:W-:Y:S01]  /*0ab0*/  ULOP3.LUT UR4, UR11, 0x7, URZ, 0xc0, !UPT ;  /* 0x000000070b047892 */ /* 0x000fe2000f8ec0ff */
[----:B------:R-:W-:-:S04]  /*0ac0*/  IMAD.MOV.U32 R3, RZ, RZ, 0x1 ;  /* 0x00000001ff037424 */ /* 0x000fc800078e00ff */
[----:B------:R-:W-:Y:S07]  /*0ad0*/  BRA.U !UP0, `(.L_x_404) ;  /* 0x0000000508b47547 */ /* 0x000fee000b800000 */
[----:B------:R-:W1:Y:S01]  /*0ae0*/  LDC.64 R12, c[0x0][0x380] ;  /* 0x0000e000ff0c7b82 */ /* 0x000e620000000a00 */
[----:B------:R-:W-:Y:S01]  /*0af0*/  UIADD3 UR6, UPT, UPT, UR12, -0x4, URZ ;  /* 0xfffffffc0c067890 */ /* 0x000fe2000fffe0ff */
[----:B------:R-:W-:Y:S01]  /*0b00*/  MOV R29, RZ ;  /* 0x000000ff001d7202 */ /* 0x000fe20000000f00 */
[----:B------:R-:W-:Y:S01]  /*0b10*/  IMAD.MOV.U32 R3, RZ, RZ, 0x4 ;  /* 0x00000004ff037424 */ /* 0x000fe200078e00ff */
[----:B------:R-:W-:Y:S01]  /*0b20*/  MOV R7, UR12 ;  /* 0x0000000c00077c02 */ /* 0x000fe20008000f00 */
[----:B------:R-:W-:Y:S02]  /*0b30*/  ULOP3.LUT UR5, UR11, 0x7ffffff8, URZ, 0xc0, !UPT ;  /* 0x7ffffff80b057892 */ /* 0x000fe4000f8ec0ff */
[----:B------:R-:W-:-:S10]  /*0b40*/  IMAD.U32 R8, RZ, RZ, UR6 ;  /* 0x00000006ff087e24 */ /* 0x000fd4000f8e00ff */
.L_x_405:
[----:B------:R-:W-:Y:S02]  /*0b50*/  VIADDMNMX R6, R7, 0x1, R4, PT ;  /* 0x0000000107067846 */ /* 0x000fe40003800104 */
[----:B------:R-:W-:-:S03]  /*0b60*/  VIADDMNMX R9, R8, 0x3, RZ, !PT ;  /* 0x0000000308097846 */ /* 0x000fc600078001ff */
[-CC-:B------:R-:W-:Y:S02]  /*0b70*/  IMAD R15, R6, R5.reuse, R0.reuse ;  /* 0x00000005060f7224 */ /* 0x180fe400078e0200 */
[----:B------:R-:W-:Y:S02]  /*0b80*/  IMAD R9, R9, R5, R0 ;  /* 0x0000000509097224 */ /* 0x000fe400078e0200 */
[----:B-1----:R-:W-:-:S04]  /*0b90*/  IMAD.WIDE R14, R15, 0x4, R12 ;  /* 0x000000040f0e7825 */ /* 0x002fc800078e020c */
[----:B------:R-:W-:Y:S01]  /*0ba0*/  IMAD.WIDE.U32 R16, R9, 0x4, R12 ;  /* 0x0000000409107825 */ /* 0x000fe200078e000c */
[----:B0-----:R0:W2:Y:S04]  /*0bb0*/  LDG.E.CONSTANT R25, desc[UR8][R14.64] ;  /* 0x000000080e197981 */ /* 0x0010a8000c1e9900 */
[----:B------:R1:W2:Y:S01]  /*0bc0*/  LDG.E.CONSTANT R28, desc[UR8][R16.64] ;  /* 0x00000008101c7981 */ /* 0x0002a2000c1e9900 */
[C---:B------:R-:W-:Y:S02]  /*0bd0*/  VIADDMNMX R6, R7.reuse, 0x2, R4, PT ;  /* 0x0000000207067846 */ /* 0x040fe40003800104 */
[C---:B------:R-:W-:Y:S02]  /*0be0*/  VIADDMNMX R9, R8.reuse, 0x2, RZ, !PT ;  /* 0x0000000208097846 */ /* 0x040fe400078001ff */
[----:B------:R-:W-:Y:S01]  /*0bf0*/  VIADDMNMX R20, R8, 0x1, RZ, !PT ;  /* 0x0000000108147846 */ /* 0x000fe200078001ff */
[-C--:B------:R-:W-:Y:S01]  /*0c00*/  IMAD R11, R6, R5.reuse, R0 ;  /* 0x00000005060b7224 */ /* 0x080fe200078e0200 */
[----:B------:R-:W-:Y:S01]  /*0c10*/  VIADDMNMX R6, R7, 0x3, R4, PT ;  /* 0x0000000307067846 */ /* 0x000fe20003800104 */
[----:B------:R-:W-:Y:S01]  /*0c20*/  IMAD R9, R9, R5, R0 ;  /* 0x0000000509097224 */ /* 0x000fe200078e0200 */
[----:B------:R-:W-:Y:S01]  /*0c30*/  VIADDMNMX R22, R7, 0x5, R4, PT ;  /* 0x0000000507167846 */ /* 0x000fe20003800104 */
[----:B------:R-:W-:-:S04]  /*0c40*/  IMAD.WIDE R10, R11, 0x4, R12 ;  /* 0x000000040b0a7825 */ /* 0x000fc800078e020c */
[----:B------:R-:W-:Y:S02]  /*0c50*/  IMAD.WIDE.U32 R18, R9, 0x4, R12 ;  /* 0x0000000409127825 */ /* 0x000fe400078e000c */
[----:B------:R3:W4:Y:S02]  /*0c60*/  LDG.E.CONSTANT R9, desc[UR8][R10.64] ;  /* 0x000000080a097981 */ /* 0x000724000c1e9900 */
[-C--:B0-----:R-:W-:Y:S01]  /*0c70*/  IMAD R15, R6, R5.reuse, R0 ;  /* 0x00000005060f7224 */ /* 0x081fe200078e0200 */
[----:B------:R-:W-:Y:S01]  /*0c80*/  VIADDMNMX R6, R7, 0x4, R4, PT ;  /* 0x0000000407067846 */ /* 0x000fe20003800104 */
[-C--:B------:R-:W-:Y:S01]  /*0c90*/  IMAD R21, R20, R5.reuse, R0 ;  /* 0x0000000514157224 */ /* 0x080fe200078e0200 */
[----:B------:R-:W-:Y:S01]  /*0ca0*/  VIMNMX R20, PT, PT, RZ, R8, !PT ;  /* 0x00000008ff147248 */ /* 0x000fe20007fe0100 */
[----:B-1----:R-:W-:Y:S01]  /*0cb0*/  IMAD.WIDE R16, R15, 0x4, R12 ;  /* 0x000000040f107825 */ /* 0x002fe200078e020c */
[----:B------:R0:W4:Y:S03]  /*0cc0*/  LDG.E.CONSTANT R24, desc[UR8][R18.64] ;  /* 0x0000000812187981 */ /* 0x000126000c1e9900 */
[----:B---3--:R-:W-:Y:S01]  /*0cd0*/  IMAD R11, R22, R5, R0 ;  /* 0x00000005160b7224 */ /* 0x008fe200078e0200 */
[----:B------:R-:W3:Y:S01]  /*0ce0*/  LDG.E.CONSTANT R23, desc[UR8][R16.64] ;  /* 0x0000000810177981 */ /* 0x000ee2000c1e9900 */
[----:B------:R-:W-:-:S04]  /*0cf0*/  IMAD.WIDE.U32 R14, R21, 0x4, R12 ;  /* 0x00000004150e7825 */ /* 0x000fc800078e000c */
[----:B------:R-:W-:Y:S01]  /*0d00*/  IMAD R27, R6, R5, R0 ;  /* 0x00000005061b7224 */ /* 0x000fe200078e0200 */
[----:B------:R1:W3:Y:S01]  /*0d10*/  LDG.E.CONSTANT R22, desc[UR8][R14.64] ;  /* 0x000000080e167981 */ /* 0x0002e2000c1e9900 */
[----:B0-----:R-:W-:-:S04]  /*0d20*/  IMAD.WIDE R18, R11, 0x4, R12 ;  /* 0x000000040b127825 */ /* 0x001fc800078e020c */
[----:B------:R-:W-:Y:S01]  /*0d30*/  IMAD R21, R20, R5, R0 ;  /* 0x0000000514157224 */ /* 0x000fe200078e0200 */
[----:B------:R-:W5:Y:S01]  /*0d40*/  LDG.E.CONSTANT R10, desc[UR8][R18.64] ;  /* 0x00000008120a7981 */ /* 0x000f62000c1e9900 */
[----:B------:R-:W-:Y:S01]  /*0d50*/  IMAD.WIDE R26, R27, 0x4, R12 ;  /* 0x000000041b1a7825 */ /* 0x000fe200078e020c */
[----:B-1----:R-:W-:-:S03]  /*0d60*/  VIADDMNMX R14, R8, 0xffffffff, RZ, !PT ;  /* 0xffffffff080e7846 */ /* 0x002fc600078001ff */
[----:B------:R-:W-:Y:S01]  /*0d70*/  IMAD.WIDE.U32 R20, R21, 0x4, R12 ;  /* 0x0000000415147825 */ /* 0x000fe200078e000c */
[----:B------:R-:W-:Y:S01]  /*0d80*/  VIADDMNMX R15, R7, 0x6, R4, PT ;  /* 0x00000006070f7846 */ /* 0x000fe20003800104 */
[----:B------:R0:W5:Y:S02]  /*0d90*/  LDG.E.CONSTANT R6, desc[UR8][R26.64] ;  /* 0x000000081a067981 */ /* 0x000164000c1e9900 */
[-CC-:B------:R-:W-:Y:S02]  /*0da0*/  IMAD R17, R14, R5.reuse, R0.reuse ;  /* 0x000000050e117224 */ /* 0x180fe400078e0200 */
[----:B------:R1:W5:Y:S01]  /*0db0*/  LDG.E.CONSTANT R11, desc[UR8][R20.64] ;  /* 0x00000008140b7981 */ /* 0x000362000c1e9900 */
[----:B------:R-:W-:Y:S02]  /*0dc0*/  IMAD R16, R15, R5, R0 ;  /* 0x000000050f107224 */ /* 0x000fe400078e0200 */
[----:B------:R-:W-:-:S04]  /*0dd0*/  IMAD.WIDE.U32 R14, R17, 0x4, R12 ;  /* 0x00000004110e7825 */ /* 0x000fc800078e000c */
[----:B------:R-:W-:Y:S01]  /*0de0*/  IMAD.WIDE R16, R16, 0x4, R12 ;  /* 0x0000000410107825 */ /* 0x000fe200078e020c */
[----:B0-----:R-:W-:-:S03]  /*0df0*/  VIADDMNMX R27, R7, 0x7, R4, PT ;  /* 0x00000007071b7846 */ /* 0x001fc60003800104 */
[----:B------:R-:W-:Y:S02]  /*0e00*/  VIADD R7, R7, 0x8 ;  /* 0x0000000807077836 */ /* 0x000fe40000000000 */
[----:B-1----:R-:W-:Y:S01]  /*0e10*/  IMAD R21, R27, R5, R0 ;  /* 0x000000051b157224 */ /* 0x002fe200078e0200 */
[----:B------:R-:W-:-:S05]  /*0e20*/  VIADDMNMX R27, R8, 0xfffffffd, RZ, !PT ;  /* 0xfffffffd081b7846 */ /* 0x000fca00078001ff */
[----:B------:R-:W-:Y:S02]  /*0e30*/  IMAD R27, R27, R5, R0 ;  /* 0x000000051b1b7224 */ /* 0x000fe400078e0200 */
[----:B------:R-:W-:-:S06]  /*0e40*/  IMAD.WIDE R20, R21, 0x4, R12 ;  /* 0x0000000415147825 */ /* 0x000fcc00078e020c */
[----:B------:R-:W5:Y:S01]  /*0e50*/  LDG.E.CONSTANT R20, desc[UR8][R20.64] ;  /* 0x0000000814147981 */ /* 0x000f62000c1e9900 */
[----:B--2---:R-:W-:Y:S01]  /*0e60*/  FADD R18, R25, -R28 ;  /* 0x8000001c19127221 */ /* 0x004fe20000000000 */
[----:B------:R-:W-:Y:S02]  /*0e70*/  IADD3 R25, PT, PT, R3, -0x3, RZ ;  /* 0xfffffffd03197810 */ /* 0x000fe40007ffe0ff */
[----:B------:R-:W-:Y:S02]  /*0e80*/  VIADDMNMX R28, R8, 0xfffffffe, RZ, !PT ;  /* 0xfffffffe081c7846 */ /* 0x000fe400078001ff */
[----:B------:R-:W-:Y:S02]  /*0e90*/  I2FP.F32.U32 R26, R25 ;  /* 0x00000019001a7245 */ /* 0x000fe40000201000 */
[----:B------:R0:W2:Y:S01]  /*0ea0*/  LDG.E.CONSTANT R25, desc[UR8][R14.64] ;  /* 0x000000080e197981 */ /* 0x0000a2000c1e9900 */
[----:B------:R-:W-:Y:S02]  /*0eb0*/  IMAD R19, R28, R5, R0 ;  /* 0x000000051c137224 */ /* 0x000fe400078e0200 */
[----:B------:R-:W-:Y:S01]  /*0ec0*/  FFMA R29, R26, R18, R29 ;  /* 0x000000121a1d7223 */ /* 0x000fe2000000001d */
[----:B------:R1:W2:Y:S01]  /*0ed0*/  LDG.E.CONSTANT R28, desc[UR8][R16.64] ;  /* 0x00000008101c7981 */ /* 0x0002a2000c1e9900 */
[----:B------:R-:W-:Y:S01]  /*0ee0*/  IMAD.WIDE.U32 R18, R19, 0x4, R12 ;  /* 0x0000000413127825 */ /* 0x000fe200078e000c */
[----:B------:R-:W-:-:S05]  /*0ef0*/  IADD3 R26, PT, PT, R8, -0x4, RZ ;  /* 0xfffffffc081a7810 */ /* 0x000fca0007ffe0ff */
[----:B------:R4:W2:Y:S01]  /*0f00*/  LDG.E.CONSTANT R19, desc[UR8][R18.64] ;  /* 0x0000000812137981 */ /* 0x0008a2000c1e9900 */
[----:B0-----:R-:W-:Y:S02]  /*0f10*/  VIMNMX R15, PT, PT, RZ, R26, !PT ;  /* 0x0000001aff0f7248 */ /* 0x001fe40007fe0100 */
[----:B------:R-:W-:Y:S01]  /*0f20*/  VIMNMX R14, PT, PT, R4, R7, PT ;  /* 0x00000007040e7248 */ /* 0x000fe20003fe0100 */
[----:B------:R-:W-:-:S04]  /*0f30*/  IMAD.WIDE.U32 R26, R27, 0x4, R12 ;  /* 0x000000041b1a7825 */ /* 0x000fc800078e000c */
[-CC-:B------:R-:W-:Y:S02]  /*0f40*/  IMAD R15, R15, R5.reuse, R0.reuse ;  /* 0x000000050f0f7224 */ /* 0x180fe400078e0200 */
[----:B-1----:R-:W-:Y:S01]  /*0f50*/  IMAD R17, R14, R5, R0 ;  /* 0x000000050e117224 */ /* 0x002fe200078e0200 */
[----:B------:R-:W2:Y:S01]  /*0f60*/  LDG.E.CONSTANT R27, desc[UR8][R26.64] ;  /* 0x000000081a1b7981 */ /* 0x000ea2000c1e9900 */
[----:B------:R-:W-:-:S04]  /*0f70*/  IMAD.WIDE.U32 R14, R15, 0x4, R12 ;  /* 0x000000040f0e7825 */ /* 0x000fc800078e000c */
[----:B------:R-:W-:Y:S02]  /*0f80*/  IMAD.WIDE R16, R17, 0x4, R12 ;  /* 0x0000000411107825 */ /* 0x000fe400078e020c */
[----:B------:R-:W2:Y:S04]  /*0f90*/  LDG.E.CONSTANT R14, desc[UR8][R14.64] ;  /* 0x000000080e0e7981 */ /* 0x000ea8000c1e9900 */
[----:B------:R-:W2:Y:S01]  /*0fa0*/  LDG.E.CONSTANT R17, desc[UR8][R16.64] ;  /* 0x0000000810117981 */ /* 0x000ea2000c1e9900 */
[----:B----4-:R-:W-:Y:S01]  /*0fb0*/  IADD3 R18, PT, PT, R3, -0x2, RZ ;  /* 0xfffffffe03127810 */ /* 0x010fe20007ffe0ff */
[----:B------:R-:W-:Y:S01]  /*0fc0*/  FADD R9, R9, -R24 ;  /* 0x8000001809097221 */ /* 0x000fe20000000000 */
[----:B------:R-:W-:Y:S02]  /*0fd0*/  IADD3 R21, PT, PT, R3, -0x1, RZ ;  /* 0xffffffff03157810 */ /* 0x000fe40007ffe0ff */
[----:B------:R-:W-:Y:S01]  /*0fe0*/  I2FP.F32.U32 R18, R18 ;  /* 0x0000001200127245 */ /* 0x000fe20000201000 */
[----:B---3--:R-:W-:-:S04]  /*0ff0*/  FADD R22, R23, -R22 ;  /* 0x8000001617167221 */ /* 0x008fc80000000000 */
[----:B------:R-:W-:Y:S01]  /*1000*/  FFMA R9, R18, R9, R29 ;  /* 0x0000000912097223 */ /* 0x000fe2000000001d */
[----:B------:R-:W-:Y:S01]  /*1010*/  I2FP.F32.U32 R18, R21 ;  /* 0x0000001500127245 */ /* 0x000fe20000201000 */
[----:B-----5:R-:W-:Y:S01]  /*1020*/  FADD R6, R6, -R11 ;  /* 0x8000000b06067221 */ /* 0x020fe20000000000 */
[----:B------:R-:W-:-:S03]  /*1030*/  VIADD R11, R3, 0x1 ;  /* 0x00000001030b7836 */ /* 0x000fc60000000000 */
[----:B------:R-:W-:Y:S01]  /*1040*/  FFMA R9, R18, R22, R9 ;  /* 0x0000001612097223 */ /* 0x000fe20000000009 */
[----:B------:R-:W-:Y:S02]  /*1050*/  I2FP.F32.U32 R18, R3 ;  /* 0x0000000300127245 */ /* 0x000fe40000201000 */
[----:B------:R-:W-:-:S03]  /*1060*/  I2FP.F32.U32 R11, R11 ;  /* 0x0000000b000b7245 */ /* 0x000fc60000201000 */
[----:B------:R-:W-:Y:S01]  /*1070*/  FFMA R6, R18, R6, R9 ;  /* 0x0000000612067223 */ /* 0x000fe20000000009 */
[----:B------:R-:W-:-:S04]  /*1080*/  IADD3 R9, PT, PT, R3, 0x2, RZ ;  /* 0x0000000203097810 */ /* 0x000fc80007ffe0ff */
[----:B------:R-:W-:Y:S02]  /*1090*/  I2FP.F32.U32 R9, R9 ;  /* 0x0000000900097245 */ /* 0x000fe40000201000 */
[----:B------:R-:W-:Y:S01]  /*10a0*/  IADD3 R8, PT, PT, R8, -0x8, RZ ;  /* 0xfffffff808087810 */ /* 0x000fe20007ffe0ff */
[----:B--2---:R-:W-:-:S04]  /*10b0*/  FADD R10, R10, -R25 ;  /* 0x800000190a0a7221 */ /* 0x004fc80000000000 */
[----:B------:R-:W-:Y:S01]  /*10c0*/  FFMA R6, R11, R10, R6 ;  /* 0x0000000a0b067223 */ /* 0x000fe20000000006 */
[----:B------:R-:W-:Y:S01]  /*10d0*/  IADD3 R10, PT, PT, R3, 0x3, RZ ;  /* 0x00000003030a7810 */ /* 0x000fe20007ffe0ff */
[----:B------:R-:W-:-:S04]  /*10e0*/  FADD R19, R28, -R19 ;  /* 0x800000131c137221 */ /* 0x000fc80000000000 */
[----:B------:R-:W-:Y:S01]  /*10f0*/  FFMA R6, R9, R19, R6 ;  /* 0x0000001309067223 */ /* 0x000fe20000000006 */
[----:B------:R-:W-:Y:S01]  /*1100*/  I2FP.F32.U32 R9, R10 ;  /* 0x0000000a00097245 */ /* 0x000fe20000201000 */
[----:B------:R-:W-:-:S05]  /*1110*/  VIADD R10, R3, 0x4 ;  /* 0x00000004030a7836 */ /* 0x000fca0000000000 */
[----:B------:R-:W-:Y:S01]  /*1120*/  ISETP.NE.AND P0, PT, R10, UR5, PT ;  /* 0x000000050a007c0c */ /* 0x000fe2000bf05270 */
[----:B------:R-:W-:Y:S01]  /*1130*/  FADD R20, R20, -R27 ;  /* 0x8000001b14147221 */ /* 0x000fe20000000000 */
[----:B------:R-:W-:-:S03]  /*1140*/  I2FP.F32.U32 R29, R10 ;  /* 0x0000000a001d7245 */ /* 0x000fc60000201000 */
[----:B------:R-:W-:Y:S01]  /*1150*/  FFMA R6, R9, R20, R6 ;  /* 0x0000001409067223 */ /* 0x000fe20000000006 */
[----:B------:R-:W-:Y:S01]  /*1160*/  IADD3 R3, PT, PT, R3, 0x8, RZ ;  /* 0x0000000803037810 */ /* 0x000fe20007ffe0ff */
[----:B------:R-:W-:-:S04]  /*1170*/  FADD R14, R17, -R14 ;  /* 0x8000000e110e7221 */ /* 0x000fc80000000000 */
[----:B------:R-:W-:Y:S02]  /*1180*/  FFMA R29, R29, R14, R6 ;  /* 0x0000000e1d1d7223 */ /* 0x000fe40000000006 */
[----:B------:R-:W-:Y:S05]  /*1190*/  @P0 BRA `(.L_x_405) ;  /* 0xfffffff8006c0947 */ /* 0x000fea000383ffff */
[----:B------:R-:W-:-:S07]  /*11a0*/  VIADD R3, R3, 0xfffffffd ;  /* 0xfffffffd03037836 */ /* 0x000fce0000000000 */
.L_x_404:
[----:B------:R-:W-:-:S09]  /*11b0*/  UISETP.NE.AND UP0, UPT, UR4, URZ, UPT ;  /* 0x000000ff0400728c */ /* 0x000fd2000bf05270 */
[----:B------:R-:W-:Y:S05]  /*11c0*/  BRA.U !UP0, `(.L_x_403) ;  /* 0x0000000508a47547 */ /* 0x000fea000b800000 */
[----:B------:R-:W-:Y:S02]  /*11d0*/  UISETP.GE.U32.AND UP0, UPT, UR4, 0x4, UPT ;  /* 0x000000040400788c */ /* 0x000fe4000bf06070 */
[----:B------:R-:W-:-:S04]  /*11e0*/  ULOP3.LUT UR5, UR11, 0x3, URZ, 0xc0, !UPT ;  /* 0x000000030b057892 */ /* 0x000fc8000f8ec0ff */
[----:B------:R-:W-:-:S03]  /*11f0*/  UISETP.NE.AND UP1, UPT, UR5, URZ, UPT ;  /* 0x000000ff0500728c */ /* 0x000fc6000bf25270 */
[----:B------:R-:W-:Y:S08]  /*1200*/  BRA.U !UP0, `(.L_x_406) ;  /* 0x0000000108d87547 */ /* 0x000ff0000b800000 */
[----:B------:R-:W1:Y:S01]  /*1210*/  LDC.64 R6, c[0x0][0x380] ;  /* 0x0000e000ff067b82 */ /* 0x000e620000000a00 */
[C---:B------:R-:W-:Y:S01]  /*1220*/  IADD3 R13, PT, PT, R3.reuse, UR12, RZ ;  /* 0x0000000c030d7c10 */ /* 0x040fe2000fffe0ff */
[----:B------:R-:W-:Y:S01]  /*1230*/  VIADD R19, R3, 0x1 ;  /* 0x0000000103137836 */ /* 0x000fe20000000000 */
[----:B------:R-:W-:Y:S02]  /*1240*/  IADD3 R12, PT, PT, RZ, -R3, RZ ;  /* 0x80000003ff0c7210 */ /* 0x000fe40007ffe0ff */
[----:B------:R-:W-:Y:S02]  /*1250*/  VIMNMX R8, PT, PT, R4, R13, PT ;  /* 0x0000000d04087248 */ /* 0x000fe40003fe0100 */
[----:B------:R-:W-:Y:S02]  /*1260*/  VIADDMNMX R12, R12, UR12, RZ, !PT ;  /* 0x0000000c0c0c7c46 */ /* 0x000fe4000f8001ff */
[----:B------:R-:W-:Y:S01]  /*1270*/  VIADDMNMX R10, R13, 0x1, R4, PT ;  /* 0x000000010d0a7846 */ /* 0x000fe20003800104 */
[--C-:B------:R-:W-:Y:S01]  /*1280*/  IMAD R9, R8, R5, R0.reuse ;  /* 0x0000000508097224 */ /* 0x100fe200078e0200 */
[----:B------:R-:W-:Y:S01]  /*1290*/  IADD3 R14, PT, PT, RZ, -R19, RZ ;  /* 0x80000013ff0e7210 */ /* 0x000fe20007ffe0ff */
[-CC-:B------:R-:W-:Y:S01]  /*12a0*/  IMAD R15, R12, R5.reuse, R0.reuse ;  /* 0x000000050c0f7224 */ /* 0x180fe200078e0200 */
[C---:B------:R-:W-:Y:S01]  /*12b0*/  IADD3 R16, PT, PT, R3.reuse, 0x2, RZ ;  /* 0x0000000203107810 */ /* 0x040fe20007ffe0ff */
[----:B------:R-:W-:Y:S01]  /*12c0*/  IMAD R11, R10, R5, R0 ;  /* 0x000000050a0b7224 */ /* 0x000fe200078e0200 */
[----:B------:R-:W-:Y:S01]  /*12d0*/  VIADDMNMX R12, R14, UR12, RZ, !PT ;  /* 0x0000000c0e0c7c46 */ /* 0x000fe2000f8001ff */
[----:B------:R-:W-:Y:S01]  /*12e0*/  VIADD R17, R3, 0x3 ;  /* 0x0000000303117836 */ /* 0x000fe20000000000 */
[----:B------:R-:W-:Y:S01]  /*12f0*/  IADD3 R22, PT, PT, RZ, -R16, RZ ;  /* 0x80000010ff167210 */ /* 0x000fe20007ffe0ff */
[----:B-1----:R-:W-:-:S03]  /*1300*/  IMAD.WIDE R8, R9, 0x4, R6 ;  /* 0x0000000409087825 */ /* 0x002fc600078e0206 */
[----:B------:R-:W-:Y:S01]  /*1310*/  IADD3 R24, PT, PT, RZ, -R17, RZ ;  /* 0x80000011ff187210 */ /* 0x000fe20007ffe0ff */
[----:B------:R-:W-:Y:S01]  /*1320*/  IMAD.WIDE R10, R11, 0x4, R6 ;  /* 0x000000040b0a7825 */ /* 0x000fe200078e0206 */
[----:B0-----:R0:W2:Y:S01]  /*1330*/  LDG.E.CONSTANT R18, desc[UR8][R8.64] ;  /* 0x0000000808127981 */ /* 0x0010a2000c1e9900 */
[----:B------:R-:W-:Y:S02]  /*1340*/  VIADDMNMX R22, R22, UR12, RZ, !PT ;  /* 0x0000000c16167c46 */ /* 0x000fe4000f8001ff */
[----:B------:R-:W-:Y:S01]  /*1350*/  VIADDMNMX R23, R13, 0x3, R4, PT ;  /* 0x000000030d177846 */ /* 0x000fe20003800104 */
[----:B------:R1:W3:Y:S01]  /*1360*/  LDG.E.CONSTANT R20, desc[UR8][R10.64] ;  /* 0x000000080a147981 */ /* 0x0002e2000c1e9900 */
[----:B0-----:R-:W-:-:S04]  /*1370*/  IMAD.WIDE.U32 R8, R15, 0x4, R6 ;  /* 0x000000040f087825 */ /* 0x001fc800078e0006 */
[----:B------:R-:W-:Y:S01]  /*1380*/  IMAD R15, R12, R5, R0 ;  /* 0x000000050c0f7224 */ /* 0x000fe200078e0200 */
[----:B------:R-:W-:Y:S01]  /*1390*/  VIADDMNMX R12, R13, 0x2, R4, PT ;  /* 0x000000020d0c7846 */ /* 0x000fe20003800104 */
[----:B------:R0:W2:Y:S01]  /*13a0*/  LDG.E.CONSTANT R21, desc[UR8][R8.64] ;  /* 0x0000000808157981 */ /* 0x0000a2000c1e9900 */
[----:B-1----:R-:W-:Y:S01]  /*13b0*/  VIADDMNMX R10, R24, UR12, RZ, !PT ;  /* 0x0000000c180a7c46 */ /* 0x002fe2000f8001ff */
[----:B------:R-:W-:-:S04]  /*13c0*/  IMAD.WIDE.U32 R14, R15, 0x4, R6 ;  /* 0x000000040f0e7825 */ /* 0x000fc800078e0006 */
[-CC-:B------:R-:W-:Y:S02]  /*13d0*/  IMAD R11, R12, R5.reuse, R0.reuse ;  /* 0x000000050c0b7224 */ /* 0x180fe400078e0200 */
[-CC-:B------:R-:W-:Y:S01]  /*13e0*/  IMAD R13, R22, R5.reuse, R0.reuse ;  /* 0x00000005160d7224 */ /* 0x180fe200078e0200 */
[----:B------:R1:W3:Y:S01]  /*13f0*/  LDG.E.CONSTANT R15, desc[UR8][R14.64] ;  /* 0x000000080e0f7981 */ /* 0x0002e2000c1e9900 */
[-CC-:B------:R-:W-:Y:S02]  /*1400*/  IMAD R23, R23, R5.reuse, R0.reuse ;  /* 0x0000000517177224 */ /* 0x180fe400078e0200 */
[----:B------:R-:W-:Y:S02]  /*1410*/  IMAD R25, R10, R5, R0 ;  /* 0x000000050a197224 */ /* 0x000fe400078e0200 */
[----:B0-----:R-:W-:-:S04]  /*1420*/  IMAD.WIDE R8, R11, 0x4, R6 ;  /* 0x000000040b087825 */ /* 0x001fc800078e0206 */
[--C-:B------:R-:W-:Y:S02]  /*1430*/  IMAD.WIDE.U32 R10, R13, 0x4, R6.reuse ;  /* 0x000000040d0a7825 */ /* 0x100fe400078e0006 */
[----:B------:R-:W4:Y:S02]  /*1440*/  LDG.E.CONSTANT R8, desc[UR8][R8.64] ;  /* 0x0000000808087981 */ /* 0x000f24000c1e9900 */
[--C-:B------:R-:W-:Y:S02]  /*1450*/  IMAD.WIDE R12, R23, 0x4, R6.reuse ;  /* 0x00000004170c7825 */ /* 0x100fe400078e0206 */
[----:B------:R-:W4:Y:S02]  /*1460*/  LDG.E.CONSTANT R11, desc[UR8][R10.64] ;  /* 0x000000080a0b7981 */ /* 0x000f24000c1e9900 */
[----:B------:R-:W-:Y:S02]  /*1470*/  IMAD.WIDE.U32 R6, R25, 0x4, R6 ;  /* 0x0000000419067825 */ /* 0x000fe400078e0006 */
[----:B------:R-:W5:Y:S04]  /*1480*/  LDG.E.CONSTANT R12, desc[UR8][R12.64] ;  /* 0x000000080c0c7981 */ /* 0x000f68000c1e9900 */
[----:B------:R-:W5:Y:S01]  /*1490*/  LDG.E.CONSTANT R7, desc[UR8][R6.64] ;  /* 0x0000000806077981 */ /* 0x000f62000c1e9900 */
[----:B-1----:R-:W-:-:S02]  /*14a0*/  I2FP.F32.U32 R14, R3 ;  /* 0x00000003000e7245 */ /* 0x002fc40000201000 */
[----:B------:R-:W-:Y:S02]  /*14b0*/  I2FP.F32.U32 R19, R19 ;  /* 0x0000001300137245 */ /* 0x000fe40000201000 */
[----:B------:R-:W-:Y:S01]  /*14c0*/  I2FP.F32.U32 R17, R17 ;  /* 0x0000001100117245 */ /* 0x000fe20000201000 */
[----:B------:R-:W-:Y:S02]  /*14d0*/  VIADD R3, R3, 0x4 ;  /* 0x0000000403037836 */ /* 0x000fe40000000000 */
[----:B--2---:R-:W-:-:S04]  /*14e0*/  FADD R18, R18, -R21 ;  /* 0x8000001512127221 */ /* 0x004fc80000000000 */
[----:B------:R-:W-:Y:S01]  /*14f0*/  FFMA R14, R14, R18, R29 ;  /* 0x000000120e0e7223 */ /* 0x000fe2000000001d */
[----:B---3--:R-:W-:-:S04]  /*1500*/  FADD R15, R20, -R15 ;  /* 0x8000000f140f7221 */ /* 0x008fc80000000000 */
[----:B------:R-:W-:Y:S01]  /*1510*/  FFMA R14, R19, R15, R14 ;  /* 0x0000000f130e7223 */ /* 0x000fe2000000000e */
[----:B------:R-:W-:Y:S01]  /*1520*/  I2FP.F32.U32 R15, R16 ;  /* 0x00000010000f7245 */ /* 0x000fe20000201000 */
[----:B----4-:R-:W-:-:S04]  /*1530*/  FADD R8, R8, -R11 ;  /* 0x8000000b08087221 */ /* 0x010fc80000000000 */
[----:B------:R-:W-:Y:S01]  /*1540*/  FFMA R8, R15, R8, R14 ;  /* 0x000000080f087223 */ /* 0x000fe2000000000e */
[----:B-----5:R-:W-:-:S04]  /*1550*/  FADD R29, R12, -R7 ;  /* 0x800000070c1d7221 */ /* 0x020fc80000000000 */
[----:B------:R-:W-:-:S07]  /*1560*/  FFMA R29, R17, R29, R8 ;  /* 0x0000001d111d7223 */ /* 0x000fce0000000008 */
.L_x_406:
[----:B------:R-:W-:Y:S05]  /*1570*/  BRA.U !UP1, `(.L_x_403) ;  /* 0x0000000109b87547 */ /* 0x000fea000b800000 */
[----:B------:R-:W-:Y:S02]  /*1580*/  UISETP.NE.AND UP0, UPT, UR5, 0x1, UPT ;  /* 0x000000010500788c */ /* 0x000fe4000bf05270 */
[----:B------:R-:W-:-:S04]  /*1590*/  ULOP3.LUT UR4, UR11, 0x1, URZ, 0xc0, !UPT ;  /* 0x000000010b047892 */ /* 0x000fc8000f8ec0ff */
[----:B------:R-:W-:-:S03]  /*15a0*/  UISETP.NE.U32.AND UP1, UPT, UR4, 0x1, UPT ;  /* 0x000000010400788c */ /* 0x000fc6000bf25070 */
[----:B------:R-:W-:Y:S08]  /*15b0*/  BRA.U !UP0, `(.L_x_407) ;  /* 0x0000000108707547 */ /* 0x000ff0000b800000 */
[----:B------:R-:W1:Y:S01]  /*15c0*/  LDC.64 R6, c[0x0][0x380] ;  /* 0x0000e000ff067b82 */ /* 0x000e620000000a00 */
[C---:B------:R-:W-:Y:S01]  /*15d0*/  VIADD R9, R3.reuse, UR12 ;  /* 0x0000000c03097c36 */ /* 0x040fe20008000000 */
[----:B------:R-:W-:Y:S02]  /*15e0*/  IADD3 R11, PT, PT, RZ, -R3, RZ ;  /* 0x80000003ff0b7210 */ /* 0x000fe40007ffe0ff */
[----:B------:R-:W-:Y:S02]  /*15f0*/  IADD3 R8, PT, PT, R3, 0x1, RZ ;  /* 0x0000000103087810 */ /* 0x000fe40007ffe0ff */
[----:B------:R-:W-:Y:S02]  /*1600*/  VIMNMX R10, PT, PT, R4, R9, PT ;  /* 0x00000009040a7248 */ /* 0x000fe40003fe0100 */
[----:B------:R-:W-:Y:S02]  /*1610*/  VIADDMNMX R11, R11, UR12, RZ, !PT ;  /* 0x0000000c0b0b7c46 */ /* 0x000fe4000f8001ff */
[----:B------:R-:W-:Y:S01]  /*1620*/  IADD3 R14, PT, PT, RZ, -R8, RZ ;  /* 0x80000008ff0e7210 */ /* 0x000fe20007ffe0ff */
[-C--:B------:R-:W-:Y:S01]  /*1630*/  IMAD R13, R10, R5.reuse, R0 ;  /* 0x000000050a0d7224 */ /* 0x080fe200078e0200 */
[----:B------:R-:W-:Y:S01]  /*1640*/  VIADDMNMX R9, R9, 0x1, R4, PT ;  /* 0x0000000109097846 */ /* 0x000fe20003800104 */
[----:B------:R-:W-:Y:S01]  /*1650*/  IMAD R11, R11, R5, R0 ;  /* 0x000000050b0b7224 */ /* 0x000fe200078e0200 */
[----:B------:R-:W-:-:S03]  /*1660*/  VIADDMNMX R14, R14, UR12, RZ, !PT ;  /* 0x0000000c0e0e7c46 */ /* 0x000fc6000f8001ff */
[-CC-:B------:R-:W-:Y:S02]  /*1670*/  IMAD R9, R9, R5.reuse, R0.reuse ;  /* 0x0000000509097224 */ /* 0x180fe400078e0200 */
[----:B------:R-:W-:Y:S02]  /*1680*/  IMAD R17, R14, R5, R0 ;  /* 0x000000050e117224 */ /* 0x000fe400078e0200 */
[----:B-1----:R-:W-:-:S04]  /*1690*/  IMAD.WIDE R12, R13, 0x4, R6 ;  /* 0x000000040d0c7825 */ /* 0x002fc800078e0206 */
[--C-:B------:R-:W-:Y:S02]  /*16a0*/  IMAD.WIDE.U32 R10, R11, 0x4, R6.reuse ;  /* 0x000000040b0a7825 */ /* 0x100fe400078e0006 */
[----:B0-----:R-:W2:Y:S02]  /*16b0*/  LDG.E.CONSTANT R12, desc[UR8][R12.64] ;  /* 0x000000080c0c7981 */ /* 0x001ea4000c1e9900 */
[--C-:B------:R-:W-:Y:S02]  /*16c0*/  IMAD.WIDE R14, R9, 0x4, R6.reuse ;  /* 0x00000004090e7825 */ /* 0x100fe400078e0206 */
[----:B------:R-:W2:Y:S02]  /*16d0*/  LDG.E.CONSTANT R11, desc[UR8][R10.64] ;  /* 0x000000080a0b7981 */ /* 0x000ea4000c1e9900 */
[----:B------:R-:W-:Y:S02]  /*16e0*/  IMAD.WIDE.U32 R6, R17, 0x4, R6 ;  /* 0x0000000411067825 */ /* 0x000fe400078e0006 */
[----:B------:R-:W3:Y:S04]  /*16f0*/  LDG.E.CONSTANT R14, desc[UR8][R14.64] ;  /* 0x000000080e0e7981 */ /* 0x000ee8000c1e9900 */
[----:B------:R-:W3:Y:S01]  /*1700*/  LDG.E.CONSTANT R7, desc[UR8][R6.64] ;  /* 0x0000000806077981 */ /* 0x000ee2000c1e9900 */
[----:B------:R-:W-:-:S02]  /*1710*/  I2FP.F32.U32 R16, R3 ;  /* 0x0000000300107245 */ /* 0x000fc40000201000 */
[----:B------:R-:W-:Y:S02]  /*1720*/  I2FP.F32.U32 R8, R8 ;  /* 0x0000000800087245 */ /* 0x000fe40000201000 */
[----:B------:R-:W-:Y:S01]  /*1730*/  IADD3 R3, PT, PT, R3, 0x2, RZ ;  /* 0x0000000203037810 */ /* 0x000fe20007ffe0ff */
[----:B--2---:R-:W-:-:S04]  /*1740*/  FADD R9, R12, -R11 ;  /* 0x8000000b0c097221 */ /* 0x004fc80000000000 */
[----:B------:R-:W-:Y:S01]  /*1750*/  FFMA R9, R16, R9, R29 ;  /* 0x0000000910097223 */ /* 0x000fe2000000001d */
[----:B---3--:R-:W-:-:S04]  /*1760*/  FADD R29, R14, -R7 ;  /* 0x800000070e1d7221 */ /* 0x008fc80000000000 */
[----:B------:R-:W-:-:S07]  /*1770*/  FFMA R29, R8, R29, R9 ;  /* 0x0000001d081d7223 */ /* 0x000fce0000000009 */
.L_x_407:
[----:B------:R-:W-:Y:S05]  /*1780*/  BRA.U UP1, `(.L_x_403) ;  /* 0x0000000101347547 */ /* 0x000fea000b800000 */
[----:B------:R-:W1:Y:S01]  /*1790*/  LDC.64 R6, c[0x0][0x380] ;  /* 0x0000e000ff067b82 */ /* 0x000e620000000a00 */
[----:B------:R-:W-:Y:S01]  /*17a0*/  IMAD.MOV R8, RZ, RZ, -R3 ;  /* 0x000000ffff087224 */ /* 0x000fe200078e0a03 */
[----:B------:R-:W-:-:S04]  /*17b0*/  VIADDMNMX R4, R3, UR12, R4, PT ;  /* 0x0000000c03047c46 */ /* 0x000fc8000b800104 */
[----:B------:R-:W-:Y:S01]  /*17c0*/  VIADDMNMX R8, R8, UR12, RZ, !PT ;  /* 0x0000000c08087c46 */ /* 0x000fe2000f8001ff */
[----:B------:R-:W-:-:S04]  /*17d0*/  IMAD R9, R4, R5, R0 ;  /* 0x0000000504097224 */ /* 0x000fc800078e0200 */
[----:B------:R-:W-:Y:S02]  /*17e0*/  IMAD R11, R8, R5, R0 ;  /* 0x00000005080b7224 */ /* 0x000fe400078e0200 */
[----:B-1----:R-:W-:-:S04]  /*17f0*/  IMAD.WIDE R4, R9, 0x4, R6 ;  /* 0x0000000409047825 */ /* 0x002fc800078e0206 */
[----:B------:R-:W-:Y:S02]  /*1800*/  IMAD.WIDE.U32 R6, R11, 0x4, R6 ;  /* 0x000000040b067825 */ /* 0x000fe400078e0006 */
[----:B0-----:R-:W2:Y:S04]  /*1810*/  LDG.E.CONSTANT R4, desc[UR8][R4.64] ;  /* 0x0000000804047981 */ /* 0x001ea8000c1e9900 */
[----:B------:R-:W2:Y:S01]  /*1820*/  LDG.E.CONSTANT R7, desc[UR8][R6.64] ;  /* 0x0000000806077981 */ /* 0x000ea2000c1e9900 */
[----:B------:R-:W-:Y:S01]  /*1830*/  I2FP.F32.U32 R8, R3 ;  /* 0x0000000300087245 */ /* 0x000fe20000201000 */
[----:B--2---:R-:W-:-:S04]  /*1840*/  FADD R3, R4, -R7 ;  /* 0x8000000704037221 */ /* 0x004fc80000000000 */
[----:B------:R-:W-:-:S07]  /*1850*/  FFMA R29, R8, R3, R29 ;  /* 0x00000003081d7223 */ /* 0x000fce000000001d */
.L_x_403:
[----:B------:R-:W1:Y:S01]  /*1860*/  MUFU.RCP R3, R2 ;  /* 0x0000000200037308 */ /* 0x000e620000001000 */
[----:B------:R-:W-:Y:S07]  /*1870*/  BSSY.RECONVERGENT B0, `(.L_x_408) ;  /* 0x000000b000007945 */ /* 0x000fee0003800200 */
[----:B------:R-:W2:Y:S01]  /*1880*/  FCHK P0, R29, R2 ;  /* 0x000000021d007302 */ /* 0x000ea20000000000 */
[----:B-1----:R-:W-:-:S04]  /*1890*/  FFMA R4, R3, -R2, 1 ;  /* 0x3f80000003047423 */ /* 0x002fc80000000802 */
[----:B------:R-:W-:-:S04]  /*18a0*/  FFMA R4, R3, R4, R3 ;  /* 0x0000000403047223 */ /* 0x000fc80000000003 */
[----:B------:R-:W-:-:S04]  /*18b0*/  FFMA R6, R4, R29, RZ ;  /* 0x0000001d04067223 */ /* 0x000fc800000000ff */
[----:B------:R-:W-:-:S04]  /*18c0*/  FFMA R3, R6, -R2, R29 ;  /* 0x8000000206037223 */ /* 0x000fc8000000001d */
[----:B------:R-:W-:Y:S01]  /*18d0*/  FFMA R5, R4, R3, R6 ;  /* 0x0000000304057223 */ /* 0x000fe20000000006 */
[----:B--2---:R-:W-:Y:S06]  /*18e0*/  @!P0 BRA `(.L_x_409) ;  /* 0x00000000000c8947 */ /* 0x004fec0003800000 */
[----:B------:R-:W-:-:S07]  /*18f0*/  MOV R4, 0x1910 ;  /* 0x0000191000047802 */ /* 0x000fce0000000f00 */
[----:B0-----:R-:W-:Y:S05]  /*1900*/  CALL.REL.NOINC `($__internal_16_$__cuda_sm3x_div_rn_noftz_f32_slowpath) ;  /* 0x0000000000207944 */ /* 0x001fea0003c00000 */
[----:B------:R-:W-:-:S07]  /*1910*/  MOV R5, R2 ;  /* 0x0000000200057202 */ /* 0x000fce0000000f00 */
.L_x_409:
[----:B0-----:R-:W-:Y:S05]  /*1920*/  BSYNC.RECONVERGENT B0 ;  /* 0x0000000000007941 */ /* 0x001fea0003800200 */
.L_x_408:
[----:B------:R-:W0:Y:S08]  /*1930*/  LDC R7, c[0x0][0x394] ;  /* 0x0000e500ff077b82 */ /* 0x000e300000000800 */
[----:B------:R-:W1:Y:S01]  /*1940*/  LDC.64 R2, c[0x0][0x388] ;  /* 0x0000e200ff027b82 */ /* 0x000e620000000a00 */
[----:B0-----:R-:W-:-:S04]  /*1950*/  IMAD R7, R7, UR12, R0 ;  /* 0x0000000c07077c24 */ /* 0x001fc8000f8e0200 */
[----:B-1----:R-:W-:-:S05]  /*1960*/  IMAD.WIDE.U32 R2, R7, 0x4, R2 ;  /* 0x0000000407027825 */ /* 0x002fca00078e0002 */
[----:B------:R-:W-:Y:S01]  /*1970*/  STG.E desc[UR8][R2.64], R5 ;  /* 0x0000000502007986 */ /* 0x000fe2000c101908 */
[----:B------:R-:W-:Y:S05]  /*1980*/  EXIT ;  /* 0x000000000000794d */ /* 0x000fea0003800000 */
        .weak           $__internal_16_$__cuda_sm3x_div_rn_noftz_f32_slowpath
        .type           $__internal_16_$__cuda_sm3x_div_rn_noftz_f32_slowpath,@function
        .size           $__internal_16_$__cuda_sm3x_div_rn_noftz_f32_slowpath,(.L_x_669 - $__internal_16_$__cuda_sm3x_div_rn_noftz_f32_slowpath)
$__internal_16_$__cuda_sm3x_div_rn_noftz_f32_slowpath:
[----:B------:R-:W-:Y:S01]  /*1990*/  SHF.R.U32.HI R5, RZ, 0x17, R2 ;  /* 0x00000017ff057819 */ /* 0x000fe20000011602 */
[----:B------:R-:W-:Y:S01]  /*19a0*/  BSSY.RECONVERGENT B1, `(.L_x_410) ;  /* 0x0000062000017945 */ /* 0x000fe20003800200 */
[----:B------:R-:W-:Y:S02]  /*19b0*/  SHF.R.U32.HI R3, RZ, 0x17, R29 ;  /* 0x00000017ff037819 */ /* 0x000fe4000001161d */
[----:B------:R-:W-:Y:S02]  /*19c0*/  LOP3.LUT R11, R5, 0xff, RZ, 0xc0, !PT ;  /* 0x000000ff050b7812 */ /* 0x000fe400078ec0ff */
[----:B------:R-:W-:Y:S02]  /*19d0*/  LOP3.LUT R6, R3, 0xff, RZ, 0xc0, !PT ;  /* 0x000000ff03067812 */ /* 0x000fe400078ec0ff */
        /* <DEDUP_REMOVED lines=29> */
.L_x_411:
[----:B------:R-:W-:Y:S01]  /*1bb0*/  LEA R5, R11, 0xc0800000, 0x17 ;  /* 0xc08000000b057811 */ /* 0x000fe200078eb8ff */
[----:B------:R-:W-:Y:S01]  /*1bc0*/  VIADD R6, R6, 0xffffff81 ;  /* 0xffffff8106067836 */ /* 0x000fe20000000000 */
[----:B------:R-:W-:Y:S02]  /*1bd0*/  BSSY.RECONVERGENT B2, `(.L_x_416) ;  /* 0x0000035000027945 */ /* 0x000fe40003800200 */
        /* <DEDUP_REMOVED lines=48> */
.L_x_418:
[----:B------:R-:W-:-:S04]  /*1ee0*/  LOP3.LUT R2, R2, 0x80000000, RZ, 0xc0, !PT ;  /* 0x8000000002027812 */ /* 0x000fc800078ec0ff */
[----:B------:R-:W-:Y:S01]  /*1ef0*/  LOP3.LUT R2, R2, 0x7f800000, RZ, 0xfc, !PT ;  /* 0x7f80000002027812 */ /* 0x000fe200078efcff */
[----:B------:R-:W-:Y:S06]  /*1f00*/  BRA `(.L_x_419) ;  /* 0x0000000000047947 */ /* 0x000fec0003800000 */
.L_x_417:
[----:B------:R-:W-:-:S07]  /*1f10*/  LEA R2, R6, R2, 0x17 ;  /* 0x0000000206027211 */ /* 0x000fce00078eb8ff */
.L_x_419:
[----:B------:R-:W-:Y:S05]  /*1f20*/  BSYNC.RECONVERGENT B2 ;  /* 0x0000000000027941 */ /* 0x000fea0003800200 */
.L_x_416:
[----:B------:R-:W-:Y:S05]  /*1f30*/  BRA `(.L_x_420) ;  /* 0x0000000000207947 */ /* 0x000fea0003800000 */
.L_x_415:
[----:B------:R-:W-:-:S04]  /*1f40*/  LOP3.LUT R2, R2, 0x80000000, R29, 0x48, !PT ;  /* 0x8000000002027812 */ /* 0x000fc800078e481d */
[----:B------:R-:W-:Y:S01]  /*1f50*/  LOP3.LUT R2, R2, 0x7f800000, RZ, 0xfc, !PT ;  /* 0x7f80000002027812 */ /* 0x000fe200078efcff */
[----:B------:R-:W-:Y:S06]  /*1f60*/  BRA `(.L_x_420) ;  /* 0x0000000000147947 */ /* 0x000fec0003800000 */
.L_x_414:
[----:B------:R-:W-:Y:S01]  /*1f70*/  LOP3.LUT R2, R2, 0x80000000, R29, 0x48, !PT ;  /* 0x8000000002027812 */ /* 0x000fe200078e481d */
[----:B------:R-:W-:Y:S06]  /*1f80*/  BRA `(.L_x_420) ;  /* 0x00000000000c7947 */ /* 0x000fec0003800000 */
.L_x_413:
[----:B------:R-:W0:Y:S01]  /*1f90*/  MUFU.RSQ R2, -QNAN ;  /* 0xffc0000000027908 */ /* 0x000e220000001400 */
[----:B------:R-:W-:Y:S05]  /*1fa0*/  BRA `(.L_x_420) ;  /* 0x0000000000047947 */ /* 0x000fea0003800000 */
.L_x_412:
[----:B------:R-:W-:-:S07]  /*1fb0*/  FADD.FTZ R2, R29, R2 ;  /* 0x000000021d027221 */ /* 0x000fce0000010000 */
.L_x_420:
[----:B------:R-:W-:Y:S05]  /*1fc0*/  BSYNC.RECONVERGENT B1 ;  /* 0x0000000000017941 */ /* 0x000fea0003800200 */
.L_x_410:
[----:B------:R-:W-:-:S04]  /*1fd0*/  HFMA2 R5, -RZ, RZ, 0, 0 ;  /* 0x00000000ff057431 */ /* 0x000fc800000001ff */
[----:B0-----:R-:W-:Y:S05]  /*1fe0*/  RET.REL.NODEC R4 `(_ZN8pygpukit3ops5audio21delta_features_kernelEPKfPfiii) ;  /* 0xffffffe004047950 */ /* 0x001fea0003c3ffff */
.L_x_421:
        /* <DEDUP_REMOVED lines=9> */
.L_x_669:


//--------------------- .text._ZN8pygpukit3ops5audio13dct_ii_kernelEPKfPfiii --------------------------
	.section	.text._ZN8pygpukit3ops5audio13dct_ii_kernelEPKfPfiii,"ax",@progbits
	.align	128
        .global         _ZN8pygpukit3ops5audio13dct_ii_kernelEPKfPfiii
        .type           _ZN8pygpukit3ops5audio13dct_ii_kernelEPKfPfiii,@function
        .size           _ZN8pygpukit3ops5audio13dct_ii_kernelEPKfPfiii,(.L_x_671 - _ZN8pygpukit3ops5audio13dct_ii_kernelEPKfPfiii)
        .other          _ZN8pygpukit3ops5audio13dct_ii_kernelEPKfPfiii,@"STO_CUDA_ENTRY STV_DEFAULT"
_ZN8pygpukit3ops5audio13dct_ii_kernelEPKfPfiii:
.text._ZN8pygpukit3ops5audio13dct_ii_kernelEPKfPfiii:
[----:B------:R-:W0:Y:S01]  /*0000*/  LDC R1, c[0x0][0x37c] ;  /* 0x0000df00ff017b82 */ /* 0x000e220000000800 */
[----:B------:R-:W1:Y:S07]  /*0010*/  S2R R5, SR_TID.X ;  /* 0x0000000000057919 */ /* 0x000e6e0000002100 */
[----:B------:R-:W2:Y:S01]  /*0020*/  S2UR UR6, SR_CTAID.X ;  /* 0x00000000000679c3 */ /* 0x000ea20000002500 */
[----:B------:R-:W1:Y:S01]  /*0030*/  LDCU UR4, c[0x0][0x398] ;  /* 0x00007300ff0477ac */ /* 0x000e620008000800 */
[----:B0-----:R-:W-:-:S06]  /*0040*/  VIADD R1, R1, 0xffffffe0 ;  /* 0xffffffe001017836 */ /* 0x001fcc0000000000 */
[----:B------:R-:W2:Y:S01]  /*0050*/  LDC R0, c[0x0][0x390] ;  /* 0x0000e400ff007b82 */ /* 0x000ea20000000800 */
[----:B-1----:R-:W-:-:S04]  /*0060*/  ISETP.GE.AND P0, PT, R5, UR4, PT ;  /* 0x0000000405007c0c */ /* 0x002fc8000bf06270 */
[----:B--2---:R-:W-:-:S13]  /*0070*/  ISETP.LE.OR P0, PT, R0, UR6, P0 ;  /* 0x0000000600007c0c */ /* 0x004fda0008703670 */
[----:B------:R-:W-:Y:S05]  /*0080*/  @P0 EXIT ;  /* 0x000000000000094d */ /* 0x000fea0003800000 */
[----:B------:R-:W0:Y:S01]  /*0090*/  LDCU UR4, c[0x0][0x394] ;  /* 0x00007280ff0477ac */ /* 0x000e220008000800 */
[----:B------:R-:W-:Y:S01]  /*00a0*/  IMAD.MOV.U32 R7, RZ, RZ, RZ ;  /* 0x000000ffff077224 */ /* 0x000fe200078e00ff */
[----:B------:R-:W1:Y:S01]  /*00b0*/  LDCU.64 UR8, c[0x0][0x358] ;  /* 0x00006b00ff0877ac */ /* 0x000e620008000a00 */
[----:B0-----:R-:W-:Y:S02]  /*00c0*/  UISETP.GE.AND UP0, UPT, UR4, 0x1, UPT ;  /* 0x000000010400788c */ /* 0x001fe4000bf06270 */
[----:B------:R-:W-:-:S07]  /*00d0*/  I2FP.F32.S32 R11, UR4 ;  /* 0x00000004000b7c45 */ /* 0x000fce0008201400 */
[----:B-1----:R-:W-:Y:S05]  /*00e0*/  BRA.U !UP0, `(.L_x_422) ;  /* 0x0000000508c47547 */ /* 0x002fea000b800000 */
[----:B------:R-:W-:Y:S01]  /*00f0*/  FADD R3, R11, R11 ;  /* 0x0000000b0b037221 */ /* 0x000fe20000000000 */
[----:B------:R-:W-:Y:S01]  /*0100*/  I2FP.F32.U32 R0, R5 ;  /* 0x0000000500007245 */ /* 0x000fe20000201000 */
[----:B------:R-:W-:Y:S02]  /*0110*/  BSSY.RECONVERGENT B0, `(.L_x_423) ;  /* 0x000000d000007945 */ /* 0x000fe40003800200 */
[----:B------:R-:W0:Y:S02]  /*0120*/  MUFU.RCP R2, R3 ;  /* 0x0000000300027308 */ /* 0x000e240000001000 */
[----:B------:R-:W-:-:S06]  /*0130*/  FMUL R0, R0, 3.1415927410125732422 ;  /* 0x40490fdb00007820 */ /* 0x000fcc0000400000 */
        /* <DEDUP_REMOVED lines=8> */
[----:B------:R-:W-:Y:S05]  /*01c0*/  CALL.REL.NOINC `($__internal_18_$__cuda_sm3x_div_rn_noftz_f32_slowpath) ;  /* 0x0000000800807944 */ /* 0x000fea0003c00000 */
[----:B------:R-:W-:-:S07]  /*01d0*/  IMAD.MOV.U32 R10, RZ, RZ, R0 ;  /* 0x000000ffff0a7224 */ /* 0x000fce00078e0000 */
.L_x_424:
[----:B------:R-:W-:Y:S05]  /*01e0*/  BSYNC.RECONVERGENT B0 ;  /* 0x0000000000007941 */ /* 0x000fea0003800200 */
.L_x_423:
[----:B------:R-:W-:Y:S02]  /*01f0*/  IMAD.MOV.U32 R7, RZ, RZ, RZ ;  /* 0x000000ffff077224 */ /* 0x000fe400078e00ff */
[----:B------:R-:W-:-:S07]  /*0200*/  IMAD.MOV.U32 R12, RZ, RZ, RZ ;  /* 0x000000ffff0c7224 */ /* 0x000fce00078e00ff */
.L_x_428:
[----:B------:R-:W0:Y:S08]  /*0210*/  LDC R13, c[0x0][0x394] ;  /* 0x0000e500ff0d7b82 */ /* 0x000e300000000800 */
[----:B------:R-:W1:Y:S01]  /*0220*/  LDC.64 R2, c[0x0][0x380] ;  /* 0x0000e000ff027b82 */ /* 0x000e620000000a00 */
[----:B0-----:R-:W-:-:S04]  /*0230*/  IMAD R9, R13, UR6, R12 ;  /* 0x000000060d097c24 */ /* 0x001fc8000f8e020c */
[----:B-1----:R-:W-:-:S05]  /*0240*/  IMAD.WIDE.U32 R2, R9, 0x4, R2 ;  /* 0x0000000409027825 */ /* 0x002fca00078e0002 */
[----:B------:R0:W5:Y:S01]  /*0250*/  LDG.E.CONSTANT R14, desc[UR8][R2.64] ;  /* 0x00000008020e7981 */ /* 0x000162000c1e9900 */
[----:B------:R-:W-:Y:S01]  /*0260*/  LEA R15, R12, 0x1, 0x1 ;  /* 0x000000010c0f7811 */ /* 0x000fe200078e08ff */
[----:B------:R-:W-:Y:S03]  /*0270*/  BSSY.RECONVERGENT B0, `(.L_x_425) ;  /* 0x0000042000007945 */ /* 0x000fe60003800200 */
[----:B------:R-:W-:-:S05]  /*0280*/  I2FP.F32.U32 R17, R15 ;  /* 0x0000000f00117245 */ /* 0x000fca0000201000 */
[----:B------:R-:W-:-:S04]  /*0290*/  FMUL R17, R17, R10 ;  /* 0x0000000a11117220 */ /* 0x000fc80000400000 */
[C---:B------:R-:W-:Y:S01]  /*02a0*/  FMUL R0, R17.reuse, 0.63661974668502807617 ;  /* 0x3f22f98311007820 */ /* 0x040fe20000400000 */
[----:B------:R-:W-:-:S05]  /*02b0*/  FSETP.GE.AND P0, PT, |R17|, 105615, PT ;  /* 0x47ce47801100780b */ /* 0x000fca0003f06200 */
        /* <DEDUP_REMOVED lines=10> */
[----:B------:R-:W-:Y:S01]  /*0360*/  SHF.L.U32 R2, R17, 0x8, RZ ;  /* 0x0000000811027819 */ /* 0x000fe200000006ff */
[----:B------:R-:W-:Y:S01]  /*0370*/  IMAD.MOV.U32 R6, RZ, RZ, RZ ;  /* 0x000000ffff067224 */ /* 0x000fe200078e00ff */
[----:B------:R-:W0:Y:S01]  /*0380*/  LDCU.64 UR10, c[0x4][URZ] ;  /* 0x01000000ff0a77ac */ /* 0x000e220008000a00 */
[----:B------:R-:W-:Y:S01]  /*0390*/  IMAD.MOV.U32 R0, RZ, RZ, R1 ;  /* 0x000000ffff007224 */ /* 0x000fe200078e0001 */
[----:B------:R-:W-:Y:S01]  /*03a0*/  LOP3.LUT R21, R2, 0x80000000, RZ, 0xfc, !PT ;  /* 0x8000000002157812 */ /* 0x000fe200078efcff */
[----:B------:R-:W-:Y:S01]  /*03b0*/  UMOV UR5, URZ ;  /* 0x000000ff00057c82 */ /* 0x000fe20008000000 */
[----:B------:R-:W-:-:S05]  /*03c0*/  UMOV UR4, URZ ;  /* 0x000000ff00047c82 */ /* 0x000fca0008000000 */
.L_x_427:
        /* <DEDUP_REMOVED lines=16> */
[----:B------:R-:W-:Y:S02]  /*04d0*/  LOP3.LUT P0, RZ, R4, 0x1f, RZ, 0xc0, !PT ;  /* 0x0000001f04ff7812 */ /* 0x000fe4000780c0ff */
[----:B------:R-:W-:-:S04]  /*04e0*/  IADD3 R0, PT, PT, R0, -0x80, RZ ;  /* 0xffffff8000007810 */ /* 0x000fc80007ffe0ff */
        /* <DEDUP_REMOVED lines=26> */
.L_x_426:
[----:B------:R-:W-:Y:S05]  /*0690*/  BSYNC.RECONVERGENT B0 ;  /* 0x0000000000007941 */ /* 0x000fea0003800200 */
.L_x_425:
[----:B------:R-:W-:Y:S01]  /*06a0*/  LOP3.LUT R6, R0, 0x1, RZ, 0xc0, !PT ;  /* 0x0000000100067812 */ /* 0x000fe200078ec0ff */
[----:B------:R-:W-:Y:S02]  /*06b0*/  IMAD.MOV.U32 R2, RZ, RZ, 0x37cbac00 ;  /* 0x37cbac00ff027424 */ /* 0x000fe400078e00ff */
[----:B------:R-:W-:Y:S01]  /*06c0*/  FMUL R3, R4, R4 ;  /* 0x0000000404037220 */ /* 0x000fe20000400000 */
[----:B------:R-:W-:Y:S01]  /*06d0*/  IADD3 R0, PT, PT, R0, 0x1, RZ ;  /* 0x0000000100007810 */ /* 0x000fe20007ffe0ff */
[----:B------:R-:W-:Y:S01]  /*06e0*/  IMAD.MOV.U32 R17, RZ, RZ, 0x3e2aaaa8 ;  /* 0x3e2aaaa8ff117424 */ /* 0x000fe200078e00ff */
[----:B------:R-:W-:Y:S01]  /*06f0*/  ISETP.NE.U32.AND P0, PT, R6, 0x1, PT ;  /* 0x000000010600780c */ /* 0x000fe20003f05070 */
[----:B------:R-:W-:Y:S01]  /*0700*/  FFMA R2, R3, R2, -0.0013887860113754868507 ;  /* 0xbab607ed03027423 */ /* 0x000fe20000000002 */
[----:B------:R-:W-:Y:S01]  /*0710*/  IMAD.MOV.U32 R6, RZ, RZ, 0x3c0885e4 ;  /* 0x3c0885e4ff067424 */ /* 0x000fe200078e00ff */
[----:B------:R-:W-:Y:S01]  /*0720*/  LOP3.LUT P1, RZ, R0, 0x2, RZ, 0xc0, !PT ;  /* 0x0000000200ff7812 */ /* 0x000fe2000782c0ff */
[----:B------:R-:W-:Y:S01]  /*0730*/  IMAD.IADD R12, R15, 0x1, -R12 ;  /* 0x000000010f0c7824 */ /* 0x000fe200078e0a0c */
[----:B------:R-:W-:-:S02]  /*0740*/  FSEL R0, R4, 1, !P0 ;  /* 0x3f80000004007808 */ /* 0x000fc40004000000 */
[----:B------:R-:W-:Y:S02]  /*0750*/  FSEL R2, R2, -0.00019574658654164522886, P0 ;  /* 0xb94d415302027808 */ /* 0x000fe40000000000 */
[----:B------:R-:W-:Y:S01]  /*0760*/  FSEL R6, R6, 0.041666727513074874878, !P0 ;  /* 0x3d2aaabb06067808 */ /* 0x000fe20004000000 */
[----:B------:R-:W-:Y:S01]  /*0770*/  FFMA R9, R3, R0, RZ ;  /* 0x0000000003097223 */ /* 0x000fe200000000ff */
[----:B------:R-:W-:Y:S02]  /*0780*/  FSEL R17, -R17, -0.4999999701976776123, !P0 ;  /* 0xbeffffff11117808 */ /* 0x000fe40004000100 */
[----:B------:R-:W-:Y:S01]  /*0790*/  ISETP.NE.AND P0, PT, R12, R13, PT ;  /* 0x0000000d0c00720c */ /* 0x000fe20003f05270 */
[----:B------:R-:W-:-:S04]  /*07a0*/  FFMA R2, R3, R2, R6 ;  /* 0x0000000203027223 */ /* 0x000fc80000000006 */
[----:B------:R-:W-:-:S04]  /*07b0*/  FFMA R2, R3, R2, R17 ;  /* 0x0000000203027223 */ /* 0x000fc80000000011 */
[----:B------:R-:W-:-:S04]  /*07c0*/  FFMA R0, R9, R2, R0 ;  /* 0x0000000209007223 */ /* 0x000fc80000000000 */
[----:B------:R-:W-:-:S04]  /*07d0*/  @P1 FADD R0, RZ, -R0 ;  /* 0x80000000ff001221 */ /* 0x000fc80000000000 */
[----:B-----5:R-:W-:Y:S01]  /*07e0*/  FFMA R7, R14, R0, R7 ;  /* 0x000000000e077223 */ /* 0x020fe20000000007 */
[----:B------:R-:W-:Y:S06]  /*07f0*/  @P0 BRA `(.L_x_428) ;  /* 0xfffffff800840947 */ /* 0x000fec000383ffff */
.L_x_422:
[----:B------:R-:W0:Y:S01]  /*0800*/  MUFU.RCP R2, R11 ;  /* 0x0000000b00027308 */ /* 0x000e220000001000 */
[----:B------:R-:W-:Y:S01]  /*0810*/  ISETP.NE.AND P0, PT, R5, RZ, PT ;  /* 0x000000ff0500720c */ /* 0x000fe20003f05270 */
[----:B------:R-:W-:Y:S01]  /*0820*/  IMAD.MOV.U32 R0, RZ, RZ, 0x3f800000 ;  /* 0x3f800000ff007424 */ /* 0x000fe200078e00ff */
[----:B------:R-:W-:Y:S04]  /*0830*/  BSSY.RECONVERGENT B0, `(.L_x_429) ;  /* 0x000000d000007945 */ /* 0x000fe80003800200 */
[----:B------:R-:W-:-:S06]  /*0840*/  FSEL R0, R0, 2, !P0 ;  /* 0x4000000000007808 */ /* 0x000fcc0004000000 */
        /* <DEDUP_REMOVED lines=9> */
[----:B------:R-:W-:Y:S05]  /*08e0*/  CALL.REL.NOINC `($__internal_18_$__cuda_sm3x_div_rn_noftz_f32_slowpath) ;  /* 0x0000000000b87944 */ /* 0x000fea0003c00000 */
[----:B------:R-:W-:-:S07]  /*08f0*/  IMAD.MOV.U32 R2, RZ, RZ, R0 ;  /* 0x000000ffff027224 */ /* 0x000fce00078e0000 */
.L_x_430:
[----:B------:R-:W-:Y:S05]  /*0900*/  BSYNC.RECONVERGENT B0 ;  /* 0x0000000000007941 */ /* 0x000fea0003800200 */
.L_x_429:
[----:B------:R-:W-:Y:S01]  /*0910*/  IADD3 R0, PT, PT, R2, -0xd000000, RZ ;  /* 0xf300000002007810 */ /* 0x000fe20007ffe0ff */
[----:B------:R0:W1:Y:S01]  /*0920*/  MUFU.RSQ R9, R2 ;  /* 0x0000000200097308 */ /* 0x0000620000001400 */
[----:B------:R-:W-:Y:S02]  /*0930*/  BSSY.RECONVERGENT B0, `(.L_x_431) ;  /* 0x000000b000007945 */ /* 0x000fe40003800200 */
[----:B------:R-:W-:-:S13]  /*0940*/  ISETP.GT.U32.AND P0, PT, R0, 0x727fffff, PT ;  /* 0x727fffff0000780c */ /* 0x000fda0003f04070 */
[----:B0-----:R-:W-:Y:S05]  /*0950*/  @!P0 BRA `(.L_x_432) ;  /* 0x0000000000108947 */ /* 0x001fea0003800000 */
[----:B------:R-:W-:Y:S01]  /*0960*/  IMAD.MOV.U32 R0, RZ, RZ, R2 ;  /* 0x000000ffff007224 */ /* 0x000fe200078e0002 */
[----:B------:R-:W-:-:S07]  /*0970*/  MOV R10, 0x990 ;  /* 0x00000990000a7802 */ /* 0x000fce0000000f00 */
[----:B-1----:R-:W-:Y:S05]  /*0980*/  CALL.REL.NOINC `($__internal_17_$__cuda_sm20_sqrt_rn_f32_slowpath) ;  /* 0x0000000000347944 */ /* 0x002fea0003c00000 */
[----:B------:R-:W-:Y:S05]  /*0990*/  BRA `(.L_x_433) ;  /* 0x0000000000107947 */ /* 0x000fea0003800000 */
.L_x_432:
[C---:B-1----:R-:W-:Y:S01]  /*09a0*/  FMUL.FTZ R3, R9.reuse, R2 ;  /* 0x0000000209037220 */ /* 0x042fe20000410000 */
[----:B------:R-:W-:-:S03]  /*09b0*/  FMUL.FTZ R4, R9, 0.5 ;  /* 0x3f00000009047820 */ /* 0x000fc60000410000 */
[----:B------:R-:W-:-:S04]  /*09c0*/  FFMA R0, -R3, R3, R2 ;  /* 0x0000000303007223 */ /* 0x000fc80000000102 */
[----:B------:R-:W-:-:S07]  /*09d0*/  FFMA R0, R0, R4, R3 ;  /* 0x0000000400007223 */ /* 0x000fce0000000003 */
.L_x_433:
[----:B------:R-:W-:Y:S05]  /*09e0*/  BSYNC.RECONVERGENT B0 ;  /* 0x0000000000007941 */ /* 0x000fea0003800200 */
.L_x_431:
[----:B------:R-:W0:Y:S01]  /*09f0*/  LDC R4, c[0x0][0x398] ;  /* 0x0000e600ff047b82 */ /* 0x000e220000000800 */
[----:B------:R-:W-:-:S07]  /*0a00*/  FMUL R7, R0, R7 ;  /* 0x0000000700077220 */ /* 0x000fce0000400000 */
[----:B------:R-:W1:Y:S01]  /*0a10*/  LDC.64 R2, c[0x0][0x388] ;  /* 0x0000e200ff027b82 */ /* 0x000e620000000a00 */
[----:B0-----:R-:W-:-:S04]  /*0a20*/  IMAD R5, R4, UR6, R5 ;  /* 0x0000000604057c24 */ /* 0x001fc8000f8e0205 */
[----:B-1----:R-:W-:-:S05]  /*0a30*/  IMAD.WIDE.U32 R2, R5, 0x4, R2 ;  /* 0x0000000405027825 */ /* 0x002fca00078e0002 */
[----:B------:R-:W-:Y:S01]  /*0a40*/  STG.E desc[UR8][R2.64], R7 ;  /* 0x0000000702007986 */ /* 0x000fe2000c101908 */
[----:B------:R-:W-:Y:S05]  /*0a50*/  EXIT ;  /* 0x000000000000794d */ /* 0x000fea0003800000 */
        .weak           $__internal_17_$__cuda_sm20_sqrt_rn_f32_slowpath
        .type           $__internal_17_$__cuda_sm20_sqrt_rn_f32_slowpath,@function
        .size           $__internal_17_$__cuda_sm20_sqrt_rn_f32_slowpath,($__internal_18_$__cuda_sm3x_div_rn_noftz_f32_slowpath - $__internal_17_$__cuda_sm20_sqrt_rn_f32_slowpath)
$__internal_17_$__cuda_sm20_sqrt_rn_f32_slowpath:
[----:B------:R-:W-:-:S13]  /*0a60*/  LOP3.LUT P0, RZ, R0, 0x7fffffff, RZ, 0xc0, !PT ;  /* 0x7fffffff00ff7812 */ /* 0x000fda000780c0ff */
[----:B------:R-:W-:Y:S01]  /*0a70*/  @!P0 IMAD.MOV.U32 R2, RZ, RZ, R0 ;  /* 0x000000ffff028224 */ /* 0x000fe200078e0000 */
[----:B------:R-:W-:Y:S06]  /*0a80*/  @!P0 BRA `(.L_x_434) ;  /* 0x0000000000408947 */ /* 0x000fec0003800000 */
[----:B------:R-:W-:-:S13]  /*0a90*/  FSETP.GEU.FTZ.AND P0, PT, R0, RZ, PT ;  /* 0x000000ff0000720b */ /* 0x000fda0003f1e000 */
[----:B------:R-:W-:Y:S01]  /*0aa0*/  @!P0 IMAD.MOV.U32 R2, RZ, RZ, 0x7fffffff ;  /* 0x7fffffffff028424 */ /* 0x000fe200078e00ff */
[----:B------:R-:W-:Y:S06]  /*0ab0*/  @!P0 BRA `(.L_x_434) ;  /* 0x0000000000348947 */ /* 0x000fec0003800000 */
[----:B------:R-:W-:-:S13]  /*0ac0*/  FSETP.GTU.FTZ.AND P0, PT, |R0|, +INF , PT ;  /* 0x7f8000000000780b */ /* 0x000fda0003f1c200 */
[----:B------:R-:W-:Y:S01]  /*0ad0*/  @P0 FADD.FTZ R2, R0, 1 ;  /* 0x3f80000000020421 */ /* 0x000fe20000010000 */
[----:B------:R-:W-:Y:S06]  /*0ae0*/  @P0 BRA `(.L_x_434) ;  /* 0x0000000000280947 */ /* 0x000fec0003800000 */
[----:B------:R-:W-:-:S13]  /*0af0*/  FSETP.NEU.FTZ.AND P0, PT, |R0|, +INF , PT ;  /* 0x7f8000000000780b */ /* 0x000fda0003f1d200 */
[----:B------:R-:W-:-:S04]  /*0b00*/  @P0 FFMA R3, R0, 1.84467440737095516160e+19, RZ ;  /* 0x5f80000000030823 */ /* 0x000fc800000000ff */
[----:B------:R-:W0:Y:S02]  /*0b10*/  @P0 MUFU.RSQ R2, R3 ;  /* 0x0000000300020308 */ /* 0x000e240000001400 */
[----:B0-----:R-:W-:Y:S01]  /*0b20*/  @P0 FMUL.FTZ R4, R3, R2 ;  /* 0x0000000203040220 */ /* 0x001fe20000410000 */
[----:B------:R-:W-:Y:S01]  /*0b30*/  @P0 FMUL.FTZ R8, R2, 0.5 ;  /* 0x3f00000002080820 */ /* 0x000fe20000410000 */
[----:B------:R-:W-:Y:S02]  /*0b40*/  @!P0 IMAD.MOV.U32 R2, RZ, RZ, R0 ;  /* 0x000000ffff028224 */ /* 0x000fe400078e0000 */
[----:B------:R-:W-:-:S04]  /*0b50*/  @P0 FADD.FTZ R6, -R4, -RZ ;  /* 0x800000ff04060221 */ /* 0x000fc80000010100 */
[----:B------:R-:W-:-:S04]  /*0b60*/  @P0 FFMA R9, R4, R6, R3 ;  /* 0x0000000604090223 */ /* 0x000fc80000000003 */
[----:B------:R-:W-:-:S04]  /*0b70*/  @P0 FFMA R8, R9, R8, R4 ;  /* 0x0000000809080223 */ /* 0x000fc80000000004 */
[----:B------:R-:W-:-:S07]  /*0b80*/  @P0 FMUL.FTZ R2, R8, 2.3283064365386962891e-10 ;  /* 0x2f80000008020820 */ /* 0x000fce0000410000 */
.L_x_434:
[----:B------:R-:W-:Y:S01]  /*0b90*/  MOV R0, R2 ;  /* 0x0000000200007202 */ /* 0x000fe20000000f00 */
[----:B------:R-:W-:Y:S02]  /*0ba0*/  IMAD.MOV.U32 R2, RZ, RZ, R10 ;  /* 0x000000ffff027224 */ /* 0x000fe400078e000a */
[----:B------:R-:W-:-:S04]  /*0bb0*/  IMAD.MOV.U32 R3, RZ, RZ, 0x0 ;  /* 0x00000000ff037424 */ /* 0x000fc800078e00ff */
[----:B------:R-:W-:Y:S05]  /*0bc0*/  RET.REL.NODEC R2 `(_ZN8pygpukit3ops5audio13dct_ii_kernelEPKfPfiii) ;  /* 0xfffffff4020c7950 */ /* 0x000fea0003c3ffff */
        .weak           $__internal_18_$__cuda_sm3x_div_rn_noftz_f32_slowpath
        .type           $__internal_18_$__cuda_sm3x_div_rn_noftz_f32_slowpath,@function
        .size           $__internal_18_$__cuda_sm3x_div_rn_noftz_f32_slowpath,(.L_x_671 - $__internal_18_$__cuda_sm3x_div_rn_noftz_f32_slowpath)
$__internal_18_$__cuda_sm3x_div_rn_noftz_f32_slowpath:
[----:B------:R-:W-:Y:S01]  /*0bd0*/  SHF.R.U32.HI R6, RZ, 0x17, R3 ;  /* 0x00000017ff067819 */ /* 0x000fe20000011603 */
[----:B------:R-:W-:Y:S01]  /*0be0*/  BSSY.RECONVERGENT B1, `(.L_x_435) ;  /* 0x0000062000017945 */ /* 0x000fe20003800200 */
[----:B------:R-:W-:Y:S02]  /*0bf0*/  SHF.R.U32.HI R4, RZ, 0x17, R0 ;  /* 0x00000017ff047819 */ /* 0x000fe40000011600 */
[----:B------:R-:W-:Y:S02]  /*0c00*/  LOP3.LUT R12, R6, 0xff, RZ, 0xc0, !PT ;  /* 0x000000ff060c7812 */ /* 0x000fe400078ec0ff */
[----:B------:R-:W-:-:S03]  /*0c10*/  LOP3.LUT R10, R4, 0xff, RZ, 0xc0, !PT ;  /* 0x000000ff040a7812 */ /* 0x000fc600078ec0ff */
[----:B------:R-:W-:Y:S02]  /*0c20*/  VIADD R8, R12, 0xffffffff ;  /* 0xffffffff0c087836 */ /* 0x000fe40000000000 */
[----:B------:R-:W-:-:S03]  /*0c30*/  VIADD R6, R10, 0xffffffff ;  /* 0xffffffff0a067836 */ /* 0x000fc60000000000 */
        /* <DEDUP_REMOVED lines=27> */
.L_x_436:
[----:B------:R-:W-:Y:S01]  /*0df0*/  LEA R6, R12, 0xc0800000, 0x17 ;  /* 0xc08000000c067811 */ /* 0x000fe200078eb8ff */
[----:B------:R-:W-:Y:S04]  /*0e00*/  BSSY.RECONVERGENT B2, `(.L_x_441) ;  /* 0x0000036000027945 */ /* 0x000fe80003800200 */
        /* <DEDUP_REMOVED lines=49> */
.L_x_443:
[----:B------:R-:W-:-:S04]  /*1120*/  LOP3.LUT R0, R0, 0x80000000, RZ, 0xc0, !PT ;  /* 0x8000000000007812 */ /* 0x000fc800078ec0ff */
[----:B------:R-:W-:Y:S01]  /*1130*/  LOP3.LUT R0, R0, 0x7f800000, RZ, 0xfc, !PT ;  /* 0x7f80000000007812 */ /* 0x000fe200078efcff */
[----:B------:R-:W-:Y:S06]  /*1140*/  BRA `(.L_x_444) ;  /* 0x0000000000047947 */ /* 0x000fec0003800000 */
.L_x_442:
[----:B------:R-:W-:-:S07]  /*1150*/  IMAD R0, R9, 0x800000, R0 ;  /* 0x0080000009007824 */ /* 0x000fce00078e0200 */
.L_x_444:
[----:B------:R-:W-:Y:S05]  /*1160*/  BSYNC.RECONVERGENT B2 ;  /* 0x0000000000027941 */ /* 0x000fea0003800200 */
.L_x_441:
[----:B------:R-:W-:Y:S05]  /*1170*/  BRA `(.L_x_445) ;  /* 0x0000000000207947 */ /* 0x000fea0003800000 */
.L_x_440:
[----:B------:R-:W-:-:S04]  /*1180*/  LOP3.LUT R0, R3, 0x80000000, R0, 0x48, !PT ;  /* 0x8000000003007812 */ /* 0x000fc800078e4800 */
[----:B------:R-:W-:Y:S01]  /*1190*/  LOP3.LUT R0, R0, 0x7f800000, RZ, 0xfc, !PT ;  /* 0x7f80000000007812 */ /* 0x000fe200078efcff */
[----:B------:R-:W-:Y:S06]  /*11a0*/  BRA `(.L_x_445) ;  /* 0x0000000000147947 */ /* 0x000fec0003800000 */
.L_x_439:
[----:B------:R-:W-:Y:S01]  /*11b0*/  LOP3.LUT R0, R3, 0x80000000, R0, 0x48, !PT ;  /* 0x8000000003007812 */ /* 0x000fe200078e4800 */
[----:B------:R-:W-:Y:S06]  /*11c0*/  BRA `(.L_x_445) ;  /* 0x00000000000c7947 */ /* 0x000fec0003800000 */
.L_x_438:
[----:B------:R-:W0:Y:S01]  /*11d0*/  MUFU.RSQ R0, -QNAN ;  /* 0xffc0000000007908 */ /* 0x000e220000001400 */
[----:B------:R-:W-:Y:S05]  /*11e0*/  BRA `(.L_x_445) ;  /* 0x0000000000047947 */ /* 0x000fea0003800000 */
.L_x_437:
[----:B------:R-:W-:-:S07]  /*11f0*/  FADD.FTZ R0, R0, R3 ;  /* 0x0000000300007221 */ /* 0x000fce0000010000 */
.L_x_445:
[----:B------:R-:W-:Y:S05]  /*1200*/  BSYNC.RECONVERGENT B1 ;  /* 0x0000000000017941 */ /* 0x000fea0003800200 */
.L_x_435:
[----:B------:R-:W-:-:S04]  /*1210*/  IMAD.MOV.U32 R3, RZ, RZ, 0x0 ;  /* 0x00000000ff037424 */ /* 0x000fc800078e00ff */
[----:B0-----:R-:W-:Y:S05]  /*1220*/  RET.REL.NODEC R2 `(_ZN8pygpukit3ops5audio13dct_ii_kernelEPKfPfiii) ;  /* 0xffffffec02747950 */ /* 0x001fea0003c3ffff */
.L_x_446:
        /* <DEDUP_REMOVED lines=13> */
.L_x_671:


//--------------------- .text._ZN8pygpukit3ops5audio18to_decibels_kernelEPKfPfif --------------------------
	.section	.text._ZN8pygpukit3ops5audio18to_decibels_kernelEPKfPfif,"ax",@progbits
	.align	128
        .global         _ZN8pygpukit3ops5audio18to_decibels_kernelEPKfPfif
        .type           _ZN8pygpukit3ops5audio18to_decibels_kernelEPKfPfif,@function
        .size           _ZN8pygpukit3ops5audio18to_decibels_kernelEPKfPfif,(.L_x_713 - _ZN8pygpukit3ops5audio18to_decibels_kernelEPKfPfif)
        .other          _ZN8pygpukit3ops5audio18to_decibels_kernelEPKfPfif,@"STO_CUDA_ENTRY STV_DEFAULT"
_ZN8pygpukit3ops5audio18to_decibels_kernelEPKfPfif:
.text._ZN8pygpukit3ops5audio18to_decibels_kernelEPKfPfif:
        /* <DEDUP_REMOVED lines=12> */
[----:B-1----:R-:W2:Y:S01]  /*00c0*/  LDG.E.CONSTANT R2, desc[UR4][R2.64] ;  /* 0x0000000402027981 */ /* 0x002ea2000c1e9900 */
[----:B------:R-:W-:Y:S02]  /*00d0*/  HFMA2 R9, -RZ, RZ, 1.5048828125, 33.21875 ;  /* 0x3e055027ff097431 */ /* 0x000fe400000001ff */
[----:B--2---:R-:W-:Y:S02]  /*00e0*/  FADD R0, R2, UR6 ;  /* 0x0000000602007e21 */ /* 0x004fe40008000000 */
[----:B------:R-:W0:Y:S03]  /*00f0*/  LDC.64 R2, c[0x0][0x388] ;  /* 0x0000e200ff027b82 */ /* 0x000e260000000a00 */
[----:B------:R-:W-:-:S13]  /*0100*/  FSETP.GEU.AND P0, PT, R0, 1.175494350822287508e-38, PT ;  /* 0x008000000000780b */ /* 0x000fda0003f0e000 */
[----:B------:R-:W-:-:S05]  /*0110*/  @!P0 FMUL R0, R0, 8388608 ;  /* 0x4b00000000008820 */ /* 0x000fca0000400000 */
[----:B------:R-:W-:Y:S01]  /*0120*/  IADD3 R4, PT, PT, R0, -0x3f2aaaab, RZ ;  /* 0xc0d5555500047810 */ /* 0x000fe20007ffe0ff */
[----:B0-----:R-:W-:-:S03]  /*0130*/  IMAD.WIDE R2, R5, 0x4, R2 ;  /* 0x0000000405027825 */ /* 0x001fc600078e0202 */
[----:B------:R-:W-:-:S04]  /*0140*/  LOP3.LUT R7, R4, 0xff800000, RZ, 0xc0, !PT ;  /* 0xff80000004077812 */ /* 0x000fc800078ec0ff */
[-C--:B------:R-:W-:Y:S02]  /*0150*/  IADD3 R4, PT, PT, R0, -R7.reuse, RZ ;  /* 0x8000000700047210 */ /* 0x080fe40007ffe0ff */
[----:B------:R-:W-:-:S03]  /*0160*/  I2FP.F32.S32 R7, R7 ;  /* 0x0000000700077245 */ /* 0x000fc60000201400 */
[----:B------:R-:W-:Y:S01]  /*0170*/  FADD R6, R4, -1 ;  /* 0xbf80000004067421 */ /* 0x000fe20000000000 */
[----:B------:R-:W-:Y:S02]  /*0180*/  FSEL R4, RZ, -23, P0 ;  /* 0xc1b80000ff047808 */ /* 0x000fe40000000000 */
[----:B------:R-:W-:Y:S01]  /*0190*/  ISETP.GT.U32.AND P0, PT, R0, 0x7f7fffff, PT ;  /* 0x7f7fffff0000780c */ /* 0x000fe20003f04070 */
[C---:B------:R-:W-:Y:S02]  /*01a0*/  FFMA R9, R6.reuse, -R9, 0.14084610342979431152 ;  /* 0x3e1039f606097423 */ /* 0x040fe40000000809 */
[----:B------:R-:W-:Y:S01]  /*01b0*/  FFMA R4, R7, 1.1920928955078125e-07, R4 ;  /* 0x3400000007047823 */ /* 0x000fe20000000004 */
[----:B------:R-:W-:Y:S01]  /*01c0*/  MOV R7, 0x7f800000 ;  /* 0x7f80000000077802 */ /* 0x000fe20000000f00 */
        /* <DEDUP_REMOVED lines=11> */
[----:B------:R-:W-:-:S03]  /*0280*/  FSETP.NEU.AND P0, PT, R0, RZ, PT ;  /* 0x000000ff0000720b */ /* 0x000fc60003f0d000 */
[----:B------:R-:W-:-:S04]  /*0290*/  FMUL R4, R4, 0.43429449200630187988 ;  /* 0x3ede5bd904047820 */ /* 0x000fc80000400000 */
[----:B------:R-:W-:-:S05]  /*02a0*/  FMUL R4, R4, 10 ;  /* 0x4120000004047820 */ /* 0x000fca0000400000 */
[----:B------:R-:W-:-:S05]  /*02b0*/  FSEL R5, R4, -INF , P0 ;  /* 0xff80000004057808 */ /* 0x000fca0000000000 */
[----:B------:R-:W-:Y:S01]  /*02c0*/  STG.E desc[UR4][R2.64], R5 ;  /* 0x0000000502007986 */ /* 0x000fe2000c101904 */
[----:B------:R-:W-:Y:S05]  /*02d0*/  EXIT ;  /* 0x000000000000794d */ /* 0x000fea0003800000 */
.L_x_447:
        /* <DEDUP_REMOVED lines=10> */
.L_x_713:


//--------------------- .text._ZN8pygpukit3ops5audio10log_kernelEPKfPfif --------------------------
	.section	.text._ZN8pygpukit3ops5audio10log_kernelEPKfPfif,"ax",@progbits
	.align	128
        .global         _ZN8pygpukit3ops5audio10log_kernelEPKfPfif
        .type           _ZN8pygpukit3ops5audio10log_kernelEPKfPfif,@function
        .size           _ZN8pygpukit3ops5audio10log_kernelEPKfPfif,(.L_x_714 - _ZN8pygpukit3ops5audio10log_kernelEPKfPfif)
        .other          _ZN8pygpukit3ops5audio10log_kernelEPKfPfif,@"STO_CUDA_ENTRY STV_DEFAULT"
_ZN8pygpukit3ops5audio10log_kernelEPKfPfif:
.text._ZN8pygpukit3ops5audio10log_kernelEPKfPfif:
        /* <DEDUP_REMOVED lines=42> */
[----:B------:R-:W-:Y:S01]  /*02a0*/  STG.E desc[UR4][R2.64], R5 ;  /* 0x0000000502007986 */ /* 0x000fe2000c101904 */
[----:B------:R-:W-:Y:S05]  /*02b0*/  EXIT ;  /* 0x000000000000794d */ /* 0x000fea0003800000 */
.L_x_448:
        /* <DEDUP_REMOVED lines=12> */
.L_x_714:


//--------------------- .text._ZN8pygpukit3ops5audio28create_mel_filterbank_kernelEPfiiiff --------------------------
	.section	.text._ZN8pygpukit3ops5audio28create_mel_filterbank_kernelEPfiiiff,"ax",@progbits
	.align	128
        .global         _ZN8pygpukit3ops5audio28create_mel_filterbank_kernelEPfiiiff
        .type           _ZN8pygpukit3ops5audio28create_mel_filterbank_kernelEPfiiiff,@function
        .size           _ZN8pygpukit3ops5audio28create_mel_filterbank_kernelEPfiiiff,(.L_x_672 - _ZN8pygpukit3ops5audio28create_mel_filterbank_kernelEPfiiiff)
        .other          _ZN8pygpukit3ops5audio28create_mel_filterbank_kernelEPfiiiff,@"STO_CUDA_ENTRY STV_DEFAULT"
_ZN8pygpukit3ops5audio28create_mel_filterbank_kernelEPfiiiff:
.text._ZN8pygpukit3ops5audio28create_mel_filterbank_kernelEPfiiiff:
[----:B------:R-:W-:Y:S08]  /*0000*/  LDC R1, c[0x0][0x37c] ;  /* 0x0000df00ff017b82 */ /* 0x000ff00000000800 */
[----:B------:R-:W0:Y:S08]  /*0010*/  S2UR UR7, SR_CTAID.X ;  /* 0x00000000000779c3 */ /* 0x000e300000002500 */
[----:B------:R-:W0:Y:S02]  /*0020*/  LDC R0, c[0x0][0x388] ;  /* 0x0000e200ff007b82 */ /* 0x000e240000000800 */
[----:B0-----:R-:W-:-:S13]  /*0030*/  ISETP.LE.AND P0, PT, R0, UR7, PT ;  /* 0x0000000700007c0c */ /* 0x001fda000bf03270 */
[----:B------:R-:W-:Y:S05]  /*0040*/  @P0 EXIT ;  /* 0x000000000000094d */ /* 0x000fea0003800000 */
[----:B------:R-:W0:Y:S01]  /*0050*/  S2R R5, SR_TID.X ;  /* 0x0000000000057919 */ /* 0x000e220000002100 */
[----:B------:R-:W1:Y:S02]  /*0060*/  LDCU UR4, c[0x0][0x38c] ;  /* 0x00007180ff0477ac */ /* 0x000e640008000800 */
[----:B-1----:R-:W-:-:S04]  /*0070*/  ULEA.HI UR4, UR4, UR4, URZ, 0x1 ;  /* 0x0000000404047291 */ /* 0x002fc8000f8f08ff */
[----:B------:R-:W-:-:S06]  /*0080*/  USHF.R.S32.HI UR4, URZ, 0x1, UR4 ;  /* 0x00000001ff047899 */ /* 0x000fcc0008011404 */
[----:B0-----:R-:W-:-:S13]  /*0090*/  ISETP.GT.AND P0, PT, R5, UR4, PT ;  /* 0x0000000405007c0c */ /* 0x001fda000bf04270 */
[----:B------:R-:W-:Y:S05]  /*00a0*/  @P0 EXIT ;  /* 0x000000000000094d */ /* 0x000fea0003800000 */
[----:B------:R-:W0:Y:S01]  /*00b0*/  LDC R4, c[0x0][0x394] ;  /* 0x0000e500ff047b82 */ /* 0x000e220000000800 */
[----:B------:R-:W-:Y:S01]  /*00c0*/  HFMA2 R3, -RZ, RZ, 0.84130859375, 1.7255859375 ;  /* 0x3abb3ee7ff037431 */ /* 0x000fe200000001ff */
[----:B------:R-:W-:-:S05]  /*00d0*/  MOV R0, 0x442f0000 ;  /* 0x442f000000007802 */ /* 0x000fca0000000f00 */
[----:B------:R-:W-:-:S04]  /*00e0*/  FFMA R0, R3, -R0, 1 ;  /* 0x3f80000003007423 */ /* 0x000fc80000000800 */
[----:B------:R-:W-:Y:S01]  /*00f0*/  FFMA R0, R0, R3, 0.0014285714132711291313 ;  /* 0x3abb3ee700007423 */ /* 0x000fe20000000003 */
[----:B0-----:R-:W0:Y:S03]  /*0100*/  FCHK P0, R4, 700 ;  /* 0x442f000004007902 */ /* 0x001e260000000000 */
[----:B------:R-:W-:-:S04]  /*0110*/  FFMA R3, R0, R4, RZ ;  /* 0x0000000400037223 */ /* 0x000fc800000000ff */
[----:B------:R-:W-:-:S04]  /*0120*/  FFMA R2, R3, -700, R4 ;  /* 0xc42f000003027823 */ /* 0x000fc80000000004 */
[----:B------:R-:W-:Y:S01]  /*0130*/  FFMA R0, R0, R2, R3 ;  /* 0x0000000200007223 */ /* 0x000fe20000000003 */
[----:B0-----:R-:W-:Y:S06]  /*0140*/  @!P0 BRA `(.L_x_449) ;  /* 0x0000000000188947 */ /* 0x001fec0003800000 */
[----:B------:R-:W0:Y:S01]  /*0150*/  LDCU UR5, c[0x0][0x394] ;  /* 0x00007280ff0577ac */ /* 0x000e220008000800 */
[----:B------:R-:W-:Y:S02]  /*0160*/  MOV R4, 0x442f0000 ;  /* 0x442f000000047802 */ /* 0x000fe40000000f00 */
[----:B------:R-:W-:Y:S02]  /*0170*/  MOV R10, 0x1a0 ;  /* 0x000001a0000a7802 */ /* 0x000fe40000000f00 */
[----:B0-----:R-:W-:-:S07]  /*0180*/  MOV R3, UR5 ;  /* 0x0000000500037c02 */ /* 0x001fce0008000f00 */
[----:B------:R-:W-:Y:S05]  /*0190*/  CALL.REL.NOINC `($__internal_19_$__cuda_sm3x_div_rn_noftz_f32_slowpath) ;  /* 0x0000001400047944 */ /* 0x000fea0003c00000 */
[----:B------:R-:W-:-:S07]  /*01a0*/  MOV R0, R3 ;  /* 0x0000000300007202 */ /* 0x000fce0000000f00 */
.L_x_449:
[----:B------:R-:W-:Y:S01]  /*01b0*/  FADD R2, R0, 1 ;  /* 0x3f80000000027421 */ /* 0x000fe20000000000 */
[----:B------:R-:W-:Y:S01]  /*01c0*/  MOV R7, 0x3e055027 ;  /* 0x3e05502700077802 */ /* 0x000fe20000000f00 */
[----:B------:R-:W0:Y:S01]  /*01d0*/  LDC R6, c[0x0][0x398] ;  /* 0x0000e600ff067b82 */ /* 0x000e220000000800 */
[----:B------:R-:W-:Y:S02]  /*01e0*/  MOV R8, 0x442f0000 ;  /* 0x442f000000087802 */ /* 0x000fe40000000f00 */
[----:B------:R-:W-:Y:S02]  /*01f0*/  FSETP.GEU.AND P0, PT, R2, 1.175494350822287508e-38, PT ;  /* 0x008000000200780b */ /* 0x000fe40003f0e000 */
[----:B------:R-:W-:-:S05]  /*0200*/  MOV R9, 0x3abb3ee7 ;  /* 0x3abb3ee700097802 */ /* 0x000fca0000000f00 */
[----:B------:R-:W-:-:S06]  /*0210*/  FFMA R8, R9, -R8, 1 ;  /* 0x3f80000009087423 */ /* 0x000fcc0000000808 */
[----:B------:R-:W-:-:S05]  /*0220*/  @!P0 FMUL R2, R2, 8388608 ;  /* 0x4b00000002028820 */ /* 0x000fca0000400000 */
[C---:B------:R-:W-:Y:S02]  /*0230*/  IADD3 R0, PT, PT, R2.reuse, -0x3f2aaaab, RZ ;  /* 0xc0d5555502007810 */ /* 0x040fe40007ffe0ff */
[----:B------:R-:W-:Y:S02]  /*0240*/  FSETP.NEU.AND P1, PT, R2, RZ, PT ;  /* 0x000000ff0200720b */ /* 0x000fe40003f2d000 */
        /* <DEDUP_REMOVED lines=19> */
[----:B------:R-:W-:Y:S01]  /*0380*/  @P0 FFMA R7, R2, R3, +INF ;  /* 0x7f80000002070423 */ /* 0x000fe20000000003 */
[----:B0-----:R-:W0:Y:S01]  /*0390*/  FCHK P0, R6, 700 ;  /* 0x442f000006007902 */ /* 0x001e220000000000 */
[----:B------:R-:W-:Y:S02]  /*03a0*/  FFMA R0, R8, R9, 0.0014285714132711291313 ;  /* 0x3abb3ee708007423 */ /* 0x000fe40000000009 */
[----:B------:R-:W-:Y:S02]  /*03b0*/  FMUL R7, R7, 0.43429449200630187988 ;  /* 0x3ede5bd907077820 */ /* 0x000fe40000400000 */
[----:B------:R-:W-:Y:S02]  /*03c0*/  FFMA R3, R0, R6, RZ ;  /* 0x0000000600037223 */ /* 0x000fe400000000ff */
[----:B------:R-:W-:Y:S02]  /*03d0*/  FMUL R2, R7, 2595 ;  /* 0x4522300007027820 */ /* 0x000fe40000400000 */
[----:B------:R-:W-:-:S03]  /*03e0*/  FFMA R4, R3, -700, R6 ;  /* 0xc42f000003047823 */ /* 0x000fc60000000006 */
[----:B------:R-:W-:Y:S01]  /*03f0*/  FSEL R2, R2, -INF , P1 ;  /* 0xff80000002027808 */ /* 0x000fe20000800000 */
[----:B------:R-:W-:Y:S01]  /*0400*/  FFMA R0, R0, R4, R3 ;  /* 0x0000000400007223 */ /* 0x000fe20000000003 */
[----:B0-----:R-:W-:Y:S06]  /*0410*/  @!P0 BRA `(.L_x_450) ;  /* 0x0000000000188947 */ /* 0x001fec0003800000 */
[----:B------:R-:W0:Y:S01]  /*0420*/  LDCU UR5, c[0x0][0x398] ;  /* 0x00007300ff0577ac */ /* 0x000e220008000800 */
[----:B------:R-:W-:Y:S01]  /*0430*/  HFMA2 R4, -RZ, RZ, 4.18359375, 0 ;  /* 0x442f0000ff047431 */ /* 0x000fe200000001ff */
[----:B------:R-:W-:Y:S01]  /*0440*/  MOV R10, 0x470 ;  /* 0x00000470000a7802 */ /* 0x000fe20000000f00 */
[----:B0-----:R-:W-:-:S07]  /*0450*/  IMAD.U32 R3, RZ, RZ, UR5 ;  /* 0x00000005ff037e24 */ /* 0x001fce000f8e00ff */
[----:B------:R-:W-:Y:S05]  /*0460*/  CALL.REL.NOINC `($__internal_19_$__cuda_sm3x_div_rn_noftz_f32_slowpath) ;  /* 0x0000001000507944 */ /* 0x000fea0003c00000 */
[----:B------:R-:W-:-:S07]  /*0470*/  MOV R0, R3 ;  /* 0x0000000300007202 */ /* 0x000fce0000000f00 */
.L_x_450:
[----:B------:R-:W-:Y:S01]  /*0480*/  FADD R0, R0, 1 ;  /* 0x3f80000000007421 */ /* 0x000fe20000000000 */
[----:B------:R-:W-:Y:S01]  /*0490*/  HFMA2 R9, -RZ, RZ, 1.5048828125, 33.21875 ;  /* 0x3e055027ff097431 */ /* 0x000fe200000001ff */
[----:B------:R-:W0:Y:S01]  /*04a0*/  LDCU UR5, c[0x0][0x388] ;  /* 0x00007100ff0577ac */ /* 0x000e220008000800 */
[----:B------:R-:W-:Y:S02]  /*04b0*/  BSSY.RECONVERGENT B0, `(.L_x_451) ;  /* 0x000002a000007945 */ /* 0x000fe40003800200 */
[----:B------:R-:W-:-:S13]  /*04c0*/  FSETP.GEU.AND P0, PT, R0, 1.175494350822287508e-38, PT ;  /* 0x008000000000780b */ /* 0x000fda0003f0e000 */
[----:B------:R-:W-:Y:S01]  /*04d0*/  @!P0 FMUL R0, R0, 8388608 ;  /* 0x4b00000000008820 */ /* 0x000fe20000400000 */
[----:B0-----:R-:W-:-:S04]  /*04e0*/  UIADD3 UR5, UPT, UPT, UR5, 0x1, URZ ;  /* 0x0000000105057890 */ /* 0x001fc8000fffe0ff */
[----:B------:R-:W-:-:S04]  /*04f0*/  IADD3 R3, PT, PT, R0, -0x3f2aaaab, RZ ;  /* 0xc0d5555500037810 */ /* 0x000fc80007ffe0ff */
[----:B------:R-:W-:-:S04]  /*0500*/  LOP3.LUT R7, R3, 0xff800000, RZ, 0xc0, !PT ;  /* 0xff80000003077812 */ /* 0x000fc800078ec0ff */
[-C--:B------:R-:W-:Y:S02]  /*0510*/  IADD3 R3, PT, PT, R0, -R7.reuse, RZ ;  /* 0x8000000700037210 */ /* 0x080fe40007ffe0ff */
[----:B------:R-:W-:-:S03]  /*0520*/  I2FP.F32.S32 R4, R7 ;  /* 0x0000000700047245 */ /* 0x000fc60000201400 */
[----:B------:R-:W-:-:S04]  /*0530*/  FADD R6, R3, -1 ;  /* 0xbf80000003067421 */ /* 0x000fc80000000000 */
[----:B------:R-:W-:-:S04]  /*0540*/  FFMA R3, R6, -R9, 0.14084610342979431152 ;  /* 0x3e1039f606037423 */ /* 0x000fc80000000809 */
[----:B------:R-:W-:-:S04]  /*0550*/  FFMA R3, R6, R3, -0.12148627638816833496 ;  /* 0xbdf8cdcc06037423 */ /* 0x000fc80000000003 */
[----:B------:R-:W-:-:S04]  /*0560*/  FFMA R3, R6, R3, 0.13980610668659210205 ;  /* 0x3e0f295506037423 */ /* 0x000fc80000000003 */
[----:B------:R-:W-:-:S04]  /*0570*/  FFMA R3, R6, R3, -0.16684235632419586182 ;  /* 0xbe2ad8b906037423 */ /* 0x000fc80000000003 */
[----:B------:R-:W-:-:S04]  /*0580*/  FFMA R3, R6, R3, 0.20012299716472625732 ;  /* 0x3e4ced0b06037423 */ /* 0x000fc80000000003 */
[----:B------:R-:W-:-:S04]  /*0590*/  FFMA R3, R6, R3, -0.24999669194221496582 ;  /* 0xbe7fff2206037423 */ /* 0x000fc80000000003 */
[----:B------:R-:W-:-:S04]  /*05a0*/  FFMA R3, R6, R3, 0.33333182334899902344 ;  /* 0x3eaaaa7806037423 */ /* 0x000fc80000000003 */
[----:B------:R-:W-:Y:S01]  /*05b0*/  FFMA R9, R6, R3, -0.5 ;  /* 0xbf00000006097423 */ /* 0x000fe20000000003 */
[----:B------:R-:W-:Y:S02]  /*05c0*/  FSEL R3, RZ, -23, P0 ;  /* 0xc1b80000ff037808 */ /* 0x000fe40000000000 */
[----:B------:R-:W-:Y:S01]  /*05d0*/  ISETP.GT.U32.AND P0, PT, R0, 0x7f7fffff, PT ;  /* 0x7f7fffff0000780c */ /* 0x000fe20003f04070 */
[----:B------:R-:W-:Y:S02]  /*05e0*/  FMUL R9, R6, R9 ;  /* 0x0000000906097220 */ /* 0x000fe40000400000 */
[----:B------:R-:W-:Y:S01]  /*05f0*/  FFMA R3, R4, 1.1920928955078125e-07, R3 ;  /* 0x3400000004037823 */ /* 0x000fe20000000003 */
[----:B------:R-:W-:Y:S01]  /*0600*/  I2FP.F32.U32 R4, UR5 ;  /* 0x0000000500047c45 */ /* 0x000fe20008201000 */
[----:B------:R-:W-:Y:S01]  /*0610*/  FFMA R6, R6, R9, R6 ;  /* 0x0000000906067223 */ /* 0x000fe20000000006 */
[----:B------:R-:W-:Y:S02]  /*0620*/  MOV R9, 0x7f800000 ;  /* 0x7f80000000097802 */ /* 0x000fe40000000f00 */
[----:B------:R-:W0:Y:S01]  /*0630*/  MUFU.RCP R7, R4 ;  /* 0x0000000400077308 */ /* 0x000e220000001000 */
[----:B------:R-:W-:-:S04]  /*0640*/  FFMA R3, R3, 0.69314718246459960938, R6 ;  /* 0x3f31721803037823 */ /* 0x000fc80000000006 */
[C---:B------:R-:W-:Y:S01]  /*0650*/  @P0 FFMA R3, R0.reuse, R9, +INF ;  /* 0x7f80000000030423 */ /* 0x040fe20000000009 */
[----:B------:R-:W-:-:S03]  /*0660*/  FSETP.NEU.AND P0, PT, R0, RZ, PT ;  /* 0x000000ff0000720b */ /* 0x000fc60003f0d000 */
[----:B------:R-:W-:-:S04]  /*0670*/  FMUL R3, R3, 0.43429449200630187988 ;  /* 0x3ede5bd903037820 */ /* 0x000fc80000400000 */
[----:B------:R-:W-:Y:S01]  /*0680*/  FMUL R3, R3, 2595 ;  /* 0x4522300003037820 */ /* 0x000fe20000400000 */
[----:B0-----:R-:W-:-:S04]  /*0690*/  FFMA R0, -R4, R7, 1 ;  /* 0x3f80000004007423 */ /* 0x001fc80000000107 */
[----:B------:R-:W-:Y:S01]  /*06a0*/  FSEL R3, R3, -INF , P0 ;  /* 0xff80000003037808 */ /* 0x000fe20000000000 */
[----:B------:R-:W-:-:S04]  /*06b0*/  FFMA R0, R7, R0, R7 ;  /* 0x0000000007007223 */ /* 0x000fc80000000007 */
[----:B------:R-:W-:-:S04]  /*06c0*/  FADD R3, -R2, R3 ;  /* 0x0000000302037221 */ /* 0x000fc80000000100 */
[----:B------:R-:W0:Y:S01]  /*06d0*/  FCHK P0, R3, R4 ;  /* 0x0000000403007302 */ /* 0x000e220000000000 */
[----:B------:R-:W-:-:S04]  /*06e0*/  FFMA R7, R3, R0, RZ ;  /* 0x0000000003077223 */ /* 0x000fc800000000ff */
[----:B------:R-:W-:-:S04]  /*06f0*/  FFMA R6, -R4, R7, R3 ;  /* 0x0000000704067223 */ /* 0x000fc80000000103 */
[----:B------:R-:W-:Y:S01]  /*0700*/  FFMA R7, R0, R6, R7 ;  /* 0x0000000600077223 */ /* 0x000fe20000000007 */
[----:B0-----:R-:W-:Y:S06]  /*0710*/  @!P0 BRA `(.L_x_452) ;  /* 0x00000000000c8947 */ /* 0x001fec0003800000 */
[----:B------:R-:W-:-:S07]  /*0720*/  MOV R10, 0x740 ;  /* 0x00000740000a7802 */ /* 0x000fce0000000f00 */
[----:B------:R-:W-:Y:S05]  /*0730*/  CALL.REL.NOINC `($__internal_19_$__cuda_sm3x_div_rn_noftz_f32_slowpath) ;  /* 0x0000000c009c7944 */ /* 0x000fea0003c00000 */
[----:B------:R-:W-:-:S07]  /*0740*/  MOV R7, R3 ;  /* 0x0000000300077202 */ /* 0x000fce0000000f00 */
.L_x_452:
[----:B------:R-:W-:Y:S05]  /*0750*/  BSYNC.RECONVERGENT B0 ;  /* 0x0000000000007941 */ /* 0x000fea0003800200 */
.L_x_451:
[----:B------:R-:W-:Y:S01]  /*0760*/  HFMA2 R9, -RZ, RZ, 0.7236328125, 0.00017297267913818359375 ;  /* 0x39ca09abff097431 */ /* 0x000fe200000001ff */
[----:B------:R-:W-:Y:S01]  /*0770*/  I2FP.F32.U32 R3, UR7 ;  /* 0x0000000700037c45 */ /* 0x000fe20008201000 */
[----:B------:R-:W-:Y:S01]  /*0780*/  UIADD3 UR5, UPT, UPT, UR7, 0x1, URZ ;  /* 0x0000000107057890 */ /* 0x000fe2000fffe0ff */
[----:B------:R-:W-:Y:S01]  /*0790*/  MOV R0, 0x45223000 ;  /* 0x4522300000007802 */ /* 0x000fe20000000f00 */
[----:B------:R-:W-:Y:S01]  /*07a0*/  UIADD3 UR6, UPT, UPT, UR7, 0x2, URZ ;  /* 0x0000000207067890 */ /* 0x000fe2000fffe0ff */
[----:B------:R-:W-:Y:S01]  /*07b0*/  BSSY.RECONVERGENT B0, `(.L_x_453) ;  /* 0x0000011000007945 */ /* 0x000fe20003800200 */
[----:B------:R-:W-:-:S04]  /*07c0*/  FFMA R3, R3, R7, R2 ;  /* 0x0000000703037223 */ /* 0x000fc80000000002 */
[----:B------:R-:W0:Y:S01]  /*07d0*/  FCHK P0, R3, 2595 ;  /* 0x4522300003007902 */ /* 0x000e220000000000 */
[----:B------:R-:W-:Y:S01]  /*07e0*/  FFMA R0, R9, -R0, 1 ;  /* 0x3f80000009007423 */ /* 0x000fe20000000800 */
[----:B------:R-:W-:-:S03]  /*07f0*/  I2FP.F32.U32 R11, UR6 ;  /* 0x00000006000b7c45 */ /* 0x000fc60008201000 */
[----:B------:R-:W-:Y:S01]  /*0800*/  FFMA R4, R0, R9, 0.00038535645580850541592 ;  /* 0x39ca09ab00047423 */ /* 0x000fe20000000009 */
[----:B------:R-:W-:-:S03]  /*0810*/  I2FP.F32.U32 R9, UR5 ;  /* 0x0000000500097c45 */ /* 0x000fc60008201000 */
[----:B------:R-:W-:Y:S02]  /*0820*/  FFMA R6, R3, R4, RZ ;  /* 0x0000000403067223 */ /* 0x000fe400000000ff */
[-CC-:B------:R-:W-:Y:S01]  /*0830*/  FFMA R0, R9, R7.reuse, R2.reuse ;  /* 0x0000000709007223 */ /* 0x180fe20000000002 */
[----:B------:R-:W-:Y:S01]  /*0840*/  FFMA R2, R11, R7, R2 ;  /* 0x000000070b027223 */ /* 0x000fe20000000002 */
[----:B------:R-:W-:-:S04]  /*0850*/  FFMA R13, R6, -2595, R3 ;  /* 0xc5223000060d7823 */ /* 0x000fc80000000003 */
[----:B------:R-:W-:Y:S01]  /*0860*/  FFMA R9, R4, R13, R6 ;  /* 0x0000000d04097223 */ /* 0x000fe20000000006 */
[----:B0-----:R-:W-:Y:S06]  /*0870*/  @!P0 BRA `(.L_x_454) ;  /* 0x0000000000108947 */ /* 0x001fec0003800000 */
[----:B------:R-:W-:Y:S02]  /*0880*/  MOV R4, 0x45223000 ;  /* 0x4522300000047802 */ /* 0x000fe40000000f00 */
[----:B------:R-:W-:-:S07]  /*0890*/  MOV R10, 0x8b0 ;  /* 0x000008b0000a7802 */ /* 0x000fce0000000f00 */
[----:B------:R-:W-:Y:S05]  /*08a0*/  CALL.REL.NOINC `($__internal_19_$__cuda_sm3x_div_rn_noftz_f32_slowpath) ;  /* 0x0000000c00407944 */ /* 0x000fea0003c00000 */
[----:B------:R-:W-:-:S07]  /*08b0*/  MOV R9, R3 ;  /* 0x0000000300097202 */ /* 0x000fce0000000f00 */
.L_x_454:
[----:B------:R-:W-:Y:S05]  /*08c0*/  BSYNC.RECONVERGENT B0 ;  /* 0x0000000000007941 */ /* 0x000fea0003800200 */
.L_x_453:
[----:B------:R-:W-:Y:S02]  /*08d0*/  HFMA2 R3, -RZ, RZ, 1.9296875, -0.048675537109375 ;  /* 0x3fb8aa3bff037431 */ /* 0x000fe400000001ff */
[----:B------:R-:W-:Y:S01]  /*08e0*/  IMAD.MOV.U32 R4, RZ, RZ, 0x30e38e39 ;  /* 0x30e38e39ff047424 */ /* 0x000fe200078e00ff */
[----:B------:R-:W-:Y:S01]  /*08f0*/  MOV R6, 0x3e638e39 ;  /* 0x3e638e3900067802 */ /* 0x000fe20000000f00 */
[----:B------:R-:W-:Y:S01]  /*0900*/  HFMA2 R8, -RZ, RZ, 1.875, 0 ;  /* 0x3f800000ff087431 */ /* 0x000fe200000001ff */
[----:B------:R-:W-:Y:S01]  /*0910*/  MOV R11, 0x39ca09ab ;  /* 0x39ca09ab000b7802 */ /* 0x000fe20000000f00 */
[----:B------:R0:W1:Y:S01]  /*0920*/  FCHK P0, R0, 2595 ;  /* 0x4522300000007902 */ /* 0x0000620000000000 */
[----:B------:R-:W-:Y:S01]  /*0930*/  FSETP.NEU.AND P1, PT, R9, RZ, PT ;  /* 0x000000ff0900720b */ /* 0x000fe20003f2d000 */
[----:B------:R-:W-:Y:S01]  /*0940*/  BSSY.RECONVERGENT B0, `(.L_x_455) ;  /* 0x0000027000007945 */ /* 0x000fe20003800200 */
[----:B------:R-:W-:-:S04]  /*0950*/  FFMA R3, -R4, R3, 5.5370556140132975997e-08 ;  /* 0x336dd09204037423 */ /* 0x000fc80000000103 */
[----:B------:R-:W-:-:S04]  /*0960*/  FFMA R3, R6, 1.9251366722983220825e-08, R3 ;  /* 0x32a55e3406037823 */ /* 0x000fc80000000003 */
[----:B------:R-:W-:Y:S01]  /*0970*/  FFMA R3, -R4, 0.017944158986210823059, R3 ;  /* 0x3c92ffa104037823 */ /* 0x000fe20000000103 */
[----:B------:R-:W-:-:S03]  /*0980*/  FFMA R4, R11, -2595, R8 ;  /* 0xc52230000b047823 */ /* 0x000fc60000000008 */
[----:B------:R-:W-:Y:S01]  /*0990*/  FFMA R7, R6, 0.0059813861735165119171, R3 ;  /* 0x3bc3ff8106077823 */ /* 0x000fe20000000003 */
[----:B------:R-:W-:-:S03]  /*09a0*/  FFMA R4, R4, R11, 0.00038535645580850541592 ;  /* 0x39ca09ab04047423 */ /* 0x000fc6000000000b */
[----:B------:R-:W-:Y:S01]  /*09b0*/  FADD R6, R7, 3.3205988407135009766 ;  /* 0x405484b107067421 */ /* 0x000fe20000000000 */
[----:B------:R-:W-:-:S03]  /*09c0*/  FFMA R3, R0, R4, RZ ;  /* 0x0000000400037223 */ /* 0x000fc600000000ff */
[----:B------:R-:W-:Y:S01]  /*09d0*/  FADD R8, R6, -3.3205988407135009766 ;  /* 0xc05484b106087421 */ /* 0x000fe20000000000 */
[----:B------:R-:W-:-:S03]  /*09e0*/  FFMA R14, R3, -2595, R0 ;  /* 0xc5223000030e7823 */ /* 0x000fc60000000000 */
[----:B------:R-:W-:Y:S01]  /*09f0*/  FADD R7, R7, -R8 ;  /* 0x8000000807077221 */ /* 0x000fe20000000000 */
[----:B------:R-:W-:Y:S01]  /*0a00*/  HFMA2 R8, -RZ, RZ, 1.875, 0 ;  /* 0x3f800000ff087431 */ /* 0x000fe200000001ff */
[----:B01----:R-:W-:Y:S06]  /*0a10*/  @!P1 BRA `(.L_x_456) ;  /* 0x0000000000649947 */ /* 0x003fec0003800000 */
[CC--:B------:R-:W-:Y:S01]  /*0a20*/  FMUL R11, R6.reuse, R9.reuse ;  /* 0x00000009060b7220 */ /* 0x0c0fe20000400000 */
[----:B------:R-:W-:Y:S02]  /*0a30*/  MOV R15, 0x391fcb8e ;  /* 0x391fcb8e000f7802 */ /* 0x000fe40000000f00 */
[-C--:B------:R-:W-:Y:S01]  /*0a40*/  FSETP.NAN.AND P3, PT, |R9|, |R9|.reuse, PT ;  /* 0x400000090900720b */ /* 0x080fe20003f68200 */
[----:B------:R-:W0:Y:S01]  /*0a50*/  FRND R8, R11 ;  /* 0x0000000b00087307 */ /* 0x000e220000201000 */
[----:B------:R-:W-:Y:S01]  /*0a60*/  FFMA R10, R6, R9, -R11 ;  /* 0x00000009060a7223 */ /* 0x000fe2000000080b */
[----:B------:R-:W-:-:S03]  /*0a70*/  FSETP.GT.AND P1, PT, |R11|, 152, PT ;  /* 0x431800000b00780b */ /* 0x000fc60003f24200 */
[----:B------:R-:W-:Y:S01]  /*0a80*/  FFMA R13, R7, R9, R10 ;  /* 0x00000009070d7223 */ /* 0x000fe2000000000a */
[----:B0-----:R-:W-:Y:S01]  /*0a90*/  FADD R10, R11, -R8 ;  /* 0x800000080b0a7221 */ /* 0x001fe20000000000 */
[----:B------:R-:W-:-:S03]  /*0aa0*/  FSETP.GT.AND P2, PT, R8, RZ, PT ;  /* 0x000000ff0800720b */ /* 0x000fc60003f44000 */
[----:B------:R-:W-:Y:S01]  /*0ab0*/  FADD R10, R10, R13 ;  /* 0x0000000d0a0a7221 */ /* 0x000fe20000000000 */
[----:B------:R-:W-:Y:S02]  /*0ac0*/  SEL R8, RZ, 0x83000000, P2 ;  /* 0x83000000ff087807 */ /* 0x000fe40001000000 */
[----:B------:R-:W-:Y:S01]  /*0ad0*/  FSETP.GEU.AND P2, PT, R11, RZ, PT ;  /* 0x000000ff0b00720b */ /* 0x000fe20003f4e000 */
[----:B------:R-:W-:Y:S01]  /*0ae0*/  FFMA R13, R10, R15, 0.0013391353422775864601 ;  /* 0x3aaf85ed0a0d7423 */ /* 0x000fe2000000000f */
[----:B------:R-:W-:-:S03]  /*0af0*/  IADD3 R12, PT, PT, R8, 0x7f000000, RZ ;  /* 0x7f000000080c7810 */ /* 0x000fc60007ffe0ff */
[C---:B------:R-:W-:Y:S02]  /*0b00*/  FFMA R15, R10.reuse, R13, 0.0096188392490148544312 ;  /* 0x3c1d98560a0f7423 */ /* 0x040fe4000000000d */
[----:B------:R-:W0:Y:S02]  /*0b10*/  F2I.NTZ R13, R11 ;  /* 0x0000000b000d7305 */ /* 0x000e240000203100 */
[----:B------:R-:W-:-:S04]  /*0b20*/  FFMA R15, R10, R15, 0.055503588169813156128 ;  /* 0x3d6357bb0a0f7423 */ /* 0x000fc8000000000f */
[----:B------:R-:W-:-:S04]  /*0b30*/  FFMA R15, R10, R15, 0.24022644758224487305 ;  /* 0x3e75fdec0a0f7423 */ /* 0x000fc8000000000f */
[----:B------:R-:W-:-:S04]  /*0b40*/  FFMA R15, R10, R15, 0.69314718246459960938 ;  /* 0x3f3172180a0f7423 */ /* 0x000fc8000000000f */
[----:B------:R-:W-:Y:S01]  /*0b50*/  FFMA R15, R10, R15, 1 ;  /* 0x3f8000000a0f7423 */ /* 0x000fe2000000000f */
[----:B0-----:R-:W-:Y:S02]  /*0b60*/  LEA R13, R13, -R8, 0x17 ;  /* 0x800000080d0d7211 */ /* 0x001fe400078eb8ff */
[----:B------:R-:W-:Y:S01]  /*0b70*/  FSEL R8, RZ, +INF , !P2 ;  /* 0x7f800000ff087808 */ /* 0x000fe20005000000 */
[----:B------:R-:W-:-:S04]  /*0b80*/  FMUL R12, R12, R15 ;  /* 0x0000000f0c0c7220 */ /* 0x000fc80000400000 */
[----:B------:R-:W-:Y:S01]  /*0b90*/  @!P1 FMUL R8, R13, R12 ;  /* 0x0000000c0d089220 */ /* 0x000fe20000400000 */
[----:B------:R-:W-:-:S07]  /*0ba0*/  @P3 FADD R8, R9, 10 ;  /* 0x4120000009083421 */ /* 0x000fce0000000000 */
.L_x_456:
[----:B------:R-:W-:Y:S05]  /*0bb0*/  BSYNC.RECONVERGENT B0 ;  /* 0x0000000000007941 */ /* 0x000fea0003800200 */
.L_x_455:
[----:B------:R-:W-:Y:S01]  /*0bc0*/  FADD R8, R8, -1 ;  /* 0xbf80000008087421 */ /* 0x000fe20000000000 */
[----:B------:R-:W-:Y:S01]  /*0bd0*/  BSSY.RECONVERGENT B0, `(.L_x_457) ;  /* 0x0000008000007945 */ /* 0x000fe20003800200 */
[----:B------:R-:W-:Y:S02]  /*0be0*/  FFMA R3, R4, R14, R3 ;  /* 0x0000000e04037223 */ /* 0x000fe40000000003 */
[----:B------:R-:W-:Y:S01]  /*0bf0*/  FMUL R8, R8, 700 ;  /* 0x442f000008087820 */ /* 0x000fe20000400000 */
[----:B------:R-:W-:Y:S06]  /*0c00*/  @!P0 BRA `(.L_x_458) ;  /* 0x0000000000108947 */ /* 0x000fec0003800000 */
[----:B------:R-:W-:Y:S01]  /*0c10*/  HFMA2 R4, -RZ, RZ, 5.1328125, 0.125 ;  /* 0x45223000ff047431 */ /* 0x000fe200000001ff */
[----:B------:R-:W-:Y:S02]  /*0c20*/  MOV R3, R0 ;  /* 0x0000000000037202 */ /* 0x000fe40000000f00 */
[----:B------:R-:W-:-:S07]  /*0c30*/  MOV R10, 0xc50 ;  /* 0x00000c50000a7802 */ /* 0x000fce0000000f00 */
[----:B------:R-:W-:Y:S05]  /*0c40*/  CALL.REL.NOINC `($__internal_19_$__cuda_sm3x_div_rn_noftz_f32_slowpath) ;  /* 0x0000000800587944 */ /* 0x000fea0003c00000 */
.L_x_458:
[----:B------:R-:W-:Y:S05]  /*0c50*/  BSYNC.RECONVERGENT B0 ;  /* 0x0000000000007941 */ /* 0x000fea0003800200 */
.L_x_457:
[----:B------:R-:W-:Y:S01]  /*0c60*/  FSETP.NEU.AND P1, PT, R3, RZ, PT ;  /* 0x000000ff0300720b */ /* 0x000fe20003f2d000 */
[----:B------:R-:W-:Y:S01]  /*0c70*/  IMAD.MOV.U32 R0, RZ, RZ, 0x39ca09ab ;  /* 0x39ca09abff007424 */ /* 0x000fe200078e00ff */
[----:B------:R-:W-:Y:S01]  /*0c80*/  MOV R9, 0x45223000 ;  /* 0x4522300000097802 */ /* 0x000fe20000000f00 */
[----:B------:R0:W1:Y:S01]  /*0c90*/  FCHK P0, R2, 2595 ;  /* 0x4522300002007902 */ /* 0x0000620000000000 */
[----:B------:R-:W-:Y:S03]  /*0ca0*/  BSSY.RECONVERGENT B0, `(.L_x_459) ;  /* 0x000001f000007945 */ /* 0x000fe60003800200 */
[----:B------:R-:W-:-:S04]  /*0cb0*/  FFMA R9, R0, -R9, 1 ;  /* 0x3f80000000097423 */ /* 0x000fc80000000809 */
[----:B------:R-:W-:Y:S01]  /*0cc0*/  FFMA R12, R9, R0, 0.00038535645580850541592 ;  /* 0x39ca09ab090c7423 */ /* 0x000fe20000000000 */
[----:B------:R-:W-:-:S03]  /*0cd0*/  HFMA2 R0, -RZ, RZ, 1.875, 0 ;  /* 0x3f800000ff007431 */ /* 0x000fc600000001ff */
[----:B------:R-:W-:Y:S01]  /*0ce0*/  FFMA R15, R2, R12, RZ ;  /* 0x0000000c020f7223 */ /* 0x000fe200000000ff */
[----:B0-----:R-:W-:Y:S06]  /*0cf0*/  @!P1 BRA `(.L_x_460) ;  /* 0x0000000000649947 */ /* 0x001fec0003800000 */
        /* <DEDUP_REMOVED lines=25> */
.L_x_460:
[----:B------:R-:W-:Y:S05]  /*0e90*/  BSYNC.RECONVERGENT B0 ;  /* 0x0000000000007941 */ /* 0x000fea0003800200 */
.L_x_459:
[----:B------:R-:W-:Y:S01]  /*0ea0*/  FFMA R4, R15, -2595, R2 ;  /* 0xc52230000f047823 */ /* 0x000fe20000000002 */
[----:B------:R-:W-:Y:S01]  /*0eb0*/  FADD R0, R0, -1 ;  /* 0xbf80000000007421 */ /* 0x000fe20000000000 */
[----:B------:R-:W-:Y:S02]  /*0ec0*/  BSSY.RECONVERGENT B0, `(.L_x_461) ;  /* 0x0000009000007945 */ /* 0x000fe40003800200 */
[----:B------:R-:W-:Y:S01]  /*0ed0*/  FFMA R15, R12, R4, R15 ;  /* 0x000000040c0f7223 */ /* 0x000fe2000000000f */
[----:B------:R-:W-:Y:S01]  /*0ee0*/  FMUL R9, R0, 700 ;  /* 0x442f000000097820 */ /* 0x000fe20000400000 */
[----:B-1----:R-:W-:Y:S06]  /*0ef0*/  @!P0 BRA `(.L_x_462) ;  /* 0x0000000000148947 */ /* 0x002fec0003800000 */
[----:B------:R-:W-:Y:S01]  /*0f00*/  HFMA2 R4, -RZ, RZ, 5.1328125, 0.125 ;  /* 0x45223000ff047431 */ /* 0x000fe200000001ff */
[----:B------:R-:W-:Y:S02]  /*0f10*/  MOV R3, R2 ;  /* 0x0000000200037202 */ /* 0x000fe40000000f00 */
[----:B------:R-:W-:-:S07]  /*0f20*/  MOV R10, 0xf40 ;  /* 0x00000f40000a7802 */ /* 0x000fce0000000f00 */
[----:B------:R-:W-:Y:S05]  /*0f30*/  CALL.REL.NOINC `($__internal_19_$__cuda_sm3x_div_rn_noftz_f32_slowpath) ;  /* 0x00000004009c7944 */ /* 0x000fea0003c00000 */
[----:B------:R-:W-:-:S07]  /*0f40*/  MOV R15, R3 ;  /* 0x00000003000f7202 */ /* 0x000fce0000000f00 */
.L_x_462:
[----:B------:R-:W-:Y:S05]  /*0f50*/  BSYNC.RECONVERGENT B0 ;  /* 0x0000000000007941 */ /* 0x000fea0003800200 */
.L_x_461:
[CC--:B------:R-:W-:Y:S01]  /*0f60*/  FMUL R3, R6.reuse, R15.reuse ;  /* 0x0000000f06037220 */ /* 0x0c0fe20000400000 */
[----:B------:R-:W-:Y:S01]  /*0f70*/  HFMA2 R11, -RZ, RZ, 0.64013671875, -15.109375 ;  /* 0x391fcb8eff0b7431 */ /* 0x000fe200000001ff */
[----:B------:R-:W-:Y:S01]  /*0f80*/  FSETP.NEU.AND P2, PT, R15, RZ, PT ;  /* 0x000000ff0f00720b */ /* 0x000fe20003f4d000 */
[----:B------:R-:W-:Y:S01]  /*0f90*/  BSSY.RECONVERGENT B0, `(.L_x_463) ;  /* 0x000001b000007945 */ /* 0x000fe20003800200 */
[----:B------:R-:W0:Y:S01]  /*0fa0*/  FRND R0, R3 ;  /* 0x0000000300007307 */ /* 0x000e220000201000 */
[----:B------:R-:W-:Y:S01]  /*0fb0*/  FFMA R6, R6, R15, -R3 ;  /* 0x0000000f06067223 */ /* 0x000fe20000000803 */
[----:B------:R-:W-:-:S03]  /*0fc0*/  FSETP.GEU.AND P1, PT, R3, RZ, PT ;  /* 0x000000ff0300720b */ /* 0x000fc60003f2e000 */
[----:B------:R-:W-:-:S03]  /*0fd0*/  FFMA R6, R7, R15, R6 ;  /* 0x0000000f07067223 */ /* 0x000fc60000000006 */
[----:B------:R-:W1:Y:S01]  /*0fe0*/  F2I.NTZ R2, R3 ;  /* 0x0000000300027305 */ /* 0x000e620000203100 */
[----:B0-----:R-:W-:Y:S01]  /*0ff0*/  FADD R7, R3, -R0 ;  /* 0x8000000003077221 */ /* 0x001fe20000000000 */
[----:B------:R-:W-:-:S03]  /*1000*/  FSETP.GT.AND P0, PT, R0, RZ, PT ;  /* 0x000000ff0000720b */ /* 0x000fc60003f04000 */
[----:B------:R-:W-:-:S04]  /*1010*/  FADD R6, R6, R7 ;  /* 0x0000000706067221 */ /* 0x000fc80000000000 */
[C---:B------:R-:W-:Y:S01]  /*1020*/  FFMA R7, R6.reuse, R11, 0.0013391353422775864601 ;  /* 0x3aaf85ed06077423 */ /* 0x040fe2000000000b */
[----:B------:R-:W-:Y:S02]  /*1030*/  SEL R11, RZ, 0x83000000, P0 ;  /* 0x83000000ff0b7807 */ /* 0x000fe40000000000 */
[----:B------:R-:W-:Y:S01]  /*1040*/  FSETP.GT.AND P0, PT, |R3|, 152, PT ;  /* 0x431800000300780b */ /* 0x000fe20003f04200 */
[----:B------:R-:W-:Y:S01]  /*1050*/  FFMA R7, R6, R7, 0.0096188392490148544312 ;  /* 0x3c1d985606077423 */ /* 0x000fe20000000007 */
[----:B------:R-:W-:Y:S01]  /*1060*/  IADD3 R0, PT, PT, R11, 0x7f000000, RZ ;  /* 0x7f0000000b007810 */ /* 0x000fe20007ffe0ff */
[----:B-1----:R-:W-:Y:S01]  /*1070*/  IMAD R11, R2, 0x800000, -R11 ;  /* 0x00800000020b7824 */ /* 0x002fe200078e0a0b */
[----:B------:R-:W-:Y:S01]  /*1080*/  MOV R2, 0x3f800000 ;  /* 0x3f80000000027802 */ /* 0x000fe20000000f00 */
[----:B------:R-:W-:-:S04]  /*1090*/  FFMA R7, R6, R7, 0.055503588169813156128 ;  /* 0x3d6357bb06077423 */ /* 0x000fc80000000007 */
[----:B------:R-:W-:-:S04]  /*10a0*/  FFMA R7, R6, R7, 0.24022644758224487305 ;  /* 0x3e75fdec06077423 */ /* 0x000fc80000000007 */
[----:B------:R-:W-:-:S04]  /*10b0*/  FFMA R7, R6, R7, 0.69314718246459960938 ;  /* 0x3f31721806077423 */ /* 0x000fc80000000007 */
[----:B------:R-:W-:-:S04]  /*10c0*/  FFMA R7, R6, R7, 1 ;  /* 0x3f80000006077423 */ /* 0x000fc80000000007 */
[----:B------:R-:W-:-:S04]  /*10d0*/  FMUL R0, R7, R0 ;  /* 0x0000000007007220 */ /* 0x000fc80000400000 */
[----:B------:R-:W-:Y:S01]  /*10e0*/  FMUL R0, R0, R11 ;  /* 0x0000000b00007220 */ /* 0x000fe20000400000 */
[----:B------:R-:W-:Y:S01]  /*10f0*/  @P0 FSEL R0, RZ, +INF , !P1 ;  /* 0x7f800000ff000808 */ /* 0x000fe20004800000 */
[----:B------:R-:W-:Y:S06]  /*1100*/  @!P2 BRA `(.L_x_464) ;  /* 0x00000000000ca947 */ /* 0x000fec0003800000 */
[----:B------:R-:W-:Y:S02]  /*1110*/  FSETP.NAN.AND P0, PT, |R15|, |R15|, PT ;  /* 0x4000000f0f00720b */ /* 0x000fe40003f08200 */
[----:B------:R-:W-:-:S11]  /*1120*/  MOV R2, R0 ;  /* 0x0000000000027202 */ /* 0x000fd60000000f00 */
[----:B------:R-:W-:-:S07]  /*1130*/  @P0 FADD R2, R15, 10 ;  /* 0x412000000f020421 */ /* 0x000fce0000000000 */
.L_x_464:
[----:B------:R-:W-:Y:S05]  /*1140*/  BSYNC.RECONVERGENT B0 ;  /* 0x0000000000007941 */ /* 0x000fea0003800200 */
.L_x_463:
[----:B------:R-:W0:Y:S01]  /*1150*/  LDCU UR5, c[0x0][0x38c] ;  /* 0x00007180ff0577ac */ /* 0x000e220008000800 */
[----:B------:R-:W-:Y:S01]  /*1160*/  I2FP.F32.U32 R0, R5 ;  /* 0x0000000500007245 */ /* 0x000fe20000201000 */
[----:B------:R-:W-:Y:S01]  /*1170*/  FADD R2, R2, -1 ;  /* 0xbf80000002027421 */ /* 0x000fe20000000000 */
[----:B------:R-:W-:Y:S03]  /*1180*/  BSSY.RECONVERGENT B0, `(.L_x_465) ;  /* 0x0000011000007945 */ /* 0x000fe60003800200 */
[----:B------:R-:W-:Y:S01]  /*1190*/  FMUL R2, R2, 700 ;  /* 0x442f000002027820 */ /* 0x000fe20000400000 */
[----:B0-----:R-:W-:Y:S01]  /*11a0*/  I2FP.F32.S32 R4, UR5 ;  /* 0x0000000500047c45 */ /* 0x001fe20008201400 */
[----:B------:R-:W0:Y:S03]  /*11b0*/  LDCU UR5, c[0x0][0x390] ;  /* 0x00007200ff0577ac */ /* 0x000e260008000800 */
[----:B------:R-:W1:Y:S01]  /*11c0*/  MUFU.RCP R7, R4 ;  /* 0x0000000400077308 */ /* 0x000e620000001000 */
[----:B0-----:R-:W-:Y:S01]  /*11d0*/  I2FP.F32.S32 R3, UR5 ;  /* 0x0000000500037c45 */ /* 0x001fe20008201400 */
[----:B-1----:R-:W-:-:S04]  /*11e0*/  FFMA R6, -R4, R7, 1 ;  /* 0x3f80000004067423 */ /* 0x002fc80000000107 */
[----:B------:R-:W-:Y:S01]  /*11f0*/  FMUL R0, R0, R3 ;  /* 0x0000000300007220 */ /* 0x000fe20000400000 */
[----:B------:R-:W-:-:S03]  /*1200*/  FFMA R7, R7, R6, R7 ;  /* 0x0000000607077223 */ /* 0x000fc60000000007 */
[----:B------:R-:W0:Y:S01]  /*1210*/  FCHK P0, R0, R4 ;  /* 0x0000000400007302 */ /* 0x000e220000000000 */
[----:B------:R-:W-:-:S04]  /*1220*/  FFMA R6, R0, R7, RZ ;  /* 0x0000000700067223 */ /* 0x000fc800000000ff */
[----:B------:R-:W-:-:S04]  /*1230*/  FFMA R3, -R4, R6, R0 ;  /* 0x0000000604037223 */ /* 0x000fc80000000100 */
[----:B------:R-:W-:Y:S01]  /*1240*/  FFMA R3, R7, R3, R6 ;  /* 0x0000000307037223 */ /* 0x000fe20000000006 */
[----:B0-----:R-:W-:Y:S06]  /*1250*/  @!P0 BRA `(.L_x_466) ;  /* 0x00000000000c8947 */ /* 0x001fec0003800000 */
[----:B------:R-:W-:Y:S02]  /*1260*/  MOV R3, R0 ;  /* 0x0000000000037202 */ /* 0x000fe40000000f00 */
[----:B------:R-:W-:-:S07]  /*1270*/  MOV R10, 0x1290 ;  /* 0x00001290000a7802 */ /* 0x000fce0000000f00 */
[----:B------:R-:W-:Y:S05]  /*1280*/  CALL.REL.NOINC `($__internal_19_$__cuda_sm3x_div_rn_noftz_f32_slowpath) ;  /* 0x0000000000c87944 */ /* 0x000fea0003c00000 */
.L_x_466:
[----:B------:R-:W-:Y:S05]  /*1290*/  BSYNC.RECONVERGENT B0 ;  /* 0x0000000000007941 */ /* 0x000fea0003800200 */
.L_x_465:
[C---:B------:R-:W-:Y:S01]  /*12a0*/  FSETP.GTU.AND P0, PT, R3.reuse, R9, PT ;  /* 0x000000090300720b */ /* 0x040fe20003f0c000 */
[----:B------:R-:W0:Y:S01]  /*12b0*/  LDCU.64 UR8, c[0x0][0x358] ;  /* 0x00006b00ff0877ac */ /* 0x000e220008000a00 */
[----:B------:R-:W-:Y:S02]  /*12c0*/  BSSY.RECONVERGENT B0, `(.L_x_467) ;  /* 0x0000028000007945 */ /* 0x000fe40003800200 */
[----:B------:R-:W-:-:S13]  /*12d0*/  FSETP.LTU.OR P0, PT, R3, R8, P0 ;  /* 0x000000080300720b */ /* 0x000fda0000709400 */
[----:B------:R-:W-:Y:S05]  /*12e0*/  @P0 BRA `(.L_x_468) ;  /* 0x0000000000440947 */ /* 0x000fea0003800000 */
[C---:B------:R-:W-:Y:S01]  /*12f0*/  FADD R9, -R8.reuse, R9 ;  /* 0x0000000908097221 */ /* 0x040fe20000000100 */
[----:B------:R-:W-:Y:S01]  /*1300*/  FADD R3, -R8, R3 ;  /* 0x0000000308037221 */ /* 0x000fe20000000100 */
[----:B------:R-:W-:Y:S02]  /*1310*/  BSSY.RECONVERGENT B1, `(.L_x_469) ;  /* 0x000000d000017945 */ /* 0x000fe40003800200 */
[----:B------:R-:W-:-:S04]  /*1320*/  FADD R4, R9, 1.00000001335143196e-10 ;  /* 0x2edbe6ff09047421 */ /* 0x000fc80000000000 */
[----:B------:R-:W1:Y:S08]  /*1330*/  MUFU.RCP R0, R4 ;  /* 0x0000000400007308 */ /* 0x000e700000001000 */
[----:B------:R-:W2:Y:S01]  /*1340*/  FCHK P0, R3, R4 ;  /* 0x0000000403007302 */ /* 0x000ea20000000000 */
[----:B-1----:R-:W-:-:S04]  /*1350*/  FFMA R7, -R4, R0, 1 ;  /* 0x3f80000004077423 */ /* 0x002fc80000000100 */
[----:B------:R-:W-:-:S04]  /*1360*/  FFMA R0, R0, R7, R0 ;  /* 0x0000000700007223 */ /* 0x000fc80000000000 */
[----:B------:R-:W-:-:S04]  /*1370*/  FFMA R7, R3, R0, RZ ;  /* 0x0000000003077223 */ /* 0x000fc800000000ff */
[----:B------:R-:W-:-:S04]  /*1380*/  FFMA R2, -R4, R7, R3 ;  /* 0x0000000704027223 */ /* 0x000fc80000000103 */
[----:B------:R-:W-:Y:S01]  /*1390*/  FFMA R0, R0, R2, R7 ;  /* 0x0000000200007223 */ /* 0x000fe20000000007 */
[----:B--2---:R-:W-:Y:S06]  /*13a0*/  @!P0 BRA `(.L_x_470) ;  /* 0x00000000000c8947 */ /* 0x004fec0003800000 */
[----:B------:R-:W-:-:S07]  /*13b0*/  MOV R10, 0x13d0 ;  /* 0x000013d0000a7802 */ /* 0x000fce0000000f00 */
[----:B0-----:R-:W-:Y:S05]  /*13c0*/  CALL.REL.NOINC `($__internal_19_$__cuda_sm3x_div_rn_noftz_f32_slowpath) ;  /* 0x0000000000787944 */ /* 0x001fea0003c00000 */
[----:B------:R-:W-:-:S07]  /*13d0*/  MOV R0, R3 ;  /* 0x0000000300007202 */ /* 0x000fce0000000f00 */
.L_x_470:
[----:B0-----:R-:W-:Y:S05]  /*13e0*/  BSYNC.RECONVERGENT B1 ;  /* 0x0000000000017941 */ /* 0x001fea0003800200 */
.L_x_469:
[----:B------:R-:W-:Y:S05]  /*13f0*/  BRA `(.L_x_471) ;  /* 0x0000000000507947 */ /* 0x000fea0003800000 */
.L_x_468:
[----:B------:R-:W-:Y:S01]  /*1400*/  FSETP.GTU.AND P0, PT, R3, R2, PT ;  /* 0x000000020300720b */ /* 0x000fe20003f0c000 */
[----:B------:R-:W-:-:S03]  /*1410*/  HFMA2 R0, -RZ, RZ, 0, 0 ;  /* 0x00000000ff007431 */ /* 0x000fc600000001ff */
[----:B------:R-:W-:-:S13]  /*1420*/  FSETP.LEU.OR P0, PT, R3, R9, P0 ;  /* 0x000000090300720b */ /* 0x000fda000070b400 */
[----:B------:R-:W-:Y:S05]  /*1430*/  @P0 BRA `(.L_x_471) ;  /* 0x0000000000400947 */ /* 0x000fea0003800000 */
[----:B------:R-:W-:Y:S01]  /*1440*/  FADD R9, -R9, R2 ;  /* 0x0000000209097221 */ /* 0x000fe20000000100 */
[----:B------:R-:W-:Y:S01]  /*1450*/  FADD R3, R2, -R3 ;  /* 0x8000000302037221 */ /* 0x000fe20000000000 */
        /* <DEDUP_REMOVED lines=13> */
.L_x_472:
[----:B0-----:R-:W-:Y:S05]  /*1530*/  BSYNC.RECONVERGENT B1 ;  /* 0x0000000000017941 */ /* 0x001fea0003800200 */
.L_x_471:
[----:B0-----:R-:W-:Y:S05]  /*1540*/  BSYNC.RECONVERGENT B0 ;  /* 0x0000000000007941 */ /* 0x001fea0003800200 */
.L_x_467:
[----:B------:R-:W0:Y:S01]  /*1550*/  LDC.64 R2, c[0x0][0x380] ;  /* 0x0000e000ff027b82 */ /* 0x000e220000000a00 */
[----:B------:R-:W-:-:S06]  /*1560*/  UIMAD UR5, UR4, UR7, UR7 ;  /* 0x00000007040572a4 */ /* 0x000fcc000f8e0207 */
[----:B------:R-:W-:-:S05]  /*1570*/  IADD3 R5, PT, PT, R5, UR5, RZ ;  /* 0x0000000505057c10 */ /* 0x000fca000fffe0ff */
[----:B0-----:R-:W-:-:S05]  /*1580*/  IMAD.WIDE.U32 R2, R5, 0x4, R2 ;  /* 0x0000000405027825 */ /* 0x001fca00078e0002 */
[----:B------:R-:W-:Y:S01]  /*1590*/  STG.E desc[UR8][R2.64], R0 ;  /* 0x0000000002007986 */ /* 0x000fe2000c101908 */
[----:B------:R-:W-:Y:S05]  /*15a0*/  EXIT ;  /* 0x000000000000794d */ /* 0x000fea0003800000 */
        .weak           $__internal_19_$__cuda_sm3x_div_rn_noftz_f32_slowpath
        .type           $__internal_19_$__cuda_sm3x_div_rn_noftz_f32_slowpath,@function
        .size           $__internal_19_$__cuda_sm3x_div_rn_noftz_f32_slowpath,(.L_x_672 - $__internal_19_$__cuda_sm3x_div_rn_noftz_f32_slowpath)
$__internal_19_$__cuda_sm3x_div_rn_noftz_f32_slowpath:
[----:B------:R-:W-:Y:S01]  /*15b0*/  SHF.R.U32.HI R12, RZ, 0x17, R4 ;  /* 0x00000017ff0c7819 */ /* 0x000fe20000011604 */
[----:B------:R-:W-:Y:S01]  /*15c0*/  BSSY.RECONVERGENT B2, `(.L_x_473) ;  /* 0x0000062000027945 */ /* 0x000fe20003800200 */
        /* <DEDUP_REMOVED lines=32> */
.L_x_474:
[----:B------:R-:W-:Y:S01]  /*17d0*/  LEA R13, R12, 0xc0800000, 0x17 ;  /* 0xc08000000c0d7811 */ /* 0x000fe200078eb8ff */
[----:B------:R-:W-:Y:S03]  /*17e0*/  BSSY.RECONVERGENT B3, `(.L_x_479) ;  /* 0x0000036000037945 */ /* 0x000fe60003800200 */
[----:B------:R-:W-:Y:S02]  /*17f0*/  IADD3 R14, PT, PT, -R13, R4, RZ ;  /* 0x000000040d0e7210 */ /* 0x000fe40007ffe1ff */
[----:B------:R-:W-:Y:S02]  /*1800*/  IADD3 R13, PT, PT, R15, -0x7f, RZ ;  /* 0xffffff810f0d7810 */ /* 0x000fe40007ffe0ff */
[----:B------:R0:W1:Y:S01]  /*1810*/  MUFU.RCP R4, R14 ;  /* 0x0000000e00047308 */ /* 0x0000620000001000 */
[----:B------:R-:W-:Y:S02]  /*1820*/  FADD.FTZ R16, -R14, -RZ ;  /* 0x800000ff0e107221 */ /* 0x000fe40000010100 */
        /* <DEDUP_REMOVED lines=45> */
.L_x_481:
[----:B------:R-:W-:-:S04]  /*1b00*/  LOP3.LUT R3, R3, 0x80000000, RZ, 0xc0, !PT ;  /* 0x8000000003037812 */ /* 0x000fc800078ec0ff */
[----:B------:R-:W-:Y:S01]  /*1b10*/  LOP3.LUT R3, R3, 0x7f800000, RZ, 0xfc, !PT ;  /* 0x7f80000003037812 */ /* 0x000fe200078efcff */
[----:B------:R-:W-:Y:S06]  /*1b20*/  BRA `(.L_x_482) ;  /* 0x0000000000047947 */ /* 0x000fec0003800000 */
.L_x_480:
[----:B------:R-:W-:-:S07]  /*1b30*/  LEA R3, R14, R3, 0x17 ;  /* 0x000000030e037211 */ /* 0x000fce00078eb8ff */
.L_x_482:
[----:B------:R-:W-:Y:S05]  /*1b40*/  BSYNC.RECONVERGENT B3 ;  /* 0x0000000000037941 */ /* 0x000fea0003800200 */
.L_x_479:
[----:B------:R-:W-:Y:S05]  /*1b50*/  BRA `(.L_x_483) ;  /* 0x0000000000207947 */ /* 0x000fea0003800000 */
.L_x_478:
[----:B------:R-:W-:-:S04]  /*1b60*/  LOP3.LUT R3, R4, 0x80000000, R3, 0x48, !PT ;  /* 0x8000000004037812 */ /* 0x000fc800078e4803 */
[----:B------:R-:W-:Y:S01]  /*1b70*/  LOP3.LUT R3, R3, 0x7f800000, RZ, 0xfc, !PT ;  /* 0x7f80000003037812 */ /* 0x000fe200078efcff */
[----:B------:R-:W-:Y:S06]  /*1b80*/  BRA `(.L_x_483) ;  /* 0x0000000000147947 */ /* 0x000fec0003800000 */
.L_x_477:
[----:B------:R-:W-:Y:S01]  /*1b90*/  LOP3.LUT R3, R4, 0x80000000, R3, 0x48, !PT ;  /* 0x8000000004037812 */ /* 0x000fe200078e4803 */
[----:B------:R-:W-:Y:S06]  /*1ba0*/  BRA `(.L_x_483) ;  /* 0x00000000000c7947 */ /* 0x000fec0003800000 */
.L_x_476:
[----:B------:R-:W0:Y:S01]  /*1bb0*/  MUFU.RSQ R3, -QNAN ;  /* 0xffc0000000037908 */ /* 0x000e220000001400 */
[----:B------:R-:W-:Y:S05]  /*1bc0*/  BRA `(.L_x_483) ;  /* 0x0000000000047947 */ /* 0x000fea0003800000 */
.L_x_475:
[----:B------:R-:W-:-:S07]  /*1bd0*/  FADD.FTZ R3, R3, R4 ;  /* 0x0000000403037221 */ /* 0x000fce0000010000 */
.L_x_483:
[----:B------:R-:W-:Y:S05]  /*1be0*/  BSYNC.RECONVERGENT B2 ;  /* 0x0000000000027941 */ /* 0x000fea0003800200 */
.L_x_473:
[----:B------:R-:W-:-:S04]  /*1bf0*/  HFMA2 R11, -RZ, RZ, 0, 0 ;  /* 0x00000000ff0b7431 */ /* 0x000fc800000001ff */
[----:B0-----:R-:W-:Y:S05]  /*1c00*/  RET.REL.NODEC R10 `(_ZN8pygpukit3ops5audio28create_mel_filterbank_kernelEPfiiiff) ;  /* 0xffffffe00afc7950 */ /* 0x001fea0003c3ffff */
.L_x_484:
        /* <DEDUP_REMOVED lines=15> */
.L_x_672:


//--------------------- .text._ZN8pygpukit3ops5audio25magnitude_spectrum_kernelEPKfS3_Pfi --------------------------
	.section	.text._ZN8pygpukit3ops5audio25magnitude_spectrum_kernelEPKfS3_Pfi,"ax",@progbits
	.align	128
        .global         _ZN8pygpukit3ops5audio25magnitude_spectrum_kernelEPKfS3_Pfi
        .type           _ZN8pygpukit3ops5audio25magnitude_spectrum_kernelEPKfS3_Pfi,@function
        .size           _ZN8pygpukit3ops5audio25magnitude_spectrum_kernelEPKfS3_Pfi,(.L_x_673 - _ZN8pygpukit3ops5audio25magnitude_spectrum_kernelEPKfS3_Pfi)
        .other          _ZN8pygpukit3ops5audio25magnitude_spectrum_kernelEPKfS3_Pfi,@"STO_CUDA_ENTRY STV_DEFAULT"
_ZN8pygpukit3ops5audio25magnitude_spectrum_kernelEPKfS3_Pfi:
.text._ZN8pygpukit3ops5audio25magnitude_spectrum_kernelEPKfS3_Pfi:
        /* <DEDUP_REMOVED lines=11> */
[----:B0-----:R-:W-:-:S06]  /*00b0*/  IMAD.WIDE R6, R2, 0x4, R6 ;  /* 0x0000000402067825 */ /* 0x001fcc00078e0206 */
[----:B-1----:R-:W3:Y:S01]  /*00c0*/  LDG.E.CONSTANT R6, desc[UR4][R6.64] ;  /* 0x0000000406067981 */ /* 0x002ee2000c1e9900 */
[----:B--2---:R-:W-:-:S06]  /*00d0*/  IMAD.WIDE R4, R2, 0x4, R4 ;  /* 0x0000000402047825 */ /* 0x004fcc00078e0204 */
[----:B------:R-:W2:Y:S01]  /*00e0*/  LDG.E.CONSTANT R4, desc[UR4][R4.64] ;  /* 0x0000000404047981 */ /* 0x000ea2000c1e9900 */
[----:B------:R-:W-:Y:S01]  /*00f0*/  BSSY.RECONVERGENT B0, `(.L_x_485) ;  /* 0x000000f000007945 */ /* 0x000fe20003800200 */
[----:B---3--:R-:W-:-:S04]  /*0100*/  FMUL R3, R6, R6 ;  /* 0x0000000606037220 */ /* 0x008fc80000400000 */
[----:B--2---:R-:W-:-:S05]  /*0110*/  FFMA R0, R4, R4, R3 ;  /* 0x0000000404007223 */ /* 0x004fca0000000003 */
[----:B------:R-:W-:Y:S01]  /*0120*/  IADD3 R8, PT, PT, R0, -0xd000000, RZ ;  /* 0xf300000000087810 */ /* 0x000fe20007ffe0ff */
[----:B------:R0:W1:Y:S03]  /*0130*/  MUFU.RSQ R3, R0 ;  /* 0x0000000000037308 */ /* 0x0000660000001400 */
[----:B------:R-:W-:-:S13]  /*0140*/  ISETP.GT.U32.AND P0, PT, R8, 0x727fffff, PT ;  /* 0x727fffff0800780c */ /* 0x000fda0003f04070 */
[----:B0-----:R-:W-:Y:S05]  /*0150*/  @!P0 BRA `(.L_x_486) ;  /* 0x0000000000108947 */ /* 0x001fea0003800000 */
[----:B------:R-:W-:-:S07]  /*0160*/  MOV R8, 0x180 ;  /* 0x0000018000087802 */ /* 0x000fce0000000f00 */
[----:B-1----:R-:W-:Y:S05]  /*0170*/  CALL.REL.NOINC `($__internal_20_$__cuda_sm20_sqrt_rn_f32_slowpath) ;  /* 0x00000000002c7944 */ /* 0x002fea0003c00000 */
[----:B------:R-:W-:Y:S01]  /*0180*/  MOV R7, R3 ;  /* 0x0000000300077202 */ /* 0x000fe20000000f00 */
[----:B------:R-:W-:Y:S06]  /*0190*/  BRA `(.L_x_487) ;  /* 0x0000000000107947 */ /* 0x000fec0003800000 */
.L_x_486:
[----:B-1----:R-:W-:Y:S01]  /*01a0*/  FMUL.FTZ R7, R0, R3 ;  /* 0x0000000300077220 */ /* 0x002fe20000410000 */
[----:B------:R-:W-:-:S03]  /*01b0*/  FMUL.FTZ R3, R3, 0.5 ;  /* 0x3f00000003037820 */ /* 0x000fc60000410000 */
[----:B------:R-:W-:-:S04]  /*01c0*/  FFMA R0, -R7, R7, R0 ;  /* 0x0000000707007223 */ /* 0x000fc80000000100 */
[----:B------:R-:W-:-:S07]  /*01d0*/  FFMA R7, R0, R3, R7 ;  /* 0x0000000300077223 */ /* 0x000fce0000000007 */
.L_x_487:
[----:B------:R-:W-:Y:S05]  /*01e0*/  BSYNC.RECONVERGENT B0 ;  /* 0x0000000000007941 */ /* 0x000fea0003800200 */
.L_x_485:
[----:B------:R-:W0:Y:S02]  /*01f0*/  LDC.64 R4, c[0x0][0x390] ;  /* 0x0000e400ff047b82 */ /* 0x000e240000000a00 */
[----:B0-----:R-:W-:-:S05]  /*0200*/  IMAD.WIDE R2, R2, 0x4, R4 ;  /* 0x0000000402027825 */ /* 0x001fca00078e0204 */
[----:B------:R-:W-:Y:S01]  /*0210*/  STG.E desc[UR4][R2.64], R7 ;  /* 0x0000000702007986 */ /* 0x000fe2000c101904 */
[----:B------:R-:W-:Y:S05]  /*0220*/  EXIT ;  /* 0x000000000000794d */ /* 0x000fea0003800000 */
        .weak           $__internal_20_$__cuda_sm20_sqrt_rn_f32_slowpath
        .type           $__internal_20_$__cuda_sm20_sqrt_rn_f32_slowpath,@function
        .size           $__internal_20_$__cuda_sm20_sqrt_rn_f32_slowpath,(.L_x_673 - $__internal_20_$__cuda_sm20_sqrt_rn_f32_slowpath)
$__internal_20_$__cuda_sm20_sqrt_rn_f32_slowpath:
[----:B------:R-:W-:-:S13]  /*0230*/  LOP3.LUT P0, RZ, R0, 0x7fffffff, RZ, 0xc0, !PT ;  /* 0x7fffffff00ff7812 */ /* 0x000fda000780c0ff */
[----:B------:R-:W-:Y:S01]  /*0240*/  @!P0 MOV R3, R0 ;  /* 0x0000000000038202 */ /* 0x000fe20000000f00 */
        /* <DEDUP_REMOVED lines=12> */
[----:B------:R-:W-:Y:S02]  /*0310*/  @!P0 MOV R3, R0 ;  /* 0x0000000000038202 */ /* 0x000fe40000000f00 */
[----:B------:R-:W-:-:S04]  /*0320*/  @P0 FADD.FTZ R6, -R5, -RZ ;  /* 0x800000ff05060221 */ /* 0x000fc80000010100 */
[----:B------:R-:W-:-:S04]  /*0330*/  @P0 FFMA R6, R5, R6, R4 ;  /* 0x0000000605060223 */ /* 0x000fc80000000004 */
[----:B------:R-:W-:-:S04]  /*0340*/  @P0 FFMA R6, R6, R7, R5 ;  /* 0x0000000706060223 */ /* 0x000fc80000000005 */
[----:B------:R-:W-:-:S07]  /*0350*/  @P0 FMUL.FTZ R3, R6, 2.3283064365386962891e-10 ;  /* 0x2f80000006030820 */ /* 0x000fce0000410000 */
.L_x_488:
[----:B------:R-:W-:Y:S01]  /*0360*/  HFMA2 R5, -RZ, RZ, 0, 0 ;  /* 0x00000000ff057431 */ /* 0x000fe200000001ff */
[----:B------:R-:W-:-:S04]  /*0370*/  MOV R4, R8 ;  /* 0x0000000800047202 */ /* 0x000fc80000000f00 */
[----:B------:R-:W-:Y:S05]  /*0380*/  RET.REL.NODEC R4 `(_ZN8pygpukit3ops5audio25magnitude_spectrum_kernelEPKfS3_Pfi) ;  /* 0xfffffffc041c7950 */ /* 0x000fea0003c3ffff */
.L_x_489:
        /* <DEDUP_REMOVED lines=15> */
.L_x_673:


//--------------------- .text._ZN8pygpukit3ops5audio21power_spectrum_kernelEPKfS3_Pfi --------------------------
	.section	.text._ZN8pygpukit3ops5audio21power_spectrum_kernelEPKfS3_Pfi,"ax",@progbits
	.align	128
        .global         _ZN8pygpukit3ops5audio21power_spectrum_kernelEPKfS3_Pfi
        .type           _ZN8pygpukit3ops5audio21power_spectrum_kernelEPKfS3_Pfi,@function
        .size           _ZN8pygpukit3ops5audio21power_spectrum_kernelEPKfS3_Pfi,(.L_x_717 - _ZN8pygpukit3ops5audio21power_spectrum_kernelEPKfS3_Pfi)
        .other          _ZN8pygpukit3ops5audio21power_spectrum_kernelEPKfS3_Pfi,@"STO_CUDA_ENTRY STV_DEFAULT"
_ZN8pygpukit3ops5audio21power_spectrum_kernelEPKfS3_Pfi:
.text._ZN8pygpukit3ops5audio21power_spectrum_kernelEPKfS3_Pfi:
        /* <DEDUP_REMOVED lines=11> */
[----:B------:R-:W3:Y:S01]  /*00b0*/  LDC.64 R6, c[0x0][0x390] ;  /* 0x0000e400ff067b82 */ /* 0x000ee20000000a00 */
[----:B0-----:R-:W-:-:S06]  /*00c0*/  IMAD.WIDE R4, R9, 0x4, R4 ;  /* 0x0000000409047825 */ /* 0x001fcc00078e0204 */
[----:B-1----:R-:W4:Y:S01]  /*00d0*/  LDG.E.CONSTANT R4, desc[UR4][R4.64] ;  /* 0x0000000404047981 */ /* 0x002f22000c1e9900 */
[----:B--2---:R-:W-:-:S06]  /*00e0*/  IMAD.WIDE R2, R9, 0x4, R2 ;  /* 0x0000000409027825 */ /* 0x004fcc00078e0202 */
[----:B------:R-:W2:Y:S01]  /*00f0*/  LDG.E.CONSTANT R2, desc[UR4][R2.64] ;  /* 0x0000000402027981 */ /* 0x000ea2000c1e9900 */
[----:B---3--:R-:W-:-:S04]  /*0100*/  IMAD.WIDE R6, R9, 0x4, R6 ;  /* 0x0000000409067825 */ /* 0x008fc800078e0206 */
[----:B----4-:R-:W-:-:S04]  /*0110*/  FMUL R11, R4, R4 ;  /* 0x00000004040b7220 */ /* 0x010fc80000400000 */
[----:B--2---:R-:W-:-:S05]  /*0120*/  FFMA R11, R2, R2, R11 ;  /* 0x00000002020b7223 */ /* 0x004fca000000000b */
[----:B------:R-:W-:Y:S01]  /*0130*/  STG.E desc[UR4][R6.64], R11 ;  /* 0x0000000b06007986 */ /* 0x000fe2000c101904 */
[----:B------:R-:W-:Y:S05]  /*0140*/  EXIT ;  /* 0x000000000000794d */ /* 0x000fea0003800000 */
.L_x_490:
        /* <DEDUP_REMOVED lines=11> */
.L_x_717:


//--------------------- .text._ZN8pygpukit3ops5audio21extract_frames_kernelEPKfPfiiii --------------------------
	.section	.text._ZN8pygpukit3ops5audio21extract_frames_kernelEPKfPfiiii,"ax",@progbits
	.align	128
        .global         _ZN8pygpukit3ops5audio21extract_frames_kernelEPKfPfiiii
        .type           _ZN8pygpukit3ops5audio21extract_frames_kernelEPKfPfiiii,@function
        .size           _ZN8pygpukit3ops5audio21extract_frames_kernelEPKfPfiiii,(.L_x_718 - _ZN8pygpukit3ops5audio21extract_frames_kernelEPKfPfiiii)
        .other          _ZN8pygpukit3ops5audio21extract_frames_kernelEPKfPfiiii,@"STO_CUDA_ENTRY STV_DEFAULT"
_ZN8pygpukit3ops5audio21extract_frames_kernelEPKfPfiiii:
.text._ZN8pygpukit3ops5audio21extract_frames_kernelEPKfPfiiii:
[----:B------:R-:W-:Y:S01]  /*0000*/  LDC R1, c[0x0][0x37c] ;  /* 0x0000df00ff017b82 */ /* 0x000fe20000000800 */
[----:B------:R-:W0:Y:S07]  /*0010*/  S2R R7, SR_TID.X ;  /* 0x0000000000077919 */ /* 0x000e2e0000002100 */
[----:B------:R-:W1:Y:S08]  /*0020*/  S2UR UR4, SR_CTAID.X ;  /* 0x00000000000479c3 */ /* 0x000e700000002500 */
[----:B------:R-:W1:Y:S08]  /*0030*/  LDC R2, c[0x0][0x39c] ;  /* 0x0000e700ff027b82 */ /* 0x000e700000000800 */
[----:B------:R-:W0:Y:S01]  /*0040*/  LDC R0, c[0x0][0x394] ;  /* 0x0000e500ff007b82 */ /* 0x000e220000000800 */
[----:B-1----:R-:W-:-:S04]  /*0050*/  ISETP.LE.AND P0, PT, R2, UR4, PT ;  /* 0x0000000402007c0c */ /* 0x002fc8000bf03270 */
[----:B0-----:R-:W-:-:S13]  /*0060*/  ISETP.GE.OR P0, PT, R7, R0, P0 ;  /* 0x000000000700720c */ /* 0x001fda0000706670 */
[----:B------:R-:W-:Y:S05]  /*0070*/  @P0 EXIT ;  /* 0x000000000000094d */ /* 0x000fea0003800000 */
[----:B------:R-:W0:Y:S01]  /*0080*/  LDC R2, c[0x0][0x398] ;  /* 0x0000e600ff027b82 */ /* 0x000e220000000800 */
[----:B------:R-:W1:Y:S01]  /*0090*/  LDCU UR5, c[0x0][0x390] ;  /* 0x00007200ff0577ac */ /* 0x000e620008000800 */
[--C-:B0-----:R-:W-:Y:S02]  /*00a0*/  IMAD R5, R2, UR4, R7.reuse ;  /* 0x0000000402057c24 */ /* 0x101fe4000f8e0207 */
[----:B------:R-:W-:-:S03]  /*00b0*/  IMAD R7, R0, UR4, R7 ;  /* 0x0000000400077c24 */ /* 0x000fc6000f8e0207 */
[----:B-1----:R-:W-:Y:S01]  /*00c0*/  ISETP.GE.AND P0, PT, R5, UR5, PT ;  /* 0x0000000505007c0c */ /* 0x002fe2000bf06270 */
[----:B------:R-:W0:-:S12]  /*00d0*/  LDCU.64 UR4, c[0x0][0x358] ;  /* 0x00006b00ff0477ac */ /* 0x000e180008000a00 */
[----:B------:R-:W-:Y:S05]  /*00e0*/  @P0 BRA `(.L_x_491) ;  /* 0x00000000001c0947 */ /* 0x000fea0003800000 */
[----:B------:R-:W1:Y:S02]  /*00f0*/  LDC.64 R2, c[0x0][0x380] ;  /* 0x0000e000ff027b82 */ /* 0x000e640000000a00 */
[----:B-1----:R-:W-:-:S06]  /*0100*/  IMAD.WIDE R2, R5, 0x4, R2 ;  /* 0x0000000405027825 */ /* 0x002fcc00078e0202 */
[----:B------:R-:W1:Y:S01]  /*0110*/  LDC.64 R4, c[0x0][0x388] ;  /* 0x0000e200ff047b82 */ /* 0x000e620000000a00 */
[----:B0-----:R-:W2:Y:S01]  /*0120*/  LDG.E.CONSTANT R3, desc[UR4][R2.64] ;  /* 0x0000000402037981 */ /* 0x001ea2000c1e9900 */
[----:B-1----:R-:W-:-:S05]  /*0130*/  IMAD.WIDE.U32 R4, R7, 0x4, R4 ;  /* 0x0000000407047825 */ /* 0x002fca00078e0004 */
[----:B--2---:R-:W-:Y:S01]  /*0140*/  STG.E desc[UR4][R4.64], R3 ;  /* 0x0000000304007986 */ /* 0x004fe2000c101904 */
[----:B------:R-:W-:Y:S05]  /*0150*/  EXIT ;  /* 0x000000000000794d */ /* 0x000fea0003800000 */
.L_x_491:
[----:B------:R-:W1:Y:S02]  /*0160*/  LDC.64 R2, c[0x0][0x388] ;  /* 0x0000e200ff027b82 */ /* 0x000e640000000a00 */
[----:B-1----:R-:W-:-:S05]  /*0170*/  IMAD.WIDE.U32 R2, R7, 0x4, R2 ;  /* 0x0000000407027825 */ /* 0x002fca00078e0002 */
[----:B0-----:R-:W-:Y:S01]  /*0180*/  STG.E desc[UR4][R2.64], RZ ;  /* 0x000000ff02007986 */ /* 0x001fe2000c101904 */
[----:B------:R-:W-:Y:S05]  /*0190*/  EXIT ;  /* 0x000000000000794d */ /* 0x000fea0003800000 */
.L_x_492:
        /* <DEDUP_REMOVED lines=14> */
.L_x_718:


//--------------------- .text._ZN8pygpukit3ops5audio29apply_window_to_frames_kernelEPfPKfii --------------------------
	.section	.text._ZN8pygpukit3ops5audio29apply_window_to_frames_kernelEPfPKfii,"ax",@progbits
	.align	128
        .global         _ZN8pygpukit3ops5audio29apply_window_to_frames_kernelEPfPKfii
        .type           _ZN8pygpukit3ops5audio29apply_window_to_frames_kernelEPfPKfii,@function
        .size           _ZN8pygpukit3ops5audio29apply_window_to_frames_kernelEPfPKfii,(.L_x_719 - _ZN8pygpukit3ops5audio29apply_window_to_frames_kernelEPfPKfii)
        .other          _ZN8pygpukit3ops5audio29apply_window_to_frames_kernelEPfPKfii,@"STO_CUDA_ENTRY STV_DEFAULT"
_ZN8pygpukit3ops5audio29apply_window_to_frames_kernelEPfPKfii:
.text._ZN8pygpukit3ops5audio29apply_window_to_frames_kernelEPfPKfii:
        /* <DEDUP_REMOVED lines=10> */
[----:B------:R-:W2:Y:S01]  /*00a0*/  LDC.64 R4, c[0x0][0x380] ;  /* 0x0000e000ff047b82 */ /* 0x000ea20000000a00 */
[----:B0-----:R-:W-:-:S06]  /*00b0*/  IMAD.WIDE.U32 R2, R0, 0x4, R2 ;  /* 0x0000000400027825 */ /* 0x001fcc00078e0002 */
[----:B-1----:R-:W3:Y:S01]  /*00c0*/  LDG.E.CONSTANT R2, desc[UR4][R2.64] ;  /* 0x0000000402027981 */ /* 0x002ee2000c1e9900 */
[----:B--2---:R-:W-:-:S05]  /*00d0*/  IMAD.WIDE.U32 R4, R7, 0x4, R4 ;  /* 0x0000000407047825 */ /* 0x004fca00078e0004 */
[----:B------:R-:W3:Y:S02]  /*00e0*/  LDG.E R7, desc[UR4][R4.64] ;  /* 0x0000000404077981 */ /* 0x000ee4000c1e1900 */
[----:B---3--:R-:W-:-:S05]  /*00f0*/  FMUL R7, R2, R7 ;  /* 0x0000000702077220 */ /* 0x008fca0000400000 */
[----:B------:R-:W-:Y:S01]  /*0100*/  STG.E desc[UR4][R4.64], R7 ;  /* 0x0000000704007986 */ /* 0x000fe2000c101904 */
[----:B------:R-:W-:Y:S05]  /*0110*/  EXIT ;  /* 0x000000000000794d */ /* 0x000fea0003800000 */
.L_x_493:
        /* <DEDUP_REMOVED lines=14> */
.L_x_719:


//--------------------- .text._ZN8pygpukit3ops5audio26fft_real_to_complex_kernelEPKfS3_PfS4_iii --------------------------
	.section	.text._ZN8pygpukit3ops5audio26fft_real_to_complex_kernelEPKfS3_PfS4_iii,"ax",@progbits
	.align	128
        .global         _ZN8pygpukit3ops5audio26fft_real_to_complex_kernelEPKfS3_PfS4_iii
        .type           _ZN8pygpukit3ops5audio26fft_real_to_complex_kernelEPKfS3_PfS4_iii,@function
        .size           _ZN8pygpukit3ops5audio26fft_real_to_complex_kernelEPKfS3_PfS4_iii,(.L_x_720 - _ZN8pygpukit3ops5audio26fft_real_to_complex_kernelEPKfS3_PfS4_iii)
        .other          _ZN8pygpukit3ops5audio26fft_real_to_complex_kernelEPKfS3_PfS4_iii,@"STO_CUDA_ENTRY STV_DEFAULT"
_ZN8pygpukit3ops5audio26fft_real_to_complex_kernelEPKfS3_PfS4_iii:
.text._ZN8pygpukit3ops5audio26fft_real_to_complex_kernelEPKfS3_PfS4_iii:
[----:B------:R-:W-:Y:S01]  /*0000*/  LDC R1, c[0x0][0x37c] ;  /* 0x0000df00ff017b82 */ /* 0x000fe20000000800 */
[----:B------:R-:W0:Y:S07]  /*0010*/  S2R R3, SR_TID.X ;  /* 0x0000000000037919 */ /* 0x000e2e0000002100 */
[----:B------:R-:W0:Y:S08]  /*0020*/  S2UR UR4, SR_CTAID.X ;  /* 0x00000000000479c3 */ /* 0x000e300000002500 */
[----:B------:R-:W0:Y:S08]  /*0030*/  LDC R0, c[0x0][0x360] ;  /* 0x0000d800ff007b82 */ /* 0x000e300000000800 */
[----:B------:R-:W1:Y:S08]  /*0040*/  S2UR UR6, SR_CTAID.Y ;  /* 0x00000000000679c3 */ /* 0x000e700000002600 */
[----:B------:R-:W1:Y:S08]  /*0050*/  LDC R2, c[0x0][0x3a8] ;  /* 0x0000ea00ff027b82 */ /* 0x000e700000000800 */
[----:B------:R-:W2:Y:S01]  /*0060*/  LDC R11, c[0x0][0x3a4] ;  /* 0x0000e900ff0b7b82 */ /* 0x000ea20000000800 */
[----:B0-----:R-:W-:Y:S01]  /*0070*/  IMAD R0, R0, UR4, R3 ;  /* 0x0000000400007c24 */ /* 0x001fe2000f8e0203 */
[----:B-1----:R-:W-:-:S04]  /*0080*/  ISETP.LE.AND P0, PT, R2, UR6, PT ;  /* 0x0000000602007c0c */ /* 0x002fc8000bf03270 */
[----:B--2---:R-:W-:-:S13]  /*0090*/  ISETP.GE.OR P0, PT, R0, R11, P0 ;  /* 0x0000000b0000720c */ /* 0x004fda0000706670 */
[----:B------:R-:W-:Y:S05]  /*00a0*/  @P0 EXIT ;  /* 0x000000000000094d */ /* 0x000fea0003800000 */
[----:B------:R-:W0:Y:S01]  /*00b0*/  LDC R5, c[0x0][0x3a0] ;  /* 0x0000e800ff057b82 */ /* 0x000e220000000800 */
[----:B------:R-:W1:Y:S07]  /*00c0*/  LDCU.64 UR4, c[0x0][0x358] ;  /* 0x00006b00ff0477ac */ /* 0x000e6e0008000a00 */
[----:B------:R-:W2:Y:S08]  /*00d0*/  LDC.64 R2, c[0x0][0x380] ;  /* 0x0000e000ff027b82 */ /* 0x000eb00000000a00 */
[----:B------:R-:W3:Y:S01]  /*00e0*/  LDC.64 R6, c[0x0][0x388] ;  /* 0x0000e200ff067b82 */ /* 0x000ee20000000a00 */
[----:B0-----:R-:W-:-:S07]  /*00f0*/  IMAD R5, R5, UR6, R0 ;  /* 0x0000000605057c24 */ /* 0x001fce000f8e0200 */
[----:B------:R-:W0:Y:S01]  /*0100*/  LDC.64 R8, c[0x0][0x398] ;  /* 0x0000e600ff087b82 */ /* 0x000e220000000a00 */
[----:B--2---:R-:W-:-:S06]  /*0110*/  IMAD.WIDE R2, R5, 0x4, R2 ;  /* 0x0000000405027825 */ /* 0x004fcc00078e0202 */
[----:B-1----:R-:W2:Y:S01]  /*0120*/  LDG.E.CONSTANT R3, desc[UR4][R2.64] ;  /* 0x0000000402037981 */ /* 0x002ea2000c1e9900 */
[----:B---3--:R-:W-:Y:S02]  /*0130*/  IMAD.WIDE R6, R5, 0x4, R6 ;  /* 0x0000000405067825 */ /* 0x008fe400078e0206 */
[----:B------:R-:W1:Y:S04]  /*0140*/  LDC.64 R4, c[0x0][0x390] ;  /* 0x0000e400ff047b82 */ /* 0x000e680000000a00 */
[----:B------:R-:W3:Y:S01]  /*0150*/  LDG.E.CONSTANT R7, desc[UR4][R6.64] ;  /* 0x0000000406077981 */ /* 0x000ee2000c1e9900 */
[----:B------:R-:W-:-:S04]  /*0160*/  IMAD R11, R11, UR6, R0 ;  /* 0x000000060b0b7c24 */ /* 0x000fc8000f8e0200 */
[----:B0-----:R-:W-:-:S04]  /*0170*/  IMAD.WIDE R8, R11, 0x4, R8 ;  /* 0x000000040b087825 */ /* 0x001fc800078e0208 */
[----:B-1----:R-:W-:-:S05]  /*0180*/  IMAD.WIDE R4, R11, 0x4, R4 ;  /* 0x000000040b047825 */ /* 0x002fca00078e0204 */
[----:B--2---:R-:W-:Y:S04]  /*0190*/  STG.E desc[UR4][R4.64], R3 ;  /* 0x0000000304007986 */ /* 0x004fe8000c101904 */
[----:B---3--:R-:W-:Y:S01]  /*01a0*/  STG.E desc[UR4][R8.64], R7 ;  /* 0x0000000708007986 */ /* 0x008fe2000c101904 */
[----:B------:R-:W-:Y:S05]  /*01b0*/  EXIT ;  /* 0x000000000000794d */ /* 0x000fea0003800000 */
.L_x_494:
        /* <DEDUP_REMOVED lines=12> */
.L_x_720:


//--------------------- .text._ZN8pygpukit3ops5audio20fft_butterfly_kernelEPfS2_iii --------------------------
	.section	.text._ZN8pygpukit3ops5audio20fft_butterfly_kernelEPfS2_iii,"ax",@progbits
	.align	128
        .global         _ZN8pygpukit3ops5audio20fft_butterfly_kernelEPfS2_iii
        .type           _ZN8pygpukit3ops5audio20fft_butterfly_kernelEPfS2_iii,@function
        .size           _ZN8pygpukit3ops5audio20fft_butterfly_kernelEPfS2_iii,(.L_x_674 - _ZN8pygpukit3ops5audio20fft_butterfly_kernelEPfS2_iii)
        .other          _ZN8pygpukit3ops5audio20fft_butterfly_kernelEPfS2_iii,@"STO_CUDA_ENTRY STV_DEFAULT"
_ZN8pygpukit3ops5audio20fft_butterfly_kernelEPfS2_iii:
.text._ZN8pygpukit3ops5audio20fft_butterfly_kernelEPfS2_iii:
        /* <DEDUP_REMOVED lines=78> */
[----:B------:R-:W-:Y:S02]  /*04e0*/  FMUL R0, R0, -6.2831854820251464844 ;  /* 0xc0c90fdb00007820 */ /* 0x000fe40000400000 */
[----:B------:R-:W-:Y:S02]  /*04f0*/  FFMA R3, R4, R3, R4 ;  /* 0x0000000304037223 */ /* 0x000fe40000000004 */
[----:B------:R-:W0:Y:S02]  /*0500*/  FCHK P0, R0, R13 ;  /* 0x0000000d00007302 */ /* 0x000e240000000000 */
[----:B------:R-:W-:-:S04]  /*0510*/  FFMA R4, R0, R3, RZ ;  /* 0x0000000300047223 */ /* 0x000fc800000000ff */
[----:B------:R-:W-:-:S04]  /*0520*/  FFMA R11, -R13, R4, R0 ;  /* 0x000000040d0b7223 */ /* 0x000fc80000000100 */
[----:B------:R-:W-:Y:S01]  /*0530*/  FFMA R11, R3, R11, R4 ;  /* 0x0000000b030b7223 */ /* 0x000fe20000000004 */
[----:B0-----:R-:W-:Y:S06]  /*0540*/  @!P0 BRA `(.L_x_496) ;  /* 0x00000000000c8947 */ /* 0x001fec0003800000 */
[----:B------:R-:W-:-:S07]  /*0550*/  MOV R2, 0x570 ;  /* 0x0000057000027802 */ /* 0x000fce0000000f00 */
[----:B------:R-:W-:Y:S05]  /*0560*/  CALL.REL.NOINC `($__internal_21_$__cuda_sm3x_div_rn_noftz_f32_slowpath) ;  /* 0x0000000800f07944 */ /* 0x000fea0003c00000 */
[----:B------:R-:W-:-:S07]  /*0570*/  IMAD.MOV.U32 R11, RZ, RZ, R0 ;  /* 0x000000ffff0b7224 */ /* 0x000fce00078e0000 */
.L_x_496:
[----:B------:R-:W-:Y:S05]  /*0580*/  BSYNC.RECONVERGENT B0 ;  /* 0x0000000000007941 */ /* 0x000fea0003800200 */
.L_x_495:
        /* <DEDUP_REMOVED lines=23> */
.L_x_499:
        /* <DEDUP_REMOVED lines=44> */
.L_x_498:
[----:B------:R-:W-:Y:S05]  /*09c0*/  BSYNC.RECONVERGENT B0 ;  /* 0x0000000000007941 */ /* 0x000fea0003800200 */
.L_x_497:
        /* <DEDUP_REMOVED lines=32> */
.L_x_502:
        /* <DEDUP_REMOVED lines=44> */
.L_x_501:
[----:B------:R-:W-:Y:S05]  /*0e90*/  BSYNC.RECONVERGENT B0 ;  /* 0x0000000000007941 */ /* 0x000fea0003800200 */
.L_x_500:
        /* <DEDUP_REMOVED lines=41> */
        .weak           $__internal_21_$__cuda_sm3x_div_rn_noftz_f32_slowpath
        .type           $__internal_21_$__cuda_sm3x_div_rn_noftz_f32_slowpath,@function
        .size           $__internal_21_$__cuda_sm3x_div_rn_noftz_f32_slowpath,(.L_x_674 - $__internal_21_$__cuda_sm3x_div_rn_noftz_f32_slowpath)
$__internal_21_$__cuda_sm3x_div_rn_noftz_f32_slowpath:
        /* <DEDUP_REMOVED lines=36> */
.L_x_504:
        /* <DEDUP_REMOVED lines=51> */
.L_x_511:
[----:B------:R-:W-:-:S04]  /*16a0*/  LOP3.LUT R0, R0, 0x80000000, RZ, 0xc0, !PT ;  /* 0x8000000000007812 */ /* 0x000fc800078ec0ff */
[----:B------:R-:W-:Y:S01]  /*16b0*/  LOP3.LUT R0, R0, 0x7f800000, RZ, 0xfc, !PT ;  /* 0x7f80000000007812 */ /* 0x000fe200078efcff */
[----:B------:R-:W-:Y:S06]  /*16c0*/  BRA `(.L_x_512) ;  /* 0x0000000000047947 */ /* 0x000fec0003800000 */
.L_x_510:
[----:B------:R-:W-:-:S07]  /*16d0*/  IMAD R0, R9, 0x800000, R0 ;  /* 0x0080000009007824 */ /* 0x000fce00078e0200 */
.L_x_512:
[----:B------:R-:W-:Y:S05]  /*16e0*/  BSYNC.RECONVERGENT B2 ;  /* 0x0000000000027941 */ /* 0x000fea0003800200 */
.L_x_509:
[----:B------:R-:W-:Y:S05]  /*16f0*/  BRA `(.L_x_513) ;  /* 0x0000000000207947 */ /* 0x000fea0003800000 */
.L_x_508:
[----:B------:R-:W-:-:S04]  /*1700*/  LOP3.LUT R0, R13, 0x80000000, R6, 0x48, !PT ;  /* 0x800000000d007812 */ /* 0x000fc800078e4806 */
[----:B------:R-:W-:Y:S01]  /*1710*/  LOP3.LUT R0, R0, 0x7f800000, RZ, 0xfc, !PT ;  /* 0x7f80000000007812 */ /* 0x000fe200078efcff */
[----:B------:R-:W-:Y:S06]  /*1720*/  BRA `(.L_x_513) ;  /* 0x0000000000147947 */ /* 0x000fec0003800000 */
.L_x_507:
[----:B------:R-:W-:Y:S01]  /*1730*/  LOP3.LUT R0, R13, 0x80000000, R6, 0x48, !PT ;  /* 0x800000000d007812 */ /* 0x000fe200078e4806 */
[----:B------:R-:W-:Y:S06]  /*1740*/  BRA `(.L_x_513) ;  /* 0x00000000000c7947 */ /* 0x000fec0003800000 */
.L_x_506:
[----:B------:R-:W0:Y:S01]  /*1750*/  MUFU.RSQ R0, -QNAN ;  /* 0xffc0000000007908 */ /* 0x000e220000001400 */
[----:B------:R-:W-:Y:S05]  /*1760*/  BRA `(.L_x_513) ;  /* 0x0000000000047947 */ /* 0x000fea0003800000 */
.L_x_505:
[----:B------:R-:W-:-:S07]  /*1770*/  FADD.FTZ R0, R0, R3 ;  /* 0x0000000300007221 */ /* 0x000fce0000010000 */
.L_x_513:
[----:B------:R-:W-:Y:S05]  /*1780*/  BSYNC.RECONVERGENT B1 ;  /* 0x0000000000017941 */ /* 0x000fea0003800200 */
.L_x_503:
[----:B------:R-:W-:-:S04]  /*1790*/  IMAD.MOV.U32 R3, RZ, RZ, 0x0 ;  /* 0x00000000ff037424 */ /* 0x000fc800078e00ff */
[----:B0-----:R-:W-:Y:S05]  /*17a0*/  RET.REL.NODEC R2 `(_ZN8pygpukit3ops5audio20fft_butterfly_kernelEPfS2_iii) ;  /* 0xffffffe802147950 */ /* 0x001fea0003c3ffff */
.L_x_514:
        /* <DEDUP_REMOVED lines=13> */
.L_x_674:


//--------------------- .text._ZN8pygpukit3ops5audio22fft_bit_reverse_kernelEPKfS3_PfS4_iii --------------------------
	.section	.text._ZN8pygpukit3ops5audio22fft_bit_reverse_kernelEPKfS3_PfS4_iii,"ax",@progbits
	.align	128
        .global         _ZN8pygpukit3ops5audio22fft_bit_reverse_kernelEPKfS3_PfS4_iii
        .type           _ZN8pygpukit3ops5audio22fft_bit_reverse_kernelEPKfS3_PfS4_iii,@function
        .size           _ZN8pygpukit3ops5audio22fft_bit_reverse_kernelEPKfS3_PfS4_iii,(.L_x_722 - _ZN8pygpukit3ops5audio22fft_bit_reverse_kernelEPKfS3_PfS4_iii)
        .other          _ZN8pygpukit3ops5audio22fft_bit_reverse_kernelEPKfS3_PfS4_iii,@"STO_CUDA_ENTRY STV_DEFAULT"
_ZN8pygpukit3ops5audio22fft_bit_reverse_kernelEPKfS3_PfS4_iii:
.text._ZN8pygpukit3ops5audio22fft_bit_reverse_kernelEPKfS3_PfS4_iii:
        /* <DEDUP_REMOVED lines=11> */
[----:B------:R-:W0:Y:S01]  /*00b0*/  LDCU UR5, c[0x0][0x3a4] ;  /* 0x00007480ff0577ac */ /* 0x000e220008000800 */
[----:B------:R-:W-:Y:S01]  /*00c0*/  IMAD.MOV.U32 R5, RZ, RZ, RZ ;  /* 0x000000ffff057224 */ /* 0x000fe200078e00ff */
[----:B------:R-:W1:Y:S01]  /*00d0*/  LDCU.64 UR8, c[0x0][0x358] ;  /* 0x00006b00ff0877ac */ /* 0x000e620008000a00 */
[----:B0-----:R-:W-:-:S09]  /*00e0*/  UISETP.GE.AND UP0, UPT, UR5, 0x1, UPT ;  /* 0x000000010500788c */ /* 0x001fd2000bf06270 */
[----:B-1----:R-:W-:Y:S05]  /*00f0*/  BRA.U !UP0, `(.L_x_515) ;  /* 0x0000000508cc7547 */ /* 0x002fea000b800000 */
[----:B------:R-:W-:Y:S01]  /*0100*/  UISETP.GE.U32.AND UP0, UPT, UR5, 0x4, UPT ;  /* 0x000000040500788c */ /* 0x000fe2000bf06070 */
[----:B------:R-:W-:Y:S01]  /*0110*/  IMAD.MOV.U32 R5, RZ, RZ, RZ ;  /* 0x000000ffff057224 */ /* 0x000fe200078e00ff */
[----:B------:R-:W-:Y:S01]  /*0120*/  ULOP3.LUT UR4, UR5, 0x3, URZ, 0xc0, !UPT ;  /* 0x0000000305047892 */ /* 0x000fe2000f8ec0ff */
[----:B------:R-:W-:-:S06]  /*0130*/  IMAD.MOV.U32 R2, RZ, RZ, R3 ;  /* 0x000000ffff027224 */ /* 0x000fcc00078e0003 */
[----:B------:R-:W-:Y:S05]  /*0140*/  BRA.U !UP0, `(.L_x_516) ;  /* 0x0000000508947547 */ /* 0x000fea000b800000 */
[----:B------:R-:W-:Y:S01]  /*0150*/  ULOP3.LUT UR5, UR5, 0x7ffffffc, URZ, 0xc0, !UPT ;  /* 0x7ffffffc05057892 */ /* 0x000fe2000f8ec0ff */
[----:B------:R-:W-:Y:S02]  /*0160*/  IMAD.MOV.U32 R5, RZ, RZ, RZ ;  /* 0x000000ffff057224 */ /* 0x000fe400078e00ff */
[----:B------:R-:W-:Y:S01]  /*0170*/  IMAD.MOV.U32 R2, RZ, RZ, R3 ;  /* 0x000000ffff027224 */ /* 0x000fe200078e0003 */
        /* <DEDUP_REMOVED lines=8> */
.L_x_519:
[----:B------:R-:W-:Y:S01]  /*0200*/  IMAD.SHL.U32 R4, R2, 0x4, RZ ;  /* 0x0000000402047824 */ /* 0x000fe200078e00ff */
[--C-:B------:R-:W-:Y:S01]  /*0210*/  SHF.R.U32.HI R6, RZ, 0x2, R2.reuse ;  /* 0x00000002ff067819 */ /* 0x100fe20000011602 */
[----:B------:R-:W-:Y:S01]  /*0220*/  UIADD3 UR5, UPT, UPT, UR5, 0x10, URZ ;  /* 0x0000001005057890 */ /* 0x000fe2000fffe0ff */
[----:B------:R-:W-:Y:S02]  /*0230*/  SHF.R.S32.HI R8, RZ, 0x4, R2 ;  /* 0x00000004ff087819 */ /* 0x000fe40000011402 */
[----:B------:R-:W-:Y:S01]  /*0240*/  LOP3.LUT R4, R4, 0x4, RZ, 0xc0, !PT ;  /* 0x0000000404047812 */ /* 0x000fe200078ec0ff */
[----:B------:R-:W-:Y:S01]  /*0250*/  UISETP.GE.AND UP1, UPT, UR5, -0xc, UPT ;  /* 0xfffffff40500788c */ /* 0x000fe2000bf26270 */
[----:B------:R-:W-:Y:S01]  /*0260*/  LOP3.LUT R7, R2, 0x2, RZ, 0xc0, !PT ;  /* 0x0000000202077812 */ /* 0x000fe200078ec0ff */
[----:B------:R-:W-:Y:S01]  /*0270*/  IMAD.SHL.U32 R9, R8, 0x4, RZ ;  /* 0x0000000408097824 */ /* 0x000fe200078e00ff */
[----:B------:R-:W-:Y:S01]  /*0280*/  LOP3.LUT R6, R6, 0x1, RZ, 0xc0, !PT ;  /* 0x0000000106067812 */ /* 0x000fe200078ec0ff */
[----:B------:R-:W-:Y:S01]  /*0290*/  IMAD R4, R5, 0x8, R4 ;  /* 0x0000000805047824 */ /* 0x000fe200078e0204 */
[----:B------:R-:W-:-:S02]  /*02a0*/  SHF.R.U32.HI R5, RZ, 0x3, R2 ;  /* 0x00000003ff057819 */ /* 0x000fc40000011602 */
[----:B------:R-:W-:Y:S02]  /*02b0*/  LOP3.LUT R9, R9, 0x4, RZ, 0xc0, !PT ;  /* 0x0000000409097812 */ /* 0x000fe400078ec0ff */
[----:B------:R-:W-:Y:S02]  /*02c0*/  LOP3.LUT R5, R5, 0x1, RZ, 0xc0, !PT ;  /* 0x0000000105057812 */ /* 0x000fe400078ec0ff */
[----:B------:R-:W-:Y:S02]  /*02d0*/  IADD3 R4, PT, PT, R6, R7, R4 ;  /* 0x0000000706047210 */ /* 0x000fe40007ffe004 */
[----:B------:R-:W-:Y:S02]  /*02e0*/  SHF.R.S32.HI R6, RZ, 0x8, R2 ;  /* 0x00000008ff067819 */ /* 0x000fe40000011402 */
[----:B------:R-:W-:Y:S01]  /*02f0*/  LOP3.LUT R7, R8, 0x2, RZ, 0xc0, !PT ;  /* 0x0000000208077812 */ /* 0x000fe200078ec0ff */
[----:B------:R-:W-:Y:S01]  /*0300*/  IMAD R4, R4, 0x2, R5 ;  /* 0x0000000204047824 */ /* 0x000fe200078e0205 */
[--C-:B------:R-:W-:Y:S01]  /*0310*/  SHF.R.U32.HI R5, RZ, 0x2, R8.reuse ;  /* 0x00000002ff057819 */ /* 0x100fe20000011608 */
[----:B------:R-:W-:Y:S01]  /*0320*/  IMAD.SHL.U32 R10, R6, 0x4, RZ ;  /* 0x00000004060a7824 */ /* 0x000fe200078e00ff */
[----:B------:R-:W-:Y:S01]  /*0330*/  SHF.R.U32.HI R8, RZ, 0x3, R8 ;  /* 0x00000003ff087819 */ /* 0x000fe20000011608 */
[----:B------:R-:W-:Y:S01]  /*0340*/  IMAD R4, R4, 0x8, R9 ;  /* 0x0000000804047824 */ /* 0x000fe200078e0209 */
[----:B------:R-:W-:-:S02]  /*0350*/  LOP3.LUT R5, R5, 0x1, RZ, 0xc0, !PT ;  /* 0x0000000105057812 */ /* 0x000fc400078ec0ff */
[----:B------:R-:W-:Y:S02]  /*0360*/  LOP3.LUT R9, R8, 0x1, RZ, 0xc0, !PT ;  /* 0x0000000108097812 */ /* 0x000fe400078ec0ff */
[----:B------:R-:W-:Y:S02]  /*0370*/  IADD3 R4, PT, PT, R5, R7, R4 ;  /* 0x0000000705047210 */ /* 0x000fe40007ffe004 */
[----:B------:R-:W-:Y:S02]  /*0380*/  LOP3.LUT R5, R10, 0x4, RZ, 0xc0, !PT ;  /* 0x000000040a057812 */ /* 0x000fe400078ec0ff */
[----:B------:R-:W-:Y:S01]  /*0390*/  SHF.R.U32.HI R7, RZ, 0x2, R6 ;  /* 0x00000002ff077819 */ /* 0x000fe20000011606 */
[----:B------:R-:W-:Y:S01]  /*03a0*/  IMAD R4, R4, 0x2, R9 ;  /* 0x0000000204047824 */ /* 0x000fe200078e0209 */
[----:B------:R-:W-:Y:S02]  /*03b0*/  SHF.R.S32.HI R8, RZ, 0xc, R2 ;  /* 0x0000000cff087819 */ /* 0x000fe40000011402 */
[----:B------:R-:W-:Y:S01]  /*03c0*/  LOP3.LUT R7, R7, 0x1, RZ, 0xc0, !PT ;  /* 0x0000000107077812 */ /* 0x000fe200078ec0ff */
[----:B------:R-:W-:Y:S01]  /*03d0*/  IMAD R4, R4, 0x8, R5 ;  /* 0x0000000804047824 */ /* 0x000fe200078e0205 */
[----:B------:R-:W-:Y:S01]  /*03e0*/  LOP3.LUT R5, R6, 0x2, RZ, 0xc0, !PT ;  /* 0x0000000206057812 */ /* 0x000fe200078ec0ff */
[----:B------:R-:W-:Y:S01]  /*03f0*/  IMAD.SHL.U32 R10, R8, 0x4, RZ ;  /* 0x00000004080a7824 */ /* 0x000fe200078e00ff */
[----:B------:R-:W-:-:S02]  /*0400*/  SHF.R.U32.HI R6, RZ, 0x3, R6 ;  /* 0x00000003ff067819 */ /* 0x000fc40000011606 */
[----:B------:R-:W-:Y:S02]  /*0410*/  IADD3 R4, PT, PT, R7, R5, R4 ;  /* 0x0000000507047210 */ /* 0x000fe40007ffe004 */
[----:B------:R-:W-:Y:S02]  /*0420*/  LOP3.LUT R9, R6, 0x1, RZ, 0xc0, !PT ;  /* 0x0000000106097812 */ /* 0x000fe400078ec0ff */
[----:B------:R-:W-:Y:S02]  /*0430*/  LOP3.LUT R5, R10, 0x4, RZ, 0xc0, !PT ;  /* 0x000000040a057812 */ /* 0x000fe400078ec0ff */
[----:B------:R-:W-:Y:S01]  /*0440*/  SHF.R.U32.HI R6, RZ, 0x2, R8 ;  /* 0x00000002ff067819 */ /* 0x000fe20000011608 */
[----:B------:R-:W-:Y:S01]  /*0450*/  IMAD R4, R4, 0x2, R9 ;  /* 0x0000000204047824 */ /* 0x000fe200078e0209 */
[----:B------:R-:W-:Y:S02]  /*0460*/  SHF.R.S32.HI R2, RZ, 0x10, R2 ;  /* 0x00000010ff027819 */ /* 0x000fe40000011402 */
[----:B------:R-:W-:Y:S01]  /*0470*/  LOP3.LUT R6, R6, 0x1, RZ, 0xc0, !PT ;  /* 0x0000000106067812 */ /* 0x000fe200078ec0ff */
[----:B------:R-:W-:Y:S01]  /*0480*/  IMAD R4, R4, 0x8, R5 ;  /* 0x0000000804047824 */ /* 0x000fe200078e0205 */
[----:B------:R-:W-:-:S02]  /*0490*/  LOP3.LUT R5, R8, 0x2, RZ, 0xc0, !PT ;  /* 0x0000000208057812 */ /* 0x000fc400078ec0ff */
[----:B------:R-:W-:Y:S02]  /*04a0*/  SHF.R.U32.HI R8, RZ, 0x3, R8 ;  /* 0x00000003ff087819 */ /* 0x000fe40000011608 */
[----:B------:R-:W-:Y:S02]  /*04b0*/  IADD3 R5, PT, PT, R6, R5, R4 ;  /* 0x0000000506057210 */ /* 0x000fe40007ffe004 */
[----:B------:R-:W-:-:S05]  /*04c0*/  LOP3.LUT R8, R8, 0x1, RZ, 0xc0, !PT ;  /* 0x0000000108087812 */ /* 0x000fca00078ec0ff */
[----:B------:R-:W-:Y:S01]  /*04d0*/  IMAD R5, R5, 0x2, R8 ;  /* 0x0000000205057824 */ /* 0x000fe200078e0208 */
[----:B------:R-:W-:Y:S06]  /*04e0*/  BRA.U !UP1, `(.L_x_519) ;  /* 0xfffffffd09447547 */ /* 0x000fec000b83ffff */
.L_x_518:
[----:B------:R-:W-:-:S04]  /*04f0*/  UIADD3 UR7, UPT, UPT, -UR5, URZ, URZ ;  /* 0x000000ff05077290 */ /* 0x000fc8000fffe1ff */
[----:B------:R-:W-:-:S09]  /*0500*/  UISETP.GT.AND UP1, UPT, UR7, 0x4, UPT ;  /* 0x000000040700788c */ /* 0x000fd2000bf24270 */
[----:B------:R-:W-:Y:S05]  /*0510*/  BRA.U !UP1, `(.L_x_520) ;  /* 0x0000000109607547 */ /* 0x000fea000b800000 */
[----:B------:R-:W-:Y:S01]  /*0520*/  IMAD.SHL.U32 R4, R2, 0x4, RZ ;  /* 0x0000000402047824 */ /* 0x000fe200078e00ff */
[--C-:B------:R-:W-:Y:S01]  /*0530*/  SHF.R.U32.HI R6, RZ, 0x2, R2.reuse ;  /* 0x00000002ff067819 */ /* 0x100fe20000011602 */
[----:B------:R-:W-:Y:S01]  /*0540*/  UIADD3 UR5, UPT, UPT, UR5, 0x8, URZ ;  /* 0x0000000805057890 */ /* 0x000fe2000fffe0ff */
[----:B------:R-:W-:Y:S01]  /*0550*/  SHF.R.S32.HI R8, RZ, 0x4, R2 ;  /* 0x00000004ff087819 */ /* 0x000fe20000011402 */
[----:B------:R-:W-:Y:S01]  /*0560*/  UPLOP3.LUT UP0, UPT, UPT, UPT, UPT, 0x40, 0x4 ;  /* 0x000000000004789c */ /* 0x000fe20003f0e870 */
[----:B------:R-:W-:Y:S02]  /*0570*/  LOP3.LUT R4, R4, 0x4, RZ, 0xc0, !PT ;  /* 0x0000000404047812 */ /* 0x000fe400078ec0ff */
        /* <DEDUP_REMOVED lines=8> */
[----:B------:R-:W-:Y:S02]  /*0600*/  LOP3.LUT R7, R8, 0x2, RZ, 0xc0, !PT ;  /* 0x0000000208077812 */ /* 0x000fe400078ec0ff */
[----:B------:R-:W-:Y:S01]  /*0610*/  SHF.R.S32.HI R2, RZ, 0x8, R2 ;  /* 0x00000008ff027819 */ /* 0x000fe20000011402 */
[----:B------:R-:W-:Y:S01]  /*0620*/  IMAD R4, R4, 0x2, R5 ;  /* 0x0000000204047824 */ /* 0x000fe200078e0205 */
[----:B------:R-:W-:-:S02]  /*0630*/  SHF.R.U32.HI R5, RZ, 0x2, R8 ;  /* 0x00000002ff057819 */ /* 0x000fc40000011608 */
[----:B------:R-:W-:Y:S01]  /*0640*/  SHF.R.U32.HI R8, RZ, 0x3, R8 ;  /* 0x00000003ff087819 */ /* 0x000fe20000011608 */
[----:B------:R-:W-:Y:S01]  /*0650*/  IMAD R4, R4, 0x8, R9 ;  /* 0x0000000804047824 */ /* 0x000fe200078e0209 */
[----:B------:R-:W-:Y:S02]  /*0660*/  LOP3.LUT R5, R5, 0x1, RZ, 0xc0, !PT ;  /* 0x0000000105057812 */ /* 0x000fe400078ec0ff */
[----:B------:R-:W-:Y:S02]  /*0670*/  LOP3.LUT R8, R8, 0x1, RZ, 0xc0, !PT ;  /* 0x0000000108087812 */ /* 0x000fe400078ec0ff */
[----:B------:R-:W-:-:S05]  /*0680*/  IADD3 R5, PT, PT, R5, R7, R4 ;  /* 0x0000000705057210 */ /* 0x000fca0007ffe004 */
[----:B------:R-:W-:-:S07]  /*0690*/  IMAD R5, R5, 0x2, R8 ;  /* 0x0000000205057824 */ /* 0x000fce00078e0208 */
.L_x_520:
[----:B------:R-:W-:-:S09]  /*06a0*/  UISETP.NE.OR UP0, UPT, UR5, URZ, UP0 ;  /* 0x000000ff0500728c */ /* 0x000fd20008705670 */
[----:B------:R-:W-:Y:S05]  /*06b0*/  BRA.U !UP0, `(.L_x_516) ;  /* 0x0000000108387547 */ /* 0x000fea000b800000 */
.L_x_517:
[----:B------:R-:W-:Y:S01]  /*06c0*/  IMAD.SHL.U32 R4, R2, 0x4, RZ ;  /* 0x0000000402047824 */ /* 0x000fe200078e00ff */
[----:B------:R-:W-:Y:S01]  /*06d0*/  UIADD3 UR5, UPT, UPT, UR5, 0x4, URZ ;  /* 0x0000000405057890 */ /* 0x000fe2000fffe0ff */
[--C-:B------:R-:W-:Y:S02]  /*06e0*/  SHF.R.U32.HI R6, RZ, 0x2, R2.reuse ;  /* 0x00000002ff067819 */ /* 0x100fe40000011602 */
[----:B------:R-:W-:Y:S01]  /*06f0*/  SHF.R.U32.HI R7, RZ, 0x3, R2 ;  /* 0x00000003ff077819 */ /* 0x000fe20000011602 */
[----:B------:R-:W-:Y:S01]  /*0700*/  UISETP.NE.AND UP0, UPT, UR5, URZ, UPT ;  /* 0x000000ff0500728c */ /* 0x000fe2000bf05270 */
[----:B------:R-:W-:Y:S02]  /*0710*/  LOP3.LUT R4, R4, 0x4, RZ, 0xc0, !PT ;  /* 0x0000000404047812 */ /* 0x000fe400078ec0ff */
[----:B------:R-:W-:Y:S02]  /*0720*/  LOP3.LUT R6, R6, 0x1, RZ, 0xc0, !PT ;  /* 0x0000000106067812 */ /* 0x000fe400078ec0ff */
[----:B------:R-:W-:Y:S01]  /*0730*/  LOP3.LUT R8, R7, 0x1, RZ, 0xc0, !PT ;  /* 0x0000000107087812 */ /* 0x000fe200078ec0ff */
[----:B------:R-:W-:Y:S01]  /*0740*/  IMAD R4, R5, 0x8, R4 ;  /* 0x0000000805047824 */ /* 0x000fe200078e0204 */
[----:B------:R-:W-:-:S02]  /*0750*/  LOP3.LUT R5, R2, 0x2, RZ, 0xc0, !PT ;  /* 0x0000000202057812 */ /* 0x000fc400078ec0ff */
[----:B------:R-:W-:Y:S02]  /*0760*/  SHF.R.S32.HI R2, RZ, 0x4, R2 ;  /* 0x00000004ff027819 */ /* 0x000fe40000011402 */
[----:B------:R-:W-:-:S05]  /*0770*/  IADD3 R5, PT, PT, R6, R5, R4 ;  /* 0x0000000506057210 */ /* 0x000fca0007ffe004 */
[----:B------:R-:W-:Y:S01]  /*0780*/  IMAD R5, R5, 0x2, R8 ;  /* 0x0000000205057824 */ /* 0x000fe200078e0208 */
[----:B------:R-:W-:Y:S06]  /*0790*/  BRA.U UP0, `(.L_x_517) ;  /* 0xfffffffd00c87547 */ /* 0x000fec000b83ffff */
.L_x_516:
[----:B------:R-:W-:-:S09]  /*07a0*/  UISETP.NE.AND UP0, UPT, UR4, URZ, UPT ;  /* 0x000000ff0400728c */ /* 0x000fd2000bf05270 */
[----:B------:R-:W-:Y:S05]  /*07b0*/  BRA.U !UP0, `(.L_x_515) ;  /* 0x00000001081c7547 */ /* 0x000fea000b800000 */
[----:B------:R-:W-:-:S12]  /*07c0*/  UIADD3 UR4, UPT, UPT, -UR4, URZ, URZ ;  /* 0x000000ff04047290 */ /* 0x000fd8000fffe1ff */
.L_x_521:
[----:B------:R-:W-:Y:S01]  /*07d0*/  UIADD3 UR4, UPT, UPT, UR4, 0x1, URZ ;  /* 0x0000000104047890 */ /* 0x000fe2000fffe0ff */
[----:B------:R-:W-:Y:S02]  /*07e0*/  LOP3.LUT R4, R2, 0x1, RZ, 0xc0, !PT ;  /* 0x0000000102047812 */ /* 0x000fe400078ec0ff */
[----:B------:R-:W-:Y:S01]  /*07f0*/  SHF.R.S32.HI R2, RZ, 0x1, R2 ;  /* 0x00000001ff027819 */ /* 0x000fe20000011402 */
[----:B------:R-:W-:Y:S02]  /*0800*/  UISETP.NE.AND UP0, UPT, UR4, URZ, UPT ;  /* 0x000000ff0400728c */ /* 0x000fe4000bf05270 */
[----:B------:R-:W-:-:S07]  /*0810*/  IMAD R5, R5, 0x2, R4 ;  /* 0x0000000205057824 */ /* 0x000fce00078e0204 */
[----:B------:R-:W-:Y:S05]  /*0820*/  BRA.U UP0, `(.L_x_521) ;  /* 0xfffffffd00e87547 */ /* 0x000fea000b83ffff */
.L_x_515:
[----:B------:R-:W0:Y:S01]  /*0830*/  LDCU.64 UR4, c[0x0][0x388] ;  /* 0x00007100ff0477ac */ /* 0x000e220008000a00 */
[----:B------:R-:W1:Y:S01]  /*0840*/  LDC.64 R6, c[0x0][0x380] ;  /* 0x0000e000ff067b82 */ /* 0x000e620000000a00 */
[----:B------:R-:W-:Y:S02]  /*0850*/  IMAD R11, R0, UR6, R3 ;  /* 0x00000006000b7c24 */ /* 0x000fe4000f8e0203 */
[----:B------:R-:W-:Y:S01]  /*0860*/  IMAD.MOV.U32 R13, RZ, RZ, RZ ;  /* 0x000000ffff0d7224 */ /* 0x000fe200078e00ff */
[----:B0-----:R-:W-:-:S04]  /*0870*/  ISETP.NE.U32.AND P0, PT, RZ, UR4, PT ;  /* 0x00000004ff007c0c */ /* 0x001fc8000bf05070 */
[----:B------:R-:W-:Y:S01]  /*0880*/  ISETP.NE.AND.EX P0, PT, RZ, UR5, PT, P0 ;  /* 0x00000005ff007c0c */ /* 0x000fe2000bf05300 */
[----:B-1----:R-:W-:-:S06]  /*0890*/  IMAD.WIDE R2, R11, 0x4, R6 ;  /* 0x000000040b027825 */ /* 0x002fcc00078e0206 */
[----:B------:R-:W2:Y:S06]  /*08a0*/  LDG.E.CONSTANT R3, desc[UR8][R2.64] ;  /* 0x0000000802037981 */ /* 0x000eac000c1e9900 */
[----:B------:R-:W0:Y:S02]  /*08b0*/  @P0 LDC.64 R8, c[0x0][0x388] ;  /* 0x0000e200ff080b82 */ /* 0x000e240000000a00 */
[----:B0-----:R-:W-:-:S06]  /*08c0*/  @P0 IMAD.WIDE R6, R11, 0x4, R8 ;  /* 0x000000040b060825 */ /* 0x001fcc00078e0208 */
[----:B------:R-:W0:Y:S01]  /*08d0*/  LDC.64 R8, c[0x0][0x390] ;  /* 0x0000e400ff087b82 */ /* 0x000e220000000a00 */
[----:B------:R-:W3:Y:S07]  /*08e0*/  @P0 LDG.E.CONSTANT R13, desc[UR8][R6.64] ;  /* 0x00000008060d0981 */ /* 0x000eee000c1e9900 */
[----:B------:R-:W1:Y:S01]  /*08f0*/  LDC.64 R10, c[0x0][0x398] ;  /* 0x0000e600ff0a7b82 */ /* 0x000e620000000a00 */
[----:B------:R-:W-:-:S04]  /*0900*/  IMAD R15, R0, UR6, R5 ;  /* 0x00000006000f7c24 */ /* 0x000fc8000f8e0205 */
[----:B0-----:R-:W-:-:S04]  /*0910*/  IMAD.WIDE R4, R15, 0x4, R8 ;  /* 0x000000040f047825 */ /* 0x001fc800078e0208 */
[----:B-1----:R-:W-:Y:S01]  /*0920*/  IMAD.WIDE R8, R15, 0x4, R10 ;  /* 0x000000040f087825 */ /* 0x002fe200078e020a */
[----:B--2---:R-:W-:Y:S04]  /*0930*/  STG.E desc[UR8][R4.64], R3 ;  /* 0x0000000304007986 */ /* 0x004fe8000c101908 */
[----:B---3--:R-:W-:Y:S01]  /*0940*/  STG.E desc[UR8][R8.64], R13 ;  /* 0x0000000d08007986 */ /* 0x008fe2000c101908 */
[----:B------:R-:W-:Y:S05]  /*0950*/  EXIT ;  /* 0x000000000000794d */ /* 0x000fea0003800000 */
.L_x_522:
        /* <DEDUP_REMOVED lines=10> */
.L_x_722:


//--------------------- .text._ZN8pygpukit3ops5audio20spectral_gate_kernelEPfPKfiiif --------------------------
	.section	.text._ZN8pygpukit3ops5audio20spectral_gate_kernelEPfPKfiiif,"ax",@progbits
	.align	128
        .global         _ZN8pygpukit3ops5audio20spectral_gate_kernelEPfPKfiiif
        .type           _ZN8pygpukit3ops5audio20spectral_gate_kernelEPfPKfiiif,@function
        .size           _ZN8pygpukit3ops5audio20spectral_gate_kernelEPfPKfiiif,(.L_x_675 - _ZN8pygpukit3ops5audio20spectral_gate_kernelEPfPKfiiif)
        .other          _ZN8pygpukit3ops5audio20spectral_gate_kernelEPfPKfiiif,@"STO_CUDA_ENTRY STV_DEFAULT"
_ZN8pygpukit3ops5audio20spectral_gate_kernelEPfPKfiiif:
.text._ZN8pygpukit3ops5audio20spectral_gate_kernelEPfPKfiiif:
        /* <DEDUP_REMOVED lines=9> */
[----:B------:R-:W1:Y:S01]  /*0090*/  LDCU.64 UR4, c[0x0][0x358] ;  /* 0x00006b00ff0477ac */ /* 0x000e620008000a00 */
[----:B0-----:R-:W-:-:S04]  /*00a0*/  IABS R3, R7 ;  /* 0x0000000700037213 */ /* 0x001fc80000000000 */
[----:B------:R-:W0:Y:S08]  /*00b0*/  I2F.RP R0, R3 ;  /* 0x0000000300007306 */ /* 0x000e300000209400 */
[----:B0-----:R-:W0:Y:S02]  /*00c0*/  MUFU.RCP R0, R0 ;  /* 0x0000000000007308 */ /* 0x001e240000001000 */
[----:B0-----:R-:W-:-:S06]  /*00d0*/  VIADD R4, R0, 0xffffffe ;  /* 0x0ffffffe00047836 */ /* 0x001fcc0000000000 */
[----:B------:R0:W2:Y:S02]  /*00e0*/  F2I.FTZ.U32.TRUNC.NTZ R5, R4 ;  /* 0x0000000400057305 */ /* 0x0000a4000021f000 */
[----:B0-----:R-:W-:Y:S02]  /*00f0*/  IMAD.MOV.U32 R4, RZ, RZ, RZ ;  /* 0x000000ffff047224 */ /* 0x001fe400078e00ff */
[----:B--2---:R-:W-:-:S04]  /*0100*/  IMAD.MOV R6, RZ, RZ, -R5 ;  /* 0x000000ffff067224 */ /* 0x004fc800078e0a05 */
[----:B------:R-:W-:Y:S01]  /*0110*/  IMAD R9, R6, R3, RZ ;  /* 0x0000000306097224 */ /* 0x000fe200078e02ff */
[----:B------:R-:W-:-:S03]  /*0120*/  IABS R6, R2 ;  /* 0x0000000200067213 */ /* 0x000fc60000000000 */
[----:B------:R-:W-:Y:S02]  /*0130*/  IMAD.HI.U32 R5, R5, R9, R4 ;  /* 0x0000000905057227 */ /* 0x000fe400078e0004 */
[----:B------:R-:W0:Y:S04]  /*0140*/  LDC.64 R8, c[0x0][0x398] ;  /* 0x0000e600ff087b82 */ /* 0x000e280000000a00 */
[----:B------:R-:W-:-:S04]  /*0150*/  IMAD.HI.U32 R5, R5, R6, RZ ;  /* 0x0000000605057227 */ /* 0x000fc800078e00ff */
[----:B------:R-:W-:-:S04]  /*0160*/  IMAD.MOV R0, RZ, RZ, -R5 ;  /* 0x000000ffff007224 */ /* 0x000fc800078e0a05 */
[----:B------:R-:W-:-:S05]  /*0170*/  IMAD R0, R3, R0, R6 ;  /* 0x0000000003007224 */ /* 0x000fca00078e0206 */
[----:B------:R-:W-:-:S13]  /*0180*/  ISETP.GT.U32.AND P2, PT, R3, R0, PT ;  /* 0x000000000300720c */ /* 0x000fda0003f44070 */
[----:B------:R-:W-:Y:S02]  /*0190*/  @!P2 IMAD.IADD R0, R0, 0x1, -R3 ;  /* 0x000000010000a824 */ /* 0x000fe400078e0a03 */
[----:B------:R-:W-:Y:S01]  /*01a0*/  @!P2 VIADD R5, R5, 0x1 ;  /* 0x000000010505a836 */ /* 0x000fe20000000000 */
[----:B------:R-:W-:Y:S02]  /*01b0*/  ISETP.NE.AND P2, PT, R7, RZ, PT ;  /* 0x000000ff0700720c */ /* 0x000fe40003f45270 */
[----:B------:R-:W-:Y:S02]  /*01c0*/  ISETP.GE.U32.AND P0, PT, R0, R3, PT ;  /* 0x000000030000720c */ /* 0x000fe40003f06070 */
[----:B------:R-:W-:-:S04]  /*01d0*/  LOP3.LUT R0, R2, R7, RZ, 0x3c, !PT ;  /* 0x0000000702007212 */ /* 0x000fc800078e3cff */
[----:B------:R-:W-:-:S07]  /*01e0*/  ISETP.GE.AND P1, PT, R0, RZ, PT ;  /* 0x000000ff0000720c */ /* 0x000fce0003f26270 */
[----:B------:R-:W-:-:S04]  /*01f0*/  @P0 VIADD R5, R5, 0x1 ;  /* 0x0000000105050836 */ /* 0x000fc80000000000 */
[----:B------:R-:W-:Y:S02]  /*0200*/  IMAD.MOV.U32 R3, RZ, RZ, R5 ;  /* 0x000000ffff037224 */ /* 0x000fe400078e0005 */
[----:B------:R-:W2:Y:S02]  /*0210*/  LDC.64 R4, c[0x0][0x388] ;  /* 0x0000e200ff047b82 */ /* 0x000ea40000000a00 */
[----:B------:R-:W-:Y:S01]  /*0220*/  @!P1 IMAD.MOV R3, RZ, RZ, -R3 ;  /* 0x000000ffff039224 */ /* 0x000fe200078e0a03 */
[----:B------:R-:W-:-:S04]  /*0230*/  @!P2 LOP3.LUT R3, RZ, R7, RZ, 0x33, !PT ;  /* 0x00000007ff03a212 */ /* 0x000fc800078e33ff */
[----:B0-----:R-:W-:-:S13]  /*0240*/  ISETP.GE.AND P0, PT, R3, R8, PT ;  /* 0x000000080300720c */ /* 0x001fda0003f06270 */
[----:B------:R-:W-:-:S04]  /*0250*/  @P0 VIADD R3, R8, 0xffffffff ;  /* 0xffffffff08030836 */ /* 0x000fc80000000000 */
[----:B--2---:R-:W-:-:S05]  /*0260*/  IMAD.WIDE R4, R3, 0x4, R4 ;  /* 0x0000000403047825 */ /* 0x004fca00078e0204 */
[----:B-1----:R-:W2:Y:S01]  /*0270*/  LDG.E.CONSTANT R0, desc[UR4][R4.64] ;  /* 0x0000000404007981 */ /* 0x002ea2000c1e9900 */
[----:B------:R-:W-:Y:S01]  /*0280*/  BSSY.RECONVERGENT B0, `(.L_x_523) ;  /* 0x0000012000007945 */ /* 0x000fe20003800200 */
[----:B------:R-:W-:Y:S01]  /*0290*/  IMAD.MOV.U32 R6, RZ, RZ, 0x3f800000 ;  /* 0x3f800000ff067424 */ /* 0x000fe200078e00ff */
[----:B--2---:R-:W-:-:S13]  /*02a0*/  FSETP.GEU.AND P0, PT, R0, R9, PT ;  /* 0x000000090000720b */ /* 0x004fda0003f0e000 */
[----:B------:R-:W-:Y:S05]  /*02b0*/  @P0 BRA `(.L_x_524) ;  /* 0x0000000000380947 */ /* 0x000fea0003800000 */
[----:B------:R-:W0:Y:S01]  /*02c0*/  MUFU.RCP R4, R9 ;  /* 0x0000000900047308 */ /* 0x000e220000001000 */
[----:B------:R-:W-:Y:S07]  /*02d0*/  BSSY.RECONVERGENT B1, `(.L_x_525) ;  /* 0x000000b000017945 */ /* 0x000fee0003800200 */
[----:B------:R-:W1:Y:S01]  /*02e0*/  FCHK P0, R0, R9 ;  /* 0x0000000900007302 */ /* 0x000e620000000000 */
[----:B0-----:R-:W-:-:S04]  /*02f0*/  FFMA R3, R4, -R9, 1 ;  /* 0x3f80000004037423 */ /* 0x001fc80000000809 */
[----:B------:R-:W-:-:S04]  /*0300*/  FFMA R3, R4, R3, R4 ;  /* 0x0000000304037223 */ /* 0x000fc80000000004 */
[----:B------:R-:W-:-:S04]  /*0310*/  FFMA R4, R0, R3, RZ ;  /* 0x0000000300047223 */ /* 0x000fc800000000ff */
[----:B------:R-:W-:-:S04]  /*0320*/  FFMA R5, R4, -R9, R0 ;  /* 0x8000000904057223 */ /* 0x000fc80000000000 */
[----:B------:R-:W-:Y:S01]  /*0330*/  FFMA R3, R3, R5, R4 ;  /* 0x0000000503037223 */ /* 0x000fe20000000004 */
[----:B-1----:R-:W-:Y:S06]  /*0340*/  @!P0 BRA `(.L_x_526) ;  /* 0x00000000000c8947 */ /* 0x002fec0003800000 */
[----:B------:R-:W-:-:S07]  /*0350*/  MOV R4, 0x370 ;  /* 0x0000037000047802 */ /* 0x000fce0000000f00 */
[----:B------:R-:W-:Y:S05]  /*0360*/  CALL.REL.NOINC `($__internal_22_$__cuda_sm3x_div_rn_noftz_f32_slowpath) ;  /* 0x0000000000287944 */ /* 0x000fea0003c00000 */
[----:B------:R-:W-:-:S07]  /*0370*/  IMAD.MOV.U32 R3, RZ, RZ, R0 ;  /* 0x000000ffff037224 */ /* 0x000fce00078e0000 */
.L_x_526:
[----:B------:R-:W-:Y:S05]  /*0380*/  BSYNC.RECONVERGENT B1 ;  /* 0x0000000000017941 */ /* 0x000fea0003800200 */
.L_x_525:
[----:B------:R-:W-:-:S07]  /*0390*/  FMUL R6, R3, R3 ;  /* 0x0000000303067220 */ /* 0x000fce0000400000 */
.L_x_524:
[----:B------:R-:W-:Y:S05]  /*03a0*/  BSYNC.RECONVERGENT B0 ;  /* 0x0000000000007941 */ /* 0x000fea0003800200 */
.L_x_523:
[----:B------:R-:W0:Y:S02]  /*03b0*/  LDC.64 R4, c[0x0][0x380] ;  /* 0x0000e000ff047b82 */ /* 0x000e240000000a00 */
[----:B0-----:R-:W-:-:S05]  /*03c0*/  IMAD.WIDE R2, R2, 0x4, R4 ;  /* 0x0000000402027825 */ /* 0x001fca00078e0204 */
[----:B------:R-:W2:Y:S02]  /*03d0*/  LDG.E R5, desc[UR4][R2.64] ;  /* 0x0000000402057981 */ /* 0x000ea4000c1e1900 */
[----:B--2---:R-:W-:-:S05]  /*03e0*/  FMUL R5, R5, R6 ;  /* 0x0000000605057220 */ /* 0x004fca0000400000 */
[----:B------:R-:W-:Y:S01]  /*03f0*/  STG.E desc[UR4][R2.64], R5 ;  /* 0x0000000502007986 */ /* 0x000fe2000c101904 */
[----:B------:R-:W-:Y:S05]  /*0400*/  EXIT ;  /* 0x000000000000794d */ /* 0x000fea0003800000 */
        .weak           $__internal_22_$__cuda_sm3x_div_rn_noftz_f32_slowpath
        .type           $__internal_22_$__cuda_sm3x_div_rn_noftz_f32_slowpath,@function
        .size           $__internal_22_$__cuda_sm3x_div_rn_noftz_f32_slowpath,(.L_x_675 - $__internal_22_$__cuda_sm3x_div_rn_noftz_f32_slowpath)
$__internal_22_$__cuda_sm3x_div_rn_noftz_f32_slowpath:
[----:B------:R-:W0:Y:S01]  /*0410*/  LDC R3, c[0x0][0x39c] ;  /* 0x0000e700ff037b82 */ /* 0x000e220000000800 */
[--C-:B------:R-:W-:Y:S01]  /*0420*/  SHF.R.U32.HI R5, RZ, 0x17, R0.reuse ;  /* 0x00000017ff057819 */ /* 0x100fe20000011600 */
[----:B------:R-:W1:Y:S01]  /*0430*/  LDCU UR6, c[0x0][0x39c] ;  /* 0x00007380ff0677ac */ /* 0x000e620008000800 */
[----:B------:R-:W-:Y:S02]  /*0440*/  BSSY.RECONVERGENT B2, `(.L_x_527) ;  /* 0x0000064000027945 */ /* 0x000fe40003800200 */
[----:B------:R-:W-:Y:S01]  /*0450*/  LOP3.LUT R10, R5, 0xff, RZ, 0xc0, !PT ;  /* 0x000000ff050a7812 */ /* 0x000fe200078ec0ff */
[----:B------:R-:W-:-:S04]  /*0460*/  IMAD.MOV.U32 R5, RZ, RZ, R0 ;  /* 0x000000ffff057224 */ /* 0x000fc800078e0000 */
[----:B------:R-:W-:Y:S02]  /*0470*/  VIADD R11, R10, 0xffffffff ;  /* 0xffffffff0a0b7836 */ /* 0x000fe40000000000 */
[----:B-1----:R-:W-:Y:S01]  /*0480*/  IMAD.U32 R8, RZ, RZ, UR6 ;  /* 0x00000006ff087e24 */ /* 0x002fe2000f8e00ff */
[----:B0-----:R-:W-:-:S04]  /*0490*/  SHF.R.U32.HI R6, RZ, 0x17, R3 ;  /* 0x00000017ff067819 */ /* 0x001fc80000011603 */
[----:B------:R-:W-:-:S05]  /*04a0*/  LOP3.LUT R6, R6, 0xff, RZ, 0xc0, !PT ;  /* 0x000000ff06067812 */ /* 0x000fca00078ec0ff */
[----:B------:R-:W-:-:S05]  /*04b0*/  VIADD R9, R6, 0xffffffff ;  /* 0xffffffff06097836 */ /* 0x000fca0000000000 */
        /* <DEDUP_REMOVED lines=27> */
.L_x_528:
[----:B------:R-:W-:Y:S01]  /*0670*/  LEA R3, R6, 0xc0800000, 0x17 ;  /* 0xc080000006037811 */ /* 0x000fe200078eb8ff */
[----:B------:R-:W-:Y:S04]  /*0680*/  BSSY.RECONVERGENT B3, `(.L_x_533) ;  /* 0x0000036000037945 */ /* 0x000fe80003800200 */
[----:B------:R-:W-:Y:S02]  /*0690*/  IMAD.IADD R8, R8, 0x1, -R3 ;  /* 0x0000000108087824 */ /* 0x000fe400078e0a03 */
[----:B------:R-:W-:Y:S02]  /*06a0*/  VIADD R3, R10, 0xffffff81 ;  /* 0xffffff810a037836 */ /* 0x000fe40000000000 */
[----:B------:R-:W0:Y:S01]  /*06b0*/  MUFU.RCP R9, R8 ;  /* 0x0000000800097308 */ /* 0x000e220000001000 */
[----:B------:R-:W-:Y:S01]  /*06c0*/  FADD.FTZ R11, -R8, -RZ ;  /* 0x800000ff080b7221 */ /* 0x000fe20000010100 */
[C---:B------:R-:W-:Y:S01]  /*06d0*/  IMAD R0, R3.reuse, -0x800000, R5 ;  /* 0xff80000003007824 */ /* 0x040fe200078e0205 */
        /* <DEDUP_REMOVED lines=44> */
.L_x_535:
[----:B------:R-:W-:-:S04]  /*09a0*/  LOP3.LUT R0, R0, 0x80000000, RZ, 0xc0, !PT ;  /* 0x8000000000007812 */ /* 0x000fc800078ec0ff */
[----:B------:R-:W-:Y:S01]  /*09b0*/  LOP3.LUT R0, R0, 0x7f800000, RZ, 0xfc, !PT ;  /* 0x7f80000000007812 */ /* 0x000fe200078efcff */
[----:B------:R-:W-:Y:S06]  /*09c0*/  BRA `(.L_x_536) ;  /* 0x0000000000047947 */ /* 0x000fec0003800000 */
.L_x_534:
[----:B------:R-:W-:-:S07]  /*09d0*/  IMAD R0, R6, 0x800000, R0 ;  /* 0x0080000006007824 */ /* 0x000fce00078e0200 */
.L_x_536:
[----:B------:R-:W-:Y:S05]  /*09e0*/  BSYNC.RECONVERGENT B3 ;  /* 0x0000000000037941 */ /* 0x000fea0003800200 */
.L_x_533:
[----:B------:R-:W-:Y:S05]  /*09f0*/  BRA `(.L_x_537) ;  /* 0x0000000000207947 */ /* 0x000fea0003800000 */
.L_x_532:
[----:B------:R-:W-:-:S04]  /*0a00*/  LOP3.LUT R0, R8, 0x80000000, R5, 0x48, !PT ;  /* 0x8000000008007812 */ /* 0x000fc800078e4805 */
[----:B------:R-:W-:Y:S01]  /*0a10*/  LOP3.LUT R0, R0, 0x7f800000, RZ, 0xfc, !PT ;  /* 0x7f80000000007812 */ /* 0x000fe200078efcff */
[----:B------:R-:W-:Y:S06]  /*0a20*/  BRA `(.L_x_537) ;  /* 0x0000000000147947 */ /* 0x000fec0003800000 */
.L_x_531:
[----:B------:R-:W-:Y:S01]  /*0a30*/  LOP3.LUT R0, R8, 0x80000000, R5, 0x48, !PT ;  /* 0x8000000008007812 */ /* 0x000fe200078e4805 */
[----:B------:R-:W-:Y:S06]  /*0a40*/  BRA `(.L_x_537) ;  /* 0x00000000000c7947 */ /* 0x000fec0003800000 */
.L_x_530:
[----:B------:R-:W0:Y:S01]  /*0a50*/  MUFU.RSQ R0, -QNAN ;  /* 0xffc0000000007908 */ /* 0x000e220000001400 */
[----:B------:R-:W-:Y:S05]  /*0a60*/  BRA `(.L_x_537) ;  /* 0x0000000000047947 */ /* 0x000fea0003800000 */
.L_x_529:
[----:B------:R-:W-:-:S07]  /*0a70*/  FADD.FTZ R0, R0, R3 ;  /* 0x0000000300007221 */ /* 0x000fce0000010000 */
.L_x_537:
[----:B------:R-:W-:Y:S05]  /*0a80*/  BSYNC.RECONVERGENT B2 ;  /* 0x0000000000027941 */ /* 0x000fea0003800200 */
.L_x_527:
[----:B------:R-:W-:-:S04]  /*0a90*/  IMAD.MOV.U32 R5, RZ, RZ, 0x0 ;  /* 0x00000000ff057424 */ /* 0x000fc800078e00ff */
[----:B0-----:R-:W-:Y:S05]  /*0aa0*/  RET.REL.NODEC R4 `(_ZN8pygpukit3ops5audio20spectral_gate_kernelEPfPKfiiif) ;  /* 0xfffffff404547950 */ /* 0x001fea0003c3ffff */
.L_x_538:
        /* <DEDUP_REMOVED lines=13> */
.L_x_675:


//--------------------- .text._ZN8pygpukit3ops5audio24short_term_energy_kernelEPKfPfiii --------------------------
	.section	.text._ZN8pygpukit3ops5audio24short_term_energy_kernelEPKfPfiii,"ax",@progbits
	.align	128
        .global         _ZN8pygpukit3ops5audio24short_term_energy_kernelEPKfPfiii
        .type           _ZN8pygpukit3ops5audio24short_term_energy_kernelEPKfPfiii,@function
        .size           _ZN8pygpukit3ops5audio24short_term_energy_kernelEPKfPfiii,(.L_x_676 - _ZN8pygpukit3ops5audio24short_term_energy_kernelEPKfPfiii)
        .other          _ZN8pygpukit3ops5audio24short_term_energy_kernelEPKfPfiii,@"STO_CUDA_ENTRY STV_DEFAULT"
_ZN8pygpukit3ops5audio24short_term_energy_kernelEPKfPfiii:
.text._ZN8pygpukit3ops5audio24short_term_energy_kernelEPKfPfiii:
        /* <DEDUP_REMOVED lines=10> */
[----:B------:R-:W2:Y:S01]  /*00a0*/  LDCU.64 UR6, c[0x0][0x390] ;  /* 0x00007200ff0677ac */ /* 0x000ea20008000a00 */
[----:B0-----:R-:W-:-:S13]  /*00b0*/  ISETP.GE.AND P0, PT, R8, UR4, PT ;  /* 0x0000000408007c0c */ /* 0x001fda000bf06270 */
[----:B-12---:R-:W-:Y:S05]  /*00c0*/  @P0 BRA `(.L_x_540) ;  /* 0x00000000003c0947 */ /* 0x006fea0003800000 */
[----:B------:R-:W0:Y:S01]  /*00d0*/  LDC R10, c[0x0][0x360] ;  /* 0x0000d800ff0a7b82 */ /* 0x000e220000000800 */
[----:B------:R-:W-:Y:S02]  /*00e0*/  IMAD.MOV.U32 R0, RZ, RZ, RZ ;  /* 0x000000ffff007224 */ /* 0x000fe400078e00ff */
[----:B------:R-:W-:-:S05]  /*00f0*/  IMAD.MOV.U32 R3, RZ, RZ, R8 ;  /* 0x000000ffff037224 */ /* 0x000fca00078e0008 */
[----:B------:R-:W1:Y:S02]  /*0100*/  LDC.64 R6, c[0x0][0x380] ;  /* 0x0000e000ff067b82 */ /* 0x000e640000000a00 */
.L_x_543:
[--C-:B------:R-:W-:Y:S01]  /*0110*/  IMAD R5, R2, UR7, R3.reuse ;  /* 0x0000000702057c24 */ /* 0x100fe2000f8e0203 */
[----:B------:R-:W-:Y:S01]  /*0120*/  BSSY.RECONVERGENT B1, `(.L_x_541) ;  /* 0x0000008000017945 */ /* 0x000fe20003800200 */
[----:B0-----:R-:W-:-:S03]  /*0130*/  IMAD.IADD R3, R10, 0x1, R3 ;  /* 0x000000010a037824 */ /* 0x001fc600078e0203 */
[----:B------:R-:W-:Y:S02]  /*0140*/  ISETP.GE.AND P0, PT, R5, UR6, PT ;  /* 0x0000000605007c0c */ /* 0x000fe4000bf06270 */
[----:B------:R-:W-:-:S11]  /*0150*/  ISETP.GE.AND P1, PT, R3, UR7, PT ;  /* 0x0000000703007c0c */ /* 0x000fd6000bf26270 */
[----:B------:R-:W-:Y:S05]  /*0160*/  @P0 BRA `(.L_x_542) ;  /* 0x00000000000c0947 */ /* 0x000fea0003800000 */
[----:B-1----:R-:W-:-:S06]  /*0170*/  IMAD.WIDE R4, R5, 0x4, R6 ;  /* 0x0000000405047825 */ /* 0x002fcc00078e0206 */
[----:B------:R-:W2:Y:S02]  /*0180*/  LDG.E.CONSTANT R5, desc[UR8][R4.64] ;  /* 0x0000000804057981 */ /* 0x000ea4000c1e9900 */
[----:B--2---:R-:W-:-:S07]  /*0190*/  FFMA R0, R5, R5, R0 ;  /* 0x0000000505007223 */ /* 0x004fce0000000000 */
.L_x_542:
[----:B------:R-:W-:Y:S05]  /*01a0*/  BSYNC.RECONVERGENT B1 ;  /* 0x0000000000017941 */ /* 0x000fea0003800200 */
.L_x_541:
[----:B------:R-:W-:Y:S05]  /*01b0*/  @!P1 BRA `(.L_x_543) ;  /* 0xfffffffc00d49947 */ /* 0x000fea000383ffff */
.L_x_540:
[----:B------:R-:W-:Y:S05]  /*01c0*/  BSYNC.RECONVERGENT B0 ;  /* 0x0000000000007941 */ /* 0x000fea0003800200 */
.L_x_539:
[----:B------:R-:W0:Y:S01]  /*01d0*/  S2UR UR5, SR_CgaCtaId ;  /* 0x00000000000579c3 */ /* 0x000e220000008800 */
[----:B------:R-:W-:Y:S01]  /*01e0*/  UMOV UR4, 0x400 ;  /* 0x0000040000047882 */ /* 0x000fe20000000000 */
[----:B------:R-:W2:Y:S01]  /*01f0*/  LDCU UR6, c[0x0][0x360] ;  /* 0x00006c00ff0677ac */ /* 0x000ea20008000800 */
[----:B------:R-:W-:Y:S01]  /*0200*/  ISETP.NE.AND P1, PT, R8, RZ, PT ;  /* 0x000000ff0800720c */ /* 0x000fe20003f25270 */
[----:B--2---:R-:W-:Y:S02]  /*0210*/  UISETP.GE.U32.AND UP0, UPT, UR6, 0x2, UPT ;  /* 0x000000020600788c */ /* 0x004fe4000bf06070 */
[----:B0-----:R-:W-:-:S06]  /*0220*/  ULEA UR4, UR5, UR4, 0x18 ;  /* 0x0000000405047291 */ /* 0x001fcc000f8ec0ff */
[----:B------:R-:W-:-:S05]  /*0230*/  LEA R3, R8, UR4, 0x2 ;  /* 0x0000000408037c11 */ /* 0x000fca000f8e10ff */
[----:B------:R0:W-:Y:S01]  /*0240*/  STS [R3], R0 ;  /* 0x0000000003007388 */ /* 0x0001e20000000800 */
[----:B------:R-:W-:Y:S06]  /*0250*/  BAR.SYNC.DEFER_BLOCKING 0x0 ;  /* 0x0000000000007b1d */ /* 0x000fec0000010000 */
[----:B------:R-:W-:Y:S05]  /*0260*/  BRA.U !UP0, `(.L_x_544) ;  /* 0x0000000108307547 */ /* 0x000fea000b800000 */
[----:B0-----:R-:W-:-:S07]  /*0270*/  IMAD.U32 R0, RZ, RZ, UR6 ;  /* 0x00000006ff007e24 */ /* 0x001fce000f8e00ff */
.L_x_545:
[----:B-1----:R-:W-:-:S04]  /*0280*/  SHF.R.U32.HI R7, RZ, 0x1, R0 ;  /* 0x00000001ff077819 */ /* 0x002fc80000011600 */
[----:B------:R-:W-:-:S13]  /*0290*/  ISETP.GE.U32.AND P0, PT, R8, R7, PT ;  /* 0x000000070800720c */ /* 0x000fda0003f06070 */
[----:B------:R-:W-:Y:S01]  /*02a0*/  @!P0 IMAD R4, R7, 0x4, R3 ;  /* 0x0000000407048824 */ /* 0x000fe200078e0203 */
[----:B------:R-:W-:Y:S05]  /*02b0*/  @!P0 LDS R5, [R3] ;  /* 0x0000000003058984 */ /* 0x000fea0000000800 */
[----:B------:R-:W0:Y:S02]  /*02c0*/  @!P0 LDS R4, [R4] ;  /* 0x0000000004048984 */ /* 0x000e240000000800 */
[----:B0-----:R-:W-:-:S05]  /*02d0*/  @!P0 FADD R6, R4, R5 ;  /* 0x0000000504068221 */ /* 0x001fca0000000000 */
[----:B------:R2:W-:Y:S01]  /*02e0*/  @!P0 STS [R3], R6 ;  /* 0x0000000603008388 */ /* 0x0005e20000000800 */
[----:B------:R-:W-:Y:S01]  /*02f0*/  BAR.SYNC.DEFER_BLOCKING 0x0 ;  /* 0x0000000000007b1d */ /* 0x000fe20000010000 */
[----:B------:R-:W-:Y:S01]  /*0300*/  ISETP.GT.U32.AND P0, PT, R0, 0x3, PT ;  /* 0x000000030000780c */ /* 0x000fe20003f04070 */
[----:B------:R-:W-:-:S12]  /*0310*/  IMAD.MOV.U32 R0, RZ, RZ, R7 ;  /* 0x000000ffff007224 */ /* 0x000fd800078e0007 */
[----:B--2---:R-:W-:Y:S05]  /*0320*/  @P0 BRA `(.L_x_545) ;  /* 0xfffffffc00d40947 */ /* 0x004fea000383ffff */
.L_x_544:
[----:B------:R-:W-:Y:S05]  /*0330*/  @P1 EXIT ;  /* 0x000000000000194d */ /* 0x000fea0003800000 */
[----:B------:R-:W2:Y:S01]  /*0340*/  S2UR UR5, SR_CgaCtaId ;  /* 0x00000000000579c3 */ /* 0x000ea20000008800 */
[----:B------:R-:W-:Y:S02]  /*0350*/  UMOV UR4, 0x400 ;  /* 0x0000040000047882 */ /* 0x000fe40000000000 */
[----:B--2---:R-:W-:Y:S01]  /*0360*/  ULEA UR4, UR5, UR4, 0x18 ;  /* 0x0000000405047291 */ /* 0x004fe2000f8ec0ff */
[----:B------:R-:W2:Y:S08]  /*0370*/  LDCU UR5, c[0x0][0x394] ;  /* 0x00007280ff0577ac */ /* 0x000eb00008000800 */
[----:B0-----:R-:W0:Y:S01]  /*0380*/  LDS R0, [UR4] ;  /* 0x00000004ff007984 */ /* 0x001e220008000800 */
[----:B--2---:R-:W-:-:S04]  /*0390*/  I2FP.F32.S32 R3, UR5 ;  /* 0x0000000500037c45 */ /* 0x004fc80008201400 */
[----:B------:R-:W2:Y:S02]  /*03a0*/  MUFU.RCP R4, R3 ;  /* 0x0000000300047308 */ /* 0x000ea40000001000 */
[----:B--2---:R-:W-:-:S04]  /*03b0*/  FFMA R5, -R3, R4, 1 ;  /* 0x3f80000003057423 */ /* 0x004fc80000000104 */
[----:B------:R-:W-:Y:S02]  /*03c0*/  FFMA R5, R4, R5, R4 ;  /* 0x0000000504057223 */ /* 0x000fe40000000004 */
[----:B0-----:R-:W0:Y:S02]  /*03d0*/  FCHK P0, R0, R3 ;  /* 0x0000000300007302 */ /* 0x001e240000000000 */
[----:B------:R-:W-:-:S04]  /*03e0*/  FFMA R4, R0, R5, RZ ;  /* 0x0000000500047223 */ /* 0x000fc800000000ff */
[----:B-1----:R-:W-:-:S04]  /*03f0*/  FFMA R6, -R3, R4, R0 ;  /* 0x0000000403067223 */ /* 0x002fc80000000100 */
[----:B------:R-:W-:Y:S01]  /*0400*/  FFMA R7, R5, R6, R4 ;  /* 0x0000000605077223 */ /* 0x000fe20000000004 */
[----:B0-----:R-:W-:Y:S06]  /*0410*/  @!P0 BRA `(.L_x_546) ;  /* 0x00000000000c8947 */ /* 0x001fec0003800000 */
[----:B------:R-:W-:-:S07]  /*0420*/  MOV R4, 0x440 ;  /* 0x0000044000047802 */ /* 0x000fce0000000f00 */
[----:B------:R-:W-:Y:S05]  /*0430*/  CALL.REL.NOINC `($__internal_23_$__cuda_sm3x_div_rn_noftz_f32_slowpath) ;  /* 0x0000000000147944 */ /* 0x000fea0003c00000 */
[----:B------:R-:W-:-:S07]  /*0440*/  IMAD.MOV.U32 R7, RZ, RZ, R0 ;  /* 0x000000ffff077224 */ /* 0x000fce00078e0000 */
.L_x_546:
[----:B------:R-:W0:Y:S02]  /*0450*/  LDC.64 R4, c[0x0][0x388] ;  /* 0x0000e200ff047b82 */ /* 0x000e240000000a00 */
[----:B0-----:R-:W-:-:S05]  /*0460*/  IMAD.WIDE.U32 R2, R2, 0x4, R4 ;  /* 0x0000000402027825 */ /* 0x001fca00078e0004 */
[----:B------:R-:W-:Y:S01]  /*0470*/  STG.E desc[UR8][R2.64], R7 ;  /* 0x0000000702007986 */ /* 0x000fe2000c101908 */
[----:B------:R-:W-:Y:S05]  /*0480*/  EXIT ;  /* 0x000000000000794d */ /* 0x000fea0003800000 */
        .weak           $__internal_23_$__cuda_sm3x_div_rn_noftz_f32_slowpath
        .type           $__internal_23_$__cuda_sm3x_div_rn_noftz_f32_slowpath,@function
        .size           $__internal_23_$__cuda_sm3x_div_rn_noftz_f32_slowpath,(.L_x_676 - $__internal_23_$__cuda_sm3x_div_rn_noftz_f32_slowpath)
$__internal_23_$__cuda_sm3x_div_rn_noftz_f32_slowpath:
        /* <DEDUP_REMOVED lines=35> */
.L_x_547:
        /* <DEDUP_REMOVED lines=50> */
.L_x_553:
[----:B------:R-:W-:-:S04]  /*09e0*/  LOP3.LUT R0, R0, 0x80000000, RZ, 0xc0, !PT ;  /* 0x8000000000007812 */ /* 0x000fc800078ec0ff */
[----:B------:R-:W-:Y:S01]  /*09f0*/  LOP3.LUT R0, R0, 0x7f800000, RZ, 0xfc, !PT ;  /* 0x7f80000000007812 */ /* 0x000fe200078efcff */
[----:B------:R-:W-:Y:S06]  /*0a00*/  BRA `(.L_x_554) ;  /* 0x0000000000287947 */ /* 0x000fec0003800000 */
.L_x_552:
[----:B------:R-:W-:Y:S01]  /*0a10*/  IMAD R0, R6, 0x800000, R0 ;  /* 0x0080000006007824 */ /* 0x000fe200078e0200 */
[----:B------:R-:W-:Y:S06]  /*0a20*/  BRA `(.L_x_554) ;  /* 0x0000000000207947 */ /* 0x000fec0003800000 */
.L_x_551:
[----:B------:R-:W-:-:S04]  /*0a30*/  LOP3.LUT R0, R8, 0x80000000, R7, 0x48, !PT ;  /* 0x8000000008007812 */ /* 0x000fc800078e4807 */
[----:B------:R-:W-:Y:S01]  /*0a40*/  LOP3.LUT R0, R0, 0x7f800000, RZ, 0xfc, !PT ;  /* 0x7f80000000007812 */ /* 0x000fe200078efcff */
[----:B------:R-:W-:Y:S06]  /*0a50*/  BRA `(.L_x_554) ;  /* 0x0000000000147947 */ /* 0x000fec0003800000 */
.L_x_550:
[----:B------:R-:W-:Y:S01]  /*0a60*/  LOP3.LUT R0, R8, 0x80000000, R7, 0x48, !PT ;  /* 0x8000000008007812 */ /* 0x000fe200078e4807 */
[----:B------:R-:W-:Y:S06]  /*0a70*/  BRA `(.L_x_554) ;  /* 0x00000000000c7947 */ /* 0x000fec0003800000 */
.L_x_549:
[----:B------:R-:W0:Y:S01]  /*0a80*/  MUFU.RSQ R0, -QNAN ;  /* 0xffc0000000007908 */ /* 0x000e220000001400 */
[----:B------:R-:W-:Y:S05]  /*0a90*/  BRA `(.L_x_554) ;  /* 0x0000000000047947 */ /* 0x000fea0003800000 */
.L_x_548:
[----:B------:R-:W-:-:S07]  /*0aa0*/  FADD.FTZ R0, R0, R3 ;  /* 0x0000000300007221 */ /* 0x000fce0000010000 */
.L_x_554:
[----:B------:R-:W-:-:S04]  /*0ab0*/  IMAD.MOV.U32 R5, RZ, RZ, 0x0 ;  /* 0x00000000ff057424 */ /* 0x000fc800078e00ff */
[----:B0-----:R-:W-:Y:S05]  /*0ac0*/  RET.REL.NODEC R4 `(_ZN8pygpukit3ops5audio24short_term_energy_kernelEPKfPfiii) ;  /* 0xfffffff4044c7950 */ /* 0x001fea0003c3ffff */
.L_x_555:
        /* <DEDUP_REMOVED lines=11> */
.L_x_676:


//--------------------- .text._ZN8pygpukit3ops5audio17noise_gate_kernelEPfmf --------------------------
	.section	.text._ZN8pygpukit3ops5audio17noise_gate_kernelEPfmf,"ax",@progbits
	.align	128
        .global         _ZN8pygpukit3ops5audio17noise_gate_kernelEPfmf
        .type           _ZN8pygpukit3ops5audio17noise_gate_kernelEPfmf,@function
        .size           _ZN8pygpukit3ops5audio17noise_gate_kernelEPfmf,(.L_x_725 - _ZN8pygpukit3ops5audio17noise_gate_kernelEPfmf)
        .other          _ZN8pygpukit3ops5audio17noise_gate_kernelEPfmf,@"STO_CUDA_ENTRY STV_DEFAULT"
_ZN8pygpukit3ops5audio17noise_gate_kernelEPfmf:
.text._ZN8pygpukit3ops5audio17noise_gate_kernelEPfmf:
[----:B------:R-:W-:Y:S01]  /*0000*/  LDC R1, c[0x0][0x37c] ;  /* 0x0000df00ff017b82 */ /* 0x000fe20000000800 */
[----:B------:R-:W0:Y:S07]  /*0010*/  S2R R3, SR_TID.X ;  /* 0x0000000000037919 */ /* 0x000e2e0000002100 */
[----:B------:R-:W0:Y:S01]  /*0020*/  S2UR UR4, SR_CTAID.X ;  /* 0x00000000000479c3 */ /* 0x000e220000002500 */
[----:B------:R-:W1:Y:S07]  /*0030*/  LDCU.64 UR6, c[0x0][0x388] ;  /* 0x00007100ff0677ac */ /* 0x000e6e0008000a00 */
[----:B------:R-:W0:Y:S02]  /*0040*/  LDC R0, c[0x0][0x360] ;  /* 0x0000d800ff007b82 */ /* 0x000e240000000800 */
[----:B0-----:R-:W-:-:S05]  /*0050*/  IMAD R0, R0, UR4, R3 ;  /* 0x0000000400007c24 */ /* 0x001fca000f8e0203 */
[----:B-1----:R-:W-:-:S04]  /*0060*/  ISETP.GE.U32.AND P0, PT, R0, UR6, PT ;  /* 0x0000000600007c0c */ /* 0x002fc8000bf06070 */
[----:B------:R-:W-:-:S13]  /*0070*/  ISETP.GE.U32.AND.EX P0, PT, RZ, UR7, PT, P0 ;  /* 0x00000007ff007c0c */ /* 0x000fda000bf06100 */
[----:B------:R-:W-:Y:S05]  /*0080*/  @P0 EXIT ;  /* 0x000000000000094d */ /* 0x000fea0003800000 */
[----:B------:R-:W0:Y:S01]  /*0090*/  LDCU.64 UR6, c[0x0][0x380] ;  /* 0x00007000ff0677ac */ /* 0x000e220008000a00 */
[----:B------:R-:W1:Y:S01]  /*00a0*/  LDCU.64 UR4, c[0x0][0x358] ;  /* 0x00006b00ff0477ac */ /* 0x000e620008000a00 */
[C---:B0-----:R-:W-:Y:S01]  /*00b0*/  LEA R2, P0, R0.reuse, UR6, 0x2 ;  /* 0x0000000600027c11 */ /* 0x041fe2000f8010ff */
[----:B------:R-:W0:Y:S03]  /*00c0*/  LDCU UR6, c[0x0][0x390] ;  /* 0x00007200ff0677ac */ /* 0x000e260008000800 */
[----:B------:R-:W-:-:S05]  /*00d0*/  LEA.HI.X R3, R0, UR7, RZ, 0x2, P0 ;  /* 0x0000000700037c11 */ /* 0x000fca00080f14ff */
[----:B-1----:R-:W0:Y:S02]  /*00e0*/  LDG.E R0, desc[UR4][R2.64] ;  /* 0x0000000402007981 */ /* 0x002e24000c1e1900 */
[----:B0-----:R-:W-:-:S13]  /*00f0*/  FSETP.GEU.AND P0, PT, |R0|, UR6, PT ;  /* 0x0000000600007c0b */ /* 0x001fda000bf0e200 */
[----:B------:R-:W-:Y:S05]  /*0100*/  @P0 EXIT ;  /* 0x000000000000094d */ /* 0x000fea0003800000 */
[----:B------:R-:W-:Y:S01]  /*0110*/  STG.E desc[UR4][R2.64], RZ ;  /* 0x000000ff02007986 */ /* 0x000fe2000c101904 */
[----:B------:R-:W-:Y:S05]  /*0120*/  EXIT ;  /* 0x000000000000794d */ /* 0x000fea0003800000 */
.L_x_556:
        /* <DEDUP_REMOVED lines=13> */
.L_x_725:


//--------------------- .text._ZN8pygpukit3ops5audio19highpass_iir_kernelEPfmf --------------------------
	.section	.text._ZN8pygpukit3ops5audio19highpass_iir_kernelEPfmf,"ax",@progbits
	.align	128
        .global         _ZN8pygpukit3ops5audio19highpass_iir_kernelEPfmf
        .type           _ZN8pygpukit3ops5audio19highpass_iir_kernelEPfmf,@function
        .size           _ZN8pygpukit3ops5audio19highpass_iir_kernelEPfmf,(.L_x_726 - _ZN8pygpukit3ops5audio19highpass_iir_kernelEPfmf)
        .other          _ZN8pygpukit3ops5audio19highpass_iir_kernelEPfmf,@"STO_CUDA_ENTRY STV_DEFAULT"
_ZN8pygpukit3ops5audio19highpass_iir_kernelEPfmf:
.text._ZN8pygpukit3ops5audio19highpass_iir_kernelEPfmf:
[----:B------:R-:W-:Y:S01]  /*0000*/  LDC R1, c[0x0][0x37c] ;  /* 0x0000df00ff017b82 */ /* 0x000fe20000000800 */
[----:B------:R-:W0:Y:S07]  /*0010*/  S2R R0, SR_TID.X ;  /* 0x0000000000007919 */ /* 0x000e2e0000002100 */
[----:B------:R-:W0:Y:S01]  /*0020*/  S2UR UR4, SR_CTAID.X ;  /* 0x00000000000479c3 */ /* 0x000e220000002500 */
[----:B------:R-:W1:Y:S02]  /*0030*/  LDCU.64 UR8, c[0x0][0x388] ;  /* 0x00007100ff0877ac */ /* 0x000e640008000a00 */
[----:B-1----:R-:W-:-:S02]  /*0040*/  ISETP.EQ.U32.AND P1, PT, RZ, UR8, PT ;  /* 0x00000008ff007c0c */ /* 0x002fc4000bf22070 */
[----:B0-----:R-:W-:-:S04]  /*0050*/  LOP3.LUT P0, RZ, R0, UR4, RZ, 0xfc, !PT ;  /* 0x0000000400ff7c12 */ /* 0x001fc8000f80fcff */
[----:B------:R-:W-:-:S13]  /*0060*/  ISETP.EQ.OR.EX P0, PT, RZ, UR9, P0, P1 ;  /* 0x00000009ff007c0c */ /* 0x000fda0008702710 */
[----:B------:R-:W-:Y:S05]  /*0070*/  @P0 EXIT ;  /* 0x000000000000094d */ /* 0x000fea0003800000 */
[----:B------:R-:W-:Y:S01]  /*0080*/  UIADD3 UR5, UP0, UPT, UR8, -0x1, URZ ;  /* 0xffffffff08057890 */ /* 0x000fe2000ff1e0ff */
[----:B------:R-:W-:Y:S01]  /*0090*/  HFMA2 R11, -RZ, RZ, 0, 0 ;  /* 0x00000000ff0b7431 */ /* 0x000fe200000001ff */
[----:B------:R-:W-:Y:S01]  /*00a0*/  MOV R0, RZ ;  /* 0x000000ff00007202 */ /* 0x000fe20000000f00 */
[----:B------:R-:W-:Y:S01]  /*00b0*/  UMOV UR6, URZ ;  /* 0x000000ff00067c82 */ /* 0x000fe20008000000 */
[----:B------:R-:W-:Y:S02]  /*00c0*/  UIADD3.X UR4, UPT, UPT, UR9, -0x1, URZ, UP0, !UPT ;  /* 0xffffffff09047890 */ /* 0x000fe400087fe4ff */
[----:B------:R-:W-:Y:S02]  /*00d0*/  UISETP.GE.U32.AND UP0, UPT, UR5, 0xf, UPT ;  /* 0x0000000f0500788c */ /* 0x000fe4000bf06070 */
[----:B------:R-:W-:Y:S02]  /*00e0*/  ULOP3.LUT UR9, UR8, 0xf, URZ, 0xc0, !UPT ;  /* 0x0000000f08097892 */ /* 0x000fe4000f8ec0ff */
[----:B------:R-:W-:Y:S01]  /*00f0*/  UISETP.GE.U32.AND.EX UP0, UPT, UR4, URZ, UPT, UP0 ;  /* 0x000000ff0400728c */ /* 0x000fe2000bf06100 */
[----:B------:R-:W-:Y:S01]  /*0100*/  UMOV UR5, URZ ;  /* 0x000000ff00057c82 */ /* 0x000fe20008000000 */
[----:B------:R-:W0:Y:S07]  /*0110*/  LDCU.64 UR12, c[0x0][0x358] ;  /* 0x00006b00ff0c77ac */ /* 0x000e2e0008000a00 */
[----:B------:R-:W-:Y:S05]  /*0120*/  BRA.U !UP0, `(.L_x_557) ;  /* 0x0000000508907547 */ /* 0x000fea000b800000 */
[----:B------:R-:W1:Y:S01]  /*0130*/  LDCU.64 UR4, c[0x0][0x380] ;  /* 0x00007000ff0477ac */ /* 0x000e620008000a00 */
[----:B------:R-:W-:Y:S01]  /*0140*/  MOV R11, RZ ;  /* 0x000000ff000b7202 */ /* 0x000fe20000000f00 */
[----:B------:R-:W2:Y:S01]  /*0150*/  LDCU UR6, c[0x0][0x38c] ;  /* 0x00007180ff0677ac */ /* 0x000ea20008000800 */
[----:B------:R-:W3:Y:S01]  /*0160*/  LDCU UR10, c[0x0][0x390] ;  /* 0x00007200ff0a77ac */ /* 0x000ee20008000800 */
[----:B-1----:R-:W-:-:S04]  /*0170*/  UIADD3 UR4, UP0, UPT, UR4, 0x20, URZ ;  /* 0x0000002004047890 */ /* 0x002fc8000ff1e0ff */
[----:B------:R-:W-:Y:S02]  /*0180*/  UIADD3.X UR7, UPT, UPT, URZ, UR5, URZ, UP0, !UPT ;  /* 0x00000005ff077290 */ /* 0x000fe400087fe4ff */
[----:B------:R-:W-:Y:S01]  /*0190*/  ULOP3.LUT UR5, UR8, 0xfffffff0, URZ, 0xc0, !UPT ;  /* 0xfffffff008057892 */ /* 0x000fe2000f8ec0ff */
[----:B------:R-:W-:-:S03]  /*01a0*/  MOV R4, UR4 ;  /* 0x0000000400047c02 */ /* 0x000fc60008000f00 */
[----:B------:R-:W-:Y:S01]  /*01b0*/  MOV R7, UR7 ;  /* 0x0000000700077c02 */ /* 0x000fe20008000f00 */
[----:B--2---:R-:W-:Y:S02]  /*01c0*/  UMOV UR7, UR6 ;  /* 0x0000000600077c82 */ /* 0x004fe40008000000 */
[----:B---3--:R-:W-:-:S05]  /*01d0*/  UMOV UR4, UR5 ;  /* 0x0000000500047c82 */ /* 0x008fca0008000000 */
.L_x_558:
[----:B-1----:R-:W-:Y:S02]  /*01e0*/  MOV R2, R4 ;  /* 0x0000000400027202 */ /* 0x002fe40000000f00 */
[----:B------:R-:W-:-:S05]  /*01f0*/  MOV R3, R7 ;  /* 0x0000000700037202 */ /* 0x000fca0000000f00 */
[----:B0-----:R-:W2:Y:S04]  /*0200*/  LDG.E R18, desc[UR12][R2.64+-0x20] ;  /* 0xffffe00c02127981 */ /* 0x001ea8000c1e1900 */
[----:B------:R-:W3:Y:S04]  /*0210*/  LDG.E R20, desc[UR12][R2.64+-0x1c] ;  /* 0xffffe40c02147981 */ /* 0x000ee8000c1e1900 */
[----:B------:R-:W4:Y:S04]  /*0220*/  LDG.E R22, desc[UR12][R2.64+-0x18] ;  /* 0xffffe80c02167981 */ /* 0x000f28000c1e1900 */
[----:B------:R-:W5:Y:S04]  /*0230*/  LDG.E R17, desc[UR12][R2.64+-0x14] ;  /* 0xffffec0c02117981 */ /* 0x000f68000c1e1900 */
        /* <DEDUP_REMOVED lines=10> */
[----:B------:R-:W5:Y:S01]  /*02e0*/  LDG.E R7, desc[UR12][R2.64+0x18] ;  /* 0x0000180c02077981 */ /* 0x000f62000c1e1900 */
[----:B--2---:R-:W-:-:S04]  /*02f0*/  FADD R11, R18, R11 ;  /* 0x0000000b120b7221 */ /* 0x004fc80000000000 */
[----:B------:R-:W-:Y:S02]  /*0300*/  FADD R11, R11, -R0 ;  /* 0x800000000b0b7221 */ /* 0x000fe40000000000 */
[----:B------:R-:W2:Y:S01]  /*0310*/  LDG.E R0, desc[UR12][R2.64+0x1c] ;  /* 0x00001c0c02007981 */ /* 0x000ea2000c1e1900 */
[----:B------:R-:W-:Y:S01]  /*0320*/  UIADD3 UR4, UP0, UPT, UR4, -0x10, URZ ;  /* 0xfffffff004047890 */ /* 0x000fe2000ff1e0ff */
[----:B------:R-:W-:-:S03]  /*0330*/  FMUL R11, R11, UR10 ;  /* 0x0000000a0b0b7c20 */ /* 0x000fc60008400000 */
[----:B------:R-:W-:Y:S01]  /*0340*/  UIADD3.X UR7, UPT, UPT, UR7, -0x1, URZ, UP0, !UPT ;  /* 0xffffffff07077890 */ /* 0x000fe200087fe4ff */
[----:B---3--:R-:W-:Y:S01]  /*0350*/  FADD R15, R11, R20 ;  /* 0x000000140b0f7221 */ /* 0x008fe20000000000 */
[----:B------:R0:W-:Y:S01]  /*0360*/  STG.E desc[UR12][R2.64+-0x20], R11 ;  /* 0xffffe00b02007986 */ /* 0x0001e2000c10190c */
[----:B------:R-:W-:Y:S02]  /*0370*/  UISETP.NE.U32.AND UP0, UPT, UR4, URZ, UPT ;  /* 0x000000ff0400728c */ /* 0x000fe4000bf05070 */
[----:B------:R-:W-:Y:S02]  /*0380*/  FADD R15, -R18, R15 ;  /* 0x0000000f120f7221 */ /* 0x000fe40000000100 */
[----:B------:R-:W-:Y:S02]  /*0390*/  UISETP.NE.AND.EX UP0, UPT, UR7, URZ, UPT, UP0 ;  /* 0x000000ff0700728c */ /* 0x000fe4000bf05300 */
[----:B------:R-:W-:-:S04]  /*03a0*/  FMUL R15, R15, UR10 ;  /* 0x0000000a0f0f7c20 */ /* 0x000fc80008400000 */
[----:B----4-:R-:W-:Y:S01]  /*03b0*/  FADD R19, R15, R22 ;  /* 0x000000160f137221 */ /* 0x010fe20000000000 */
[----:B------:R1:W-:Y:S03]  /*03c0*/  STG.E desc[UR12][R2.64+-0x1c], R15 ;  /* 0xffffe40f02007986 */ /* 0x0003e6000c10190c */
[----:B------:R-:W-:-:S04]  /*03d0*/  FADD R18, -R20, R19 ;  /* 0x0000001314127221 */ /* 0x000fc80000000100 */
[----:B------:R-:W-:-:S04]  /*03e0*/  FMUL R18, R18, UR10 ;  /* 0x0000000a12127c20 */ /* 0x000fc80008400000 */
[----:B-----5:R-:W-:Y:S01]  /*03f0*/  FADD R19, R18, R17 ;  /* 0x0000001112137221 */ /* 0x020fe20000000000 */
[----:B------:R1:W-:Y:S03]  /*0400*/  STG.E desc[UR12][R2.64+-0x18], R18 ;  /* 0xffffe81202007986 */ /* 0x0003e6000c10190c */
[----:B------:R-:W-:-:S04]  /*0410*/  FADD R19, -R22, R19 ;  /* 0x0000001316137221 */ /* 0x000fc80000000100 */
[----:B------:R-:W-:-:S04]  /*0420*/  FMUL R19, R19, UR10 ;  /* 0x0000000a13137c20 */ /* 0x000fc80008400000 */
[----:B------:R-:W-:Y:S01]  /*0430*/  FADD R20, R19, R16 ;  /* 0x0000001013147221 */ /* 0x000fe20000000000 */
        /* <DEDUP_REMOVED lines=42> */
[----:B------:R-:W-:-:S05]  /*06e0*/  FMUL R5, R4, UR10 ;  /* 0x0000000a04057c20 */ /* 0x000fca0008400000 */
[----:B------:R1:W-:Y:S01]  /*06f0*/  STG.E desc[UR12][R2.64+0x18], R5 ;  /* 0x0000180502007986 */ /* 0x0003e2000c10190c */
[----:B--2---:R-:W-:-:S04]  /*0700*/  FADD R4, R5, R0 ;  /* 0x0000000005047221 */ /* 0x004fc80000000000 */
[----:B------:R-:W-:-:S04]  /*0710*/  FADD R4, -R7, R4 ;  /* 0x0000000407047221 */ /* 0x000fc80000000100 */
[----:B0-----:R-:W-:Y:S01]  /*0720*/  FMUL R11, R4, UR10 ;  /* 0x0000000a040b7c20 */ /* 0x001fe20008400000 */
[----:B------:R-:W-:-:S04]  /*0730*/  IADD3 R4, P0, PT, R2, 0x40, RZ ;  /* 0x0000004002047810 */ /* 0x000fc80007f1e0ff */
[----:B------:R1:W-:Y:S01]  /*0740*/  STG.E desc[UR12][R2.64+0x1c], R11 ;  /* 0x00001c0b02007986 */ /* 0x0003e2000c10190c */
[----:B------:R-:W-:Y:S01]  /*0750*/  IADD3.X R7, PT, PT, RZ, R3, RZ, P0, !PT ;  /* 0x00000003ff077210 */ /* 0x000fe200007fe4ff */
[----:B------:R-:W-:Y:S07]  /*0760*/  BRA.U UP0, `(.L_x_558) ;  /* 0xfffffff9009c7547 */ /* 0x000fee000b83ffff */
.L_x_557:
[----:B------:R-:W-:-:S04]  /*0770*/  ISETP.NE.U32.AND P0, PT, RZ, UR9, PT ;  /* 0x00000009ff007c0c */ /* 0x000fc8000bf05070 */
[----:B------:R-:W-:-:S13]  /*0780*/  ISETP.NE.AND.EX P0, PT, RZ, RZ, PT, P0 ;  /* 0x000000ffff00720c */ /* 0x000fda0003f05300 */
[----:B0-----:R-:W-:Y:S05]  /*0790*/  @!P0 EXIT ;  /* 0x000000000000894d */ /* 0x001fea0003800000 */
[----:B------:R-:W-:Y:S02]  /*07a0*/  UISETP.GE.U32.AND UP0, UPT, UR9, 0x8, UPT ;  /* 0x000000080900788c */ /* 0x000fe4000bf06070 */
[----:B------:R-:W-:Y:S02]  /*07b0*/  ULOP3.LUT UR9, UR8, 0x7, URZ, 0xc0, !UPT ;  /* 0x0000000708097892 */ /* 0x000fe4000f8ec0ff */
[----:B------:R-:W-:-:S09]  /*07c0*/  UISETP.GE.U32.AND.EX UP0, UPT, URZ, URZ, UPT, UP0 ;  /* 0x000000ffff00728c */ /* 0x000fd2000bf06100 */
[----:B------:R-:W-:Y:S05]  /*07d0*/  BRA.U !UP0, `(.L_x_559) ;  /* 0x0000000108c07547 */ /* 0x000fea000b800000 */
[----:B------:R-:W0:Y:S02]  /*07e0*/  LDCU.64 UR10, c[0x0][0x380] ;  /* 0x00007000ff0a77ac */ /* 0x000e240008000a00 */
[----:B0-----:R-:W-:-:S04]  /*07f0*/  ULEA UR4, UP0, UR5, UR10, 0x2 ;  /* 0x0000000a05047291 */ /* 0x001fc8000f8010ff */
[----:B------:R-:W-:Y:S02]  /*0800*/  ULEA.HI.X UR7, UR5, UR11, UR6, 0x2, UP0 ;  /* 0x0000000b05077291 */ /* 0x000fe400080f1406 */
[----:B-1----:R-:W-:-:S04]  /*0810*/  MOV R2, UR4 ;  /* 0x0000000400027c02 */ /* 0x002fc80008000f00 */
[----:B------:R-:W-:Y:S01]  /*0820*/  MOV R3, UR7 ;  /* 0x0000000700037c02 */ /* 0x000fe20008000f00 */
[----:B------:R-:W0:Y:S04]  /*0830*/  LDCU UR4, c[0x0][0x390] ;  /* 0x00007200ff0477ac */ /* 0x000e280008000800 */
[----:B------:R-:W2:Y:S04]  /*0840*/  LDG.E R6, desc[UR12][R2.64] ;  /* 0x0000000c02067981 */ /* 0x000ea8000c1e1900 */
[----:B------:R-:W3:Y:S04]  /*0850*/  LDG.E R8, desc[UR12][R2.64+0x4] ;  /* 0x0000040c02087981 */ /* 0x000ee8000c1e1900 */
[----:B------:R-:W4:Y:S04]  /*0860*/  LDG.E R10, desc[UR12][R2.64+0x8] ;  /* 0x0000080c020a7981 */ /* 0x000f28000c1e1900 */
[----:B------:R-:W5:Y:S04]  /*0870*/  LDG.E R12, desc[UR12][R2.64+0xc] ;  /* 0x00000c0c020c7981 */ /* 0x000f68000c1e1900 */
[----:B------:R-:W5:Y:S04]  /*0880*/  LDG.E R14, desc[UR12][R2.64+0x10] ;  /* 0x0000100c020e7981 */ /* 0x000f68000c1e1900 */
[----:B------:R-:W5:Y:S04]  /*0890*/  LDG.E R5, desc[UR12][R2.64+0x14] ;  /* 0x0000140c02057981 */ /* 0x000f68000c1e1900 */
[----:B------:R-:W5:Y:S01]  /*08a0*/  LDG.E R4, desc[UR12][R2.64+0x18] ;  /* 0x0000180c02047981 */ /* 0x000f62000c1e1900 */
[----:B--2---:R-:W-:-:S04]  /*08b0*/  FADD R11, R11, R6 ;  /* 0x000000060b0b7221 */ /* 0x004fc80000000000 */
[----:B------:R-:W-:Y:S02]  /*08c0*/  FADD R7, -R0, R11 ;  /* 0x0000000b00077221 */ /* 0x000fe40000000100 */
[----:B------:R-:W2:Y:S01]  /*08d0*/  LDG.E R0, desc[UR12][R2.64+0x1c] ;  /* 0x00001c0c02007981 */ /* 0x000ea2000c1e1900 */
[----:B------:R-:W-:Y:S01]  /*08e0*/  UIADD3 UR5, UP0, UPT, UR5, 0x8, URZ ;  /* 0x0000000805057890 */ /* 0x000fe2000ff1e0ff */
[----:B0-----:R-:W-:-:S03]  /*08f0*/  FMUL R7, R7, UR4 ;  /* 0x0000000407077c20 */ /* 0x001fc60008400000 */
[----:B------:R-:W-:Y:S01]  /*0900*/  UIADD3.X UR6, UPT, UPT, URZ, UR6, URZ, UP0, !UPT ;  /* 0x00000006ff067290 */ /* 0x000fe200087fe4ff */
[----:B---3--:R-:W-:Y:S01]  /*0910*/  FADD R9, R7, R8 ;  /* 0x0000000807097221 */ /* 0x008fe20000000000 */
[----:B------:R0:W-:Y:S03]  /*0920*/  STG.E desc[UR12][R2.64], R7 ;  /* 0x0000000702007986 */ /* 0x0001e6000c10190c */
[----:B------:R-:W-:-:S04]  /*0930*/  FADD R9, -R6, R9 ;  /* 0x0000000906097221 */ /* 0x000fc80000000100 */
        /* <DEDUP_REMOVED lines=24> */
[----:B------:R-:W-:-:S05]  /*0ac0*/  FMUL R11, R11, UR4 ;  /* 0x000000040b0b7c20 */ /* 0x000fca0008400000 */
[----:B------:R0:W-:Y:S02]  /*0ad0*/  STG.E desc[UR12][R2.64+0x1c], R11 ;  /* 0x00001c0b02007986 */ /* 0x0001e4000c10190c */
.L_x_559:
[----:B------:R-:W-:-:S04]  /*0ae0*/  ISETP.NE.U32.AND P0, PT, RZ, UR9, PT ;  /* 0x00000009ff007c0c */ /* 0x000fc8000bf05070 */
[----:B------:R-:W-:-:S13]  /*0af0*/  ISETP.NE.AND.EX P0, PT, RZ, RZ, PT, P0 ;  /* 0x000000ffff00720c */ /* 0x000fda0003f05300 */
[----:B------:R-:W-:Y:S05]  /*0b00*/  @!P0 EXIT ;  /* 0x000000000000894d */ /* 0x000fea0003800000 */
[----:B------:R-:W-:Y:S02]  /*0b10*/  UISETP.GE.U32.AND UP0, UPT, UR9, 0x4, UPT ;  /* 0x000000040900788c */ /* 0x000fe4000bf06070 */
[----:B------:R-:W-:Y:S02]  /*0b20*/  ULOP3.LUT UR8, UR8, 0x3, URZ, 0xc0, !UPT ;  /* 0x0000000308087892 */ /* 0x000fe4000f8ec0ff */
[----:B------:R-:W-:Y:S01]  /*0b30*/  UISETP.GE.U32.AND.EX UP0, UPT, URZ, URZ, UPT, UP0 ;  /* 0x000000ffff00728c */ /* 0x000fe2000bf06100 */
[----:B------:R-:W-:-:S08]  /*0b40*/  UMOV UR4, URZ ;  /* 0x000000ff00047c82 */ /* 0x000fd00008000000 */
[----:B------:R-:W-:Y:S05]  /*0b50*/  BRA.U !UP0, `(.L_x_560) ;  /* 0x0000000108707547 */ /* 0x000fea000b800000 */
[----:B------:R-:W2:Y:S01]  /*0b60*/  LDCU.64 UR10, c[0x0][0x380] ;  /* 0x00007000ff0a77ac */ /* 0x000ea20008000a00 */
[----:B------:R-:W3:Y:S01]  /*0b70*/  LDCU UR7, c[0x0][0x390] ;  /* 0x00007200ff0777ac */ /* 0x000ee20008000800 */
[----:B--2---:R-:W-:-:S04]  /*0b80*/  ULEA UR10, UP0, UR5, UR10, 0x2 ;  /* 0x0000000a050a7291 */ /* 0x004fc8000f8010ff */
[----:B------:R-:W-:Y:S02]  /*0b90*/  ULEA.HI.X UR11, UR5, UR11, UR6, 0x2, UP0 ;  /* 0x0000000b050b7291 */ /* 0x000fe400080f1406 */
[----:B01----:R-:W-:-:S04]  /*0ba0*/  MOV R2, UR10 ;  /* 0x0000000a00027c02 */ /* 0x003fc80008000f00 */
[----:B------:R-:W-:-:S05]  /*0bb0*/  MOV R3, UR11 ;  /* 0x0000000b00037c02 */ /* 0x000fca0008000f00 */
[----:B------:R-:W2:Y:S04]  /*0bc0*/  LDG.E R4, desc[UR12][R2.64] ;  /* 0x0000000c02047981 */ /* 0x000ea8000c1e1900 */
[----:B------:R-:W4:Y:S04]  /*0bd0*/  LDG.E R6, desc[UR12][R2.64+0x4] ;  /* 0x0000040c02067981 */ /* 0x000f28000c1e1900 */
[----:B------:R-:W5:Y:S01]  /*0be0*/  LDG.E R8, desc[UR12][R2.64+0x8] ;  /* 0x0000080c02087981 */ /* 0x000f62000c1e1900 */
[----:B--2---:R-:W-:-:S04]  /*0bf0*/  FADD R11, R11, R4 ;  /* 0x000000040b0b7221 */ /* 0x004fc80000000000 */
[----:B------:R-:W-:Y:S02]  /*0c00*/  FADD R11, -R0, R11 ;  /* 0x0000000b000b7221 */ /* 0x000fe40000000100 */
[----:B------:R-:W2:Y:S01]  /*0c10*/  LDG.E R0, desc[UR12][R2.64+0xc] ;  /* 0x00000c0c02007981 */ /* 0x000ea2000c1e1900 */
[----:B------:R-:W-:Y:S01]  /*0c20*/  UIADD3 UR5, UP0, UPT, UR5, 0x4, URZ ;  /* 0x0000000405057890 */ /* 0x000fe2000ff1e0ff */
[----:B---3--:R-:W-:-:S03]  /*0c30*/  FMUL R5, R11, UR7 ;  /* 0x000000070b057c20 */ /* 0x008fc60008400000 */
[----:B------:R-:W-:Y:S01]  /*0c40*/  UIADD3.X UR6, UPT, UPT, URZ, UR6, URZ, UP0, !UPT ;  /* 0x00000006ff067290 */ /* 0x000fe200087fe4ff */
[----:B----4-:R-:W-:Y:S01]  /*0c50*/  FADD R7, R5, R6 ;  /* 0x0000000605077221 */ /* 0x010fe20000000000 */
[----:B------:R3:W-:Y:S03]  /*0c60*/  STG.E desc[UR12][R2.64], R5 ;  /* 0x0000000502007986 */ /* 0x0007e6000c10190c */
[----:B------:R-:W-:-:S04]  /*0c70*/  FADD R7, -R4, R7 ;  /* 0x0000000704077221 */ /* 0x000fc80000000100 */
[----:B------:R-:W-:-:S04]  /*0c80*/  FMUL R7, R7, UR7 ;  /* 0x0000000707077c20 */ /* 0x000fc80008400000 */
[----:B-----5:R-:W-:Y:S01]  /*0c90*/  FADD R9, R7, R8 ;  /* 0x0000000807097221 */ /* 0x020fe20000000000 */
        /* <DEDUP_REMOVED lines=8> */
.L_x_560:
[----:B------:R-:W-:-:S04]  /*0d20*/  ISETP.NE.U32.AND P0, PT, RZ, UR8, PT ;  /* 0x00000008ff007c0c */ /* 0x000fc8000bf05070 */
[----:B------:R-:W-:-:S13]  /*0d30*/  ISETP.NE.AND.EX P0, PT, RZ, UR4, PT, P0 ;  /* 0x00000004ff007c0c */ /* 0x000fda000bf05300 */
[----:B------:R-:W-:Y:S05]  /*0d40*/  @!P0 EXIT ;  /* 0x000000000000894d */ /* 0x000fea0003800000 */
[----:B------:R-:W2:Y:S01]  /*0d50*/  LDCU.64 UR10, c[0x0][0x380] ;  /* 0x00007000ff0a77ac */ /* 0x000ea20008000a00 */
[----:B------:R-:W4:Y:S01]  /*0d60*/  LDCU UR9, c[0x0][0x390] ;  /* 0x00007200ff0977ac */ /* 0x000f220008000800 */
[----:B--2---:R-:W-:-:S04]  /*0d70*/  ULEA UR7, UP0, UR5, UR10, 0x2 ;  /* 0x0000000a05077291 */ /* 0x004fc8000f8010ff */
[----:B------:R-:W-:Y:S02]  /*0d80*/  ULEA.HI.X UR5, UR5, UR11, UR6, 0x2, UP0 ;  /* 0x0000000b05057291 */ /* 0x000fe400080f1406 */
[----:B01-3--:R-:W-:-:S04]  /*0d90*/  MOV R5, UR7 ;  /* 0x0000000700057c02 */ /* 0x00bfc80008000f00 */
[----:B----4-:R-:W-:-:S07]  /*0da0*/  MOV R6, UR5 ;  /* 0x0000000500067c02 */ /* 0x010fce0008000f00 */
.L_x_561:
[----:B0-----:R-:W-:Y:S02]  /*0db0*/  MOV R2, R5 ;  /* 0x0000000500027202 */ /* 0x001fe40000000f00 */
[----:B------:R-:W-:-:S05]  /*0dc0*/  MOV R3, R6 ;  /* 0x0000000600037202 */ /* 0x000fca0000000f00 */
[----:B------:R-:W2:Y:S01]  /*0dd0*/  LDG.E R4, desc[UR12][R2.64] ;  /* 0x0000000c02047981 */ /* 0x000ea2000c1e1900 */
[----:B------:R-:W-:Y:S01]  /*0de0*/  UIADD3 UR8, UP0, UPT, UR8, -0x1, URZ ;  /* 0xffffffff08087890 */ /* 0x000fe2000ff1e0ff */
[----:B------:R-:W-:-:S03]  /*0df0*/  IADD3 R5, P0, PT, R2, 0x4, RZ ;  /* 0x0000000402057810 */ /* 0x000fc60007f1e0ff */
[----:B------:R-:W-:Y:S01]  /*0e00*/  UIADD3.X UR4, UPT, UPT, UR4, -0x1, URZ, UP0, !UPT ;  /* 0xffffffff04047890 */ /* 0x000fe200087fe4ff */
[----:B------:R-:W-:Y:S01]  /*0e10*/  IADD3.X R6, PT, PT, RZ, R3, RZ, P0, !PT ;  /* 0x00000003ff067210 */ /* 0x000fe200007fe4ff */
[----:B------:R-:W-:-:S04]  /*0e20*/  UISETP.NE.U32.AND UP0, UPT, UR8, URZ, UPT ;  /* 0x000000ff0800728c */ /* 0x000fc8000bf05070 */
[----:B------:R-:W-:Y:S01]  /*0e30*/  UISETP.NE.AND.EX UP0, UPT, UR4, URZ, UPT, UP0 ;  /* 0x000000ff0400728c */ /* 0x000fe2000bf05300 */
[----:B--2---:R-:W-:-:S04]  /*0e40*/  FADD R11, R4, R11 ;  /* 0x0000000b040b7221 */ /* 0x004fc80000000000 */
[----:B------:R-:W-:Y:S01]  /*0e50*/  FADD R11, R11, -R0 ;  /* 0x800000000b0b7221 */ /* 0x000fe20000000000 */
[----:B------:R-:W-:-:S03]  /*0e60*/  MOV R0, R4 ;  /* 0x0000000400007202 */ /* 0x000fc60000000f00 */
[----:B------:R-:W-:-:S05]  /*0e70*/  FMUL R11, R11, UR9 ;  /* 0x000000090b0b7c20 */ /* 0x000fca0008400000 */
[----:B------:R0:W-:Y:S01]  /*0e80*/  STG.E desc[UR12][R2.64], R11 ;  /* 0x0000000b02007986 */ /* 0x0001e2000c10190c */
[----:B------:R-:W-:Y:S05]  /*0e90*/  BRA.U UP0, `(.L_x_561) ;  /* 0xfffffffd00c47547 */ /* 0x000fea000b83ffff */
[----:B------:R-:W-:Y:S05]  /*0ea0*/  EXIT ;  /* 0x000000000000794d */ /* 0x000fea0003800000 */
.L_x_562:
        /* <DEDUP_REMOVED lines=13> */
.L_x_726:


//--------------------- .text._ZN8pygpukit3ops5audio20subtract_mean_kernelEPfmf --------------------------
	.section	.text._ZN8pygpukit3ops5audio20subtract_mean_kernelEPfmf,"ax",@progbits
	.align	128
        .global         _ZN8pygpukit3ops5audio20subtract_mean_kernelEPfmf
        .type           _ZN8pygpukit3ops5audio20subtract_mean_kernelEPfmf,@function
        .size           _ZN8pygpukit3ops5audio20subtract_mean_kernelEPfmf,(.L_x_727 - _ZN8pygpukit3ops5audio20subtract_mean_kernelEPfmf)
        .other          _ZN8pygpukit3ops5audio20subtract_mean_kernelEPfmf,@"STO_CUDA_ENTRY STV_DEFAULT"
_ZN8pygpukit3ops5audio20subtract_mean_kernelEPfmf:
.text._ZN8pygpukit3ops5audio20subtract_mean_kernelEPfmf:
        /* <DEDUP_REMOVED lines=15> */
[----:B0-----:R-:W-:-:S05]  /*00f0*/  FADD R5, R0, -UR6 ;  /* 0x8000000600057e21 */ /* 0x001fca0008000000 */
[----:B------:R-:W-:Y:S01]  /*0100*/  STG.E desc[UR4][R2.64], R5 ;  /* 0x0000000502007986 */ /* 0x000fe2000c101904 */
[----:B------:R-:W-:Y:S05]  /*0110*/  EXIT ;  /* 0x000000000000794d */ /* 0x000fea0003800000 */
.L_x_563:
        /* <DEDUP_REMOVED lines=14> */
.L_x_727:


//--------------------- .text._ZN8pygpukit3ops5audio18compute_sum_kernelEPKfPfm --------------------------
	.section	.text._ZN8pygpukit3ops5audio18compute_sum_kernelEPKfPfm,"ax",@progbits
	.align	128
        .global         _ZN8pygpukit3ops5audio18compute_sum_kernelEPKfPfm
        .type           _ZN8pygpukit3ops5audio18compute_sum_kernelEPKfPfm,@function
        .size           _ZN8pygpukit3ops5audio18compute_sum_kernelEPKfPfm,(.L_x_728 - _ZN8pygpukit3ops5audio18compute_sum_kernelEPKfPfm)
        .other          _ZN8pygpukit3ops5audio18compute_sum_kernelEPKfPfm,@"STO_CUDA_ENTRY STV_DEFAULT"
_ZN8pygpukit3ops5audio18compute_sum_kernelEPKfPfm:
.text._ZN8pygpukit3ops5audio18compute_sum_kernelEPKfPfm:
[----:B------:R-:W-:Y:S01]  /*0000*/  LDC R1, c[0x0][0x37c] ;  /* 0x0000df00ff017b82 */ /* 0x000fe20000000800 */
[----:B------:R-:W0:Y:S01]  /*0010*/  S2R R6, SR_TID.X ;  /* 0x0000000000067919 */ /* 0x000e220000002100 */
[----:B------:R-:W0:Y:S01]  /*0020*/  LDCU UR8, c[0x0][0x360] ;  /* 0x00006c00ff0877ac */ /* 0x000e220008000800 */
[----:B------:R-:W-:Y:S01]  /*0030*/  IMAD.MOV.U32 R4, RZ, RZ, RZ ;  /* 0x000000ffff047224 */ /* 0x000fe200078e00ff */
[----:B------:R-:W0:Y:S01]  /*0040*/  S2R R7, SR_CTAID.X ;  /* 0x0000000000077919 */ /* 0x000e220000002500 */
[----:B------:R-:W1:Y:S01]  /*0050*/  LDCU.64 UR4, c[0x0][0x390] ;  /* 0x00007200ff0477ac */ /* 0x000e620008000a00 */
[----:B------:R-:W2:Y:S01]  /*0060*/  LDCU.64 UR6, c[0x0][0x358] ;  /* 0x00006b00ff0677ac */ /* 0x000ea20008000a00 */
[----:B0-----:R-:W-:-:S05]  /*0070*/  IMAD R0, R7, UR8, R6 ;  /* 0x0000000807007c24 */ /* 0x001fca000f8e0206 */
[----:B-1----:R-:W-:-:S04]  /*0080*/  ISETP.GE.U32.AND P0, PT, R0, UR4, PT ;  /* 0x0000000400007c0c */ /* 0x002fc8000bf06070 */
[----:B------:R-:W-:-:S13]  /*0090*/  ISETP.GE.U32.AND.EX P0, PT, RZ, UR5, PT, P0 ;  /* 0x00000005ff007c0c */ /* 0x000fda000bf06100 */
[----:B------:R-:W0:Y:S02]  /*00a0*/  @!P0 LDC.64 R2, c[0x0][0x380] ;  /* 0x0000e000ff028b82 */ /* 0x000e240000000a00 */
[----:B0-----:R-:W-:-:S04]  /*00b0*/  @!P0 LEA R2, P1, R0, R2, 0x2 ;  /* 0x0000000200028211 */ /* 0x001fc800078210ff */
[----:B------:R-:W-:-:S05]  /*00c0*/  @!P0 LEA.HI.X R3, R0, R3, RZ, 0x2, P1 ;  /* 0x0000000300038211 */ /* 0x000fca00008f14ff */
[----:B--2---:R-:W2:Y:S01]  /*00d0*/  @!P0 LDG.E.CONSTANT R4, desc[UR6][R2.64] ;  /* 0x0000000602048981 */ /* 0x004ea2000c1e9900 */
[----:B------:R-:W0:Y:S01]  /*00e0*/  S2UR UR5, SR_CgaCtaId ;  /* 0x00000000000579c3 */ /* 0x000e220000008800 */
[----:B------:R-:W-:Y:S01]  /*00f0*/  IMAD.U32 R0, RZ, RZ, UR8 ;  /* 0x00000008ff007e24 */ /* 0x000fe2000f8e00ff */
[----:B------:R-:W-:Y:S01]  /*0100*/  UMOV UR4, 0x400 ;  /* 0x0000040000047882 */ /* 0x000fe20000000000 */
[----:B------:R-:W-:-:S03]  /*0110*/  ISETP.NE.AND P0, PT, R6, RZ, PT ;  /* 0x000000ff0600720c */ /* 0x000fc60003f05270 */
[----:B------:R-:W-:Y:S01]  /*0120*/  ISETP.GE.U32.AND P1, PT, R0, 0x2, PT ;  /* 0x000000020000780c */ /* 0x000fe20003f26070 */
[----:B0-----:R-:W-:-:S06]  /*0130*/  ULEA UR4, UR5, UR4, 0x18 ;  /* 0x0000000405047291 */ /* 0x001fcc000f8ec0ff */
[----:B------:R-:W-:-:S05]  /*0140*/  LEA R5, R6, UR4, 0x2 ;  /* 0x0000000406057c11 */ /* 0x000fca000f8e10ff */
[----:B--2---:R0:W-:Y:S01]  /*0150*/  STS [R5], R4 ;  /* 0x0000000405007388 */ /* 0x0041e20000000800 */
[----:B------:R-:W-:Y:S06]  /*0160*/  BAR.SYNC.DEFER_BLOCKING 0x0 ;  /* 0x0000000000007b1d */ /* 0x000fec0000010000 */
[----:B------:R-:W-:Y:S05]  /*0170*/  @!P1 BRA `(.L_x_564) ;  /* 0x00000000002c9947 */ /* 0x000fea0003800000 */
.L_x_565:
        /* <DEDUP_REMOVED lines=10> */
[----:B-1----:R-:W-:Y:S05]  /*0220*/  @P1 BRA `(.L_x_565) ;  /* 0xfffffffc00d41947 */ /* 0x002fea000383ffff */
.L_x_564:
[----:B------:R-:W-:Y:S05]  /*0230*/  @P0 EXIT ;  /* 0x000000000000094d */ /* 0x000fea0003800000 */
[----:B------:R-:W1:Y:S01]  /*0240*/  S2UR UR5, SR_CgaCtaId ;  /* 0x00000000000579c3 */ /* 0x000e620000008800 */
[----:B------:R-:W-:-:S07]  /*0250*/  UMOV UR4, 0x400 ;  /* 0x0000040000047882 */ /* 0x000fce0000000000 */
[----:B------:R-:W2:Y:S01]  /*0260*/  LDC.64 R2, c[0x0][0x388] ;  /* 0x0000e200ff027b82 */ /* 0x000ea20000000a00 */
[----:B-1----:R-:W-:Y:S01]  /*0270*/  ULEA UR4, UR5, UR4, 0x18 ;  /* 0x0000000405047291 */ /* 0x002fe2000f8ec0ff */
[----:B--2---:R-:W-:-:S08]  /*0280*/  IMAD.WIDE.U32 R2, R7, 0x4, R2 ;  /* 0x0000000407027825 */ /* 0x004fd000078e0002 */
[----:B0-----:R-:W0:Y:S04]  /*0290*/  LDS R5, [UR4] ;  /* 0x00000004ff057984 */ /* 0x001e280008000800 */
[----:B0-----:R-:W-:Y:S01]  /*02a0*/  STG.E desc[UR6][R2.64], R5 ;  /* 0x0000000502007986 */ /* 0x001fe2000c101906 */
[----:B------:R-:W-:Y:S05]  /*02b0*/  EXIT ;  /* 0x000000000000794d */ /* 0x000fea0003800000 */
.L_x_566:
        /* <DEDUP_REMOVED lines=12> */
.L_x_728:


//--------------------- .text._ZN8pygpukit3ops5audio28deemphasis_sequential_kernelEPfmf --------------------------
	.section	.text._ZN8pygpukit3ops5audio28deemphasis_sequential_kernelEPfmf,"ax",@progbits
	.align	128
        .global         _ZN8pygpukit3ops5audio28deemphasis_sequential_kernelEPfmf
        .type           _ZN8pygpukit3ops5audio28deemphasis_sequential_kernelEPfmf,@function
        .size           _ZN8pygpukit3ops5audio28deemphasis_sequential_kernelEPfmf,(.L_x_729 - _ZN8pygpukit3ops5audio28deemphasis_sequential_kernelEPfmf)
        .other          _ZN8pygpukit3ops5audio28deemphasis_sequential_kernelEPfmf,@"STO_CUDA_ENTRY STV_DEFAULT"
_ZN8pygpukit3ops5audio28deemphasis_sequential_kernelEPfmf:
.text._ZN8pygpukit3ops5audio28deemphasis_sequential_kernelEPfmf:
[----:B------:R-:W-:Y:S01]  /*0000*/  LDC R1, c[0x0][0x37c] ;  /* 0x0000df00ff017b82 */ /* 0x000fe20000000800 */
[----:B------:R-:W0:Y:S07]  /*0010*/  S2R R0, SR_TID.X ;  /* 0x0000000000007919 */ /* 0x000e2e0000002100 */
[----:B------:R-:W0:Y:S08]  /*0020*/  S2UR UR4, SR_CTAID.X ;  /* 0x00000000000479c3 */ /* 0x000e300000002500 */
[----:B------:R-:W1:Y:S01]  /*0030*/  LDC.64 R2, c[0x0][0x388] ;  /* 0x0000e200ff027b82 */ /* 0x000e620000000a00 */
[----:B0-----:R-:W-:-:S02]  /*0040*/  LOP3.LUT P0, RZ, R0, UR4, RZ, 0xfc, !PT ;  /* 0x0000000400ff7c12 */ /* 0x001fc4000f80fcff */
[----:B-1----:R-:W-:-:S04]  /*0050*/  ISETP.EQ.U32.AND P1, PT, R2, RZ, PT ;  /* 0x000000ff0200720c */ /* 0x002fc80003f22070 */
[----:B------:R-:W-:-:S13]  /*0060*/  ISETP.EQ.OR.EX P0, PT, R3, RZ, P0, P1 ;  /* 0x000000ff0300720c */ /* 0x000fda0000702710 */
[----:B------:R-:W-:Y:S05]  /*0070*/  @P0 EXIT ;  /* 0x000000000000094d */ /* 0x000fea0003800000 */
[C---:B------:R-:W-:Y:S01]  /*0080*/  IADD3 R0, P0, PT, R2.reuse, -0x1, RZ ;  /* 0xffffffff02007810 */ /* 0x040fe20007f1e0ff */
[----:B------:R-:W0:Y:S01]  /*0090*/  LDCU.64 UR6, c[0x0][0x358] ;  /* 0x00006b00ff0677ac */ /* 0x000e220008000a00 */
[----:B------:R-:W-:Y:S01]  /*00a0*/  LOP3.LUT R22, R2, 0xf, RZ, 0xc0, !PT ;  /* 0x0000000f02167812 */ /* 0x000fe200078ec0ff */
[----:B------:R-:W-:Y:S01]  /*00b0*/  IMAD.MOV.U32 R17, RZ, RZ, RZ ;  /* 0x000000ffff117224 */ /* 0x000fe200078e00ff */
[----:B------:R-:W-:Y:S01]  /*00c0*/  ISETP.GE.U32.AND P1, PT, R0, 0xf, PT ;  /* 0x0000000f0000780c */ /* 0x000fe20003f26070 */
[----:B------:R-:W-:Y:S01]  /*00d0*/  IMAD.MOV.U32 R0, RZ, RZ, RZ ;  /* 0x000000ffff007224 */ /* 0x000fe200078e00ff */
[----:B------:R-:W-:Y:S02]  /*00e0*/  IADD3.X R3, PT, PT, R3, -0x1, RZ, P0, !PT ;  /* 0xffffffff03037810 */ /* 0x000fe400007fe4ff */
[----:B------:R-:W-:Y:S02]  /*00f0*/  ISETP.NE.U32.AND P0, PT, R22, RZ, PT ;  /* 0x000000ff1600720c */ /* 0x000fe40003f05070 */
[----:B------:R-:W-:Y:S01]  /*0100*/  ISETP.GE.U32.AND.EX P1, PT, R3, RZ, PT, P1 ;  /* 0x000000ff0300720c */ /* 0x000fe20003f26110 */
[----:B------:R-:W-:Y:S01]  /*0110*/  IMAD.MOV.U32 R3, RZ, RZ, RZ ;  /* 0x000000ffff037224 */ /* 0x000fe200078e00ff */
[----:B------:R-:W-:-:S11]  /*0120*/  ISETP.NE.AND.EX P0, PT, RZ, RZ, PT, P0 ;  /* 0x000000ffff00720c */ /* 0x000fd60003f05300 */
[----:B0-----:R-:W-:Y:S05]  /*0130*/  @!P1 BRA `(.L_x_567) ;  /* 0x0000000400109947 */ /* 0x001fea0003800000 */
[----:B------:R-:W0:Y:S01]  /*0140*/  LDCU.64 UR4, c[0x0][0x380] ;  /* 0x00007000ff0477ac */ /* 0x000e220008000a00 */
[----:B------:R-:W1:Y:S01]  /*0150*/  LDC R0, c[0x0][0x38c] ;  /* 0x0000e300ff007b82 */ /* 0x000e620000000800 */
[----:B------:R-:W-:Y:S01]  /*0160*/  LOP3.LUT R3, R2, 0xfffffff0, RZ, 0xc0, !PT ;  /* 0xfffffff002037812 */ /* 0x000fe200078ec0ff */
[----:B------:R-:W-:Y:S01]  /*0170*/  HFMA2 R17, -RZ, RZ, 0, 0 ;  /* 0x00000000ff117431 */ /* 0x000fe200000001ff */
[----:B------:R-:W2:Y:S03]  /*0180*/  LDCU UR8, c[0x0][0x390] ;  /* 0x00007200ff0877ac */ /* 0x000ea60008000800 */
[----:B------:R-:W-:Y:S01]  /*0190*/  IMAD.MOV.U32 R7, RZ, RZ, R3 ;  /* 0x000000ffff077224 */ /* 0x000fe200078e0003 */
[----:B0-----:R-:W-:-:S04]  /*01a0*/  UIADD3 UR4, UP0, UPT, UR4, 0x20, URZ ;  /* 0x0000002004047890 */ /* 0x001fc8000ff1e0ff */
[----:B------:R-:W-:Y:S02]  /*01b0*/  UIADD3.X UR5, UPT, UPT, URZ, UR5, URZ, UP0, !UPT ;  /* 0x00000005ff057290 */ /* 0x000fe400087fe4ff */
[----:B------:R-:W-:Y:S01]  /*01c0*/  MOV R8, UR4 ;  /* 0x0000000400087c02 */ /* 0x000fe20008000f00 */
[----:B-1----:R-:W-:-:S03]  /*01d0*/  IMAD.MOV.U32 R6, RZ, RZ, R0 ;  /* 0x000000ffff067224 */ /* 0x002fc600078e0000 */
[----:B--2---:R-:W-:-:S07]  /*01e0*/  IMAD.U32 R9, RZ, RZ, UR5 ;  /* 0x00000005ff097e24 */ /* 0x004fce000f8e00ff */
.L_x_568:
[----:B--2---:R-:W-:Y:S01]  /*01f0*/  IMAD.MOV.U32 R4, RZ, RZ, R8 ;  /* 0x000000ffff047224 */ /* 0x004fe200078e0008 */
[----:B------:R-:W-:-:S05]  /*0200*/  MOV R5, R9 ;  /* 0x0000000900057202 */ /* 0x000fca0000000f00 */
[----:B------:R-:W2:Y:S04]  /*0210*/  LDG.E R24, desc[UR6][R4.64+-0x20] ;  /* 0xffffe00604187981 */ /* 0x000ea8000c1e1900 */
        /* <DEDUP_REMOVED lines=15> */
[----:B------:R-:W-:-:S04]  /*0310*/  IADD3 R7, P1, PT, R7, -0x10, RZ ;  /* 0xfffffff007077810 */ /* 0x000fc80007f3e0ff */
[----:B------:R-:W-:Y:S02]  /*0320*/  IADD3.X R6, PT, PT, R6, -0x1, RZ, P1, !PT ;  /* 0xffffffff06067810 */ /* 0x000fe40000ffe4ff */
[----:B------:R-:W-:-:S04]  /*0330*/  ISETP.NE.U32.AND P1, PT, R7, RZ, PT ;  /* 0x000000ff0700720c */ /* 0x000fc80003f25070 */
[----:B------:R-:W-:Y:S01]  /*0340*/  ISETP.NE.AND.EX P1, PT, R6, RZ, PT, P1 ;  /* 0x000000ff0600720c */ /* 0x000fe20003f25310 */
[----:B--2---:R-:W-:-:S04]  /*0350*/  FFMA R17, R17, UR8, R24 ;  /* 0x0000000811117c23 */ /* 0x004fc80008000018 */
[----:B---3--:R-:W-:Y:S01]  /*0360*/  FFMA R19, R17, UR8, R26 ;  /* 0x0000000811137c23 */ /* 0x008fe2000800001a */
[----:B------:R-:W-:Y:S03]  /*0370*/  STG.E desc[UR6][R4.64+-0x20], R17 ;  /* 0xffffe01104007986 */ /* 0x000fe6000c101906 */
[----:B----4-:R-:W-:Y:S01]  /*0380*/  FFMA R21, R19, UR8, R28 ;  /* 0x0000000813157c23 */ /* 0x010fe2000800001c */
[----:B------:R-:W-:Y:S03]  /*0390*/  STG.E desc[UR6][R4.64+-0x1c], R19 ;  /* 0xffffe41304007986 */ /* 0x000fe6000c101906 */
[----:B-----5:R-:W-:Y:S01]  /*03a0*/  FFMA R23, R21, UR8, R23 ;  /* 0x0000000815177c23 */ /* 0x020fe20008000017 */
[----:B------:R-:W-:Y:S03]  /*03b0*/  STG.E desc[UR6][R4.64+-0x18], R21 ;  /* 0xffffe81504007986 */ /* 0x000fe6000c101906 */
[----:B------:R-:W-:Y:S01]  /*03c0*/  FFMA R25, R23, UR8, R25 ;  /* 0x0000000817197c23 */ /* 0x000fe20008000019 */
        /* <DEDUP_REMOVED lines=12> */
[----:B------:R0:W-:Y:S03]  /*0490*/  STG.E desc[UR6][R4.64+0x4], R8 ;  /* 0x0000040804007986 */ /* 0x0001e6000c101906 */
[----:B------:R-:W-:Y:S01]  /*04a0*/  FFMA R10, R9, UR8, R10 ;  /* 0x00000008090a7c23 */ /* 0x000fe2000800000a */
[----:B------:R1:W-:Y:S03]  /*04b0*/  STG.E desc[UR6][R4.64+0x8], R9 ;  /* 0x0000080904007986 */ /* 0x0003e6000c101906 */
[----:B------:R-:W-:Y:S01]  /*04c0*/  FFMA R11, R10, UR8, R11 ;  /* 0x000000080a0b7c23 */ /* 0x000fe2000800000b */
[----:B------:R2:W-:Y:S03]  /*04d0*/  STG.E desc[UR6][R4.64+0xc], R10 ;  /* 0x00000c0a04007986 */ /* 0x0005e6000c101906 */
[----:B------:R-:W-:Y:S01]  /*04e0*/  FFMA R12, R11, UR8, R12 ;  /* 0x000000080b0c7c23 */ /* 0x000fe2000800000c */
[----:B0-----:R-:W-:Y:S01]  /*04f0*/  IADD3 R8, P2, PT, R4, 0x40, RZ ;  /* 0x0000004004087810 */ /* 0x001fe20007f5e0ff */
[----:B------:R2:W-:Y:S02]  /*0500*/  STG.E desc[UR6][R4.64+0x10], R11 ;  /* 0x0000100b04007986 */ /* 0x0005e4000c101906 */
[----:B------:R-:W-:-:S02]  /*0510*/  FFMA R13, R12, UR8, R13 ;  /* 0x000000080c0d7c23 */ /* 0x000fc4000800000d */
[----:B------:R2:W-:Y:S01]  /*0520*/  STG.E desc[UR6][R4.64+0x14], R12 ;  /* 0x0000140c04007986 */ /* 0x0005e2000c101906 */
[----:B-1----:R-:W-:Y:S02]  /*0530*/  IMAD.X R9, RZ, RZ, R5, P2 ;  /* 0x000000ffff097224 */ /* 0x002fe400010e0605 */
[----:B------:R-:W-:Y:S01]  /*0540*/  FFMA R17, R13, UR8, R14 ;  /* 0x000000080d117c23 */ /* 0x000fe2000800000e */
[----:B------:R2:W-:Y:S04]  /*0550*/  STG.E desc[UR6][R4.64+0x18], R13 ;  /* 0x0000180d04007986 */ /* 0x0005e8000c101906 */
[----:B------:R2:W-:Y:S01]  /*0560*/  STG.E desc[UR6][R4.64+0x1c], R17 ;  /* 0x00001c1104007986 */ /* 0x0005e2000c101906 */
[----:B------:R-:W-:Y:S05]  /*0570*/  @P1 BRA `(.L_x_568) ;  /* 0xfffffffc001c1947 */ /* 0x000fea000383ffff */
.L_x_567:
[----:B------:R-:W-:Y:S05]  /*0580*/  @!P0 EXIT ;  /* 0x000000000000894d */ /* 0x000fea0003800000 */
[----:B------:R-:W-:Y:S02]  /*0590*/  ISETP.GE.U32.AND P1, PT, R22, 0x8, PT ;  /* 0x000000081600780c */ /* 0x000fe40003f26070 */
[----:B------:R-:W-:Y:S02]  /*05a0*/  LOP3.LUT R23, R2, 0x7, RZ, 0xc0, !PT ;  /* 0x0000000702177812 */ /* 0x000fe400078ec0ff */
[----:B------:R-:W-:Y:S02]  /*05b0*/  ISETP.GE.U32.AND.EX P1, PT, RZ, RZ, PT, P1 ;  /* 0x000000ffff00720c */ /* 0x000fe40003f26110 */
[----:B------:R-:W-:-:S04]  /*05c0*/  ISETP.NE.U32.AND P0, PT, R23, RZ, PT ;  /* 0x000000ff1700720c */ /* 0x000fc80003f05070 */
[----:B------:R-:W-:-:S07]  /*05d0*/  ISETP.NE.AND.EX P0, PT, RZ, RZ, PT, P0 ;  /* 0x000000ffff00720c */ /* 0x000fce0003f05300 */
[----:B------:R-:W-:Y:S06]  /*05e0*/  @!P1 BRA `(.L_x_569) ;  /* 0x0000000000789947 */ /* 0x000fec0003800000 */
[----:B--2---:R-:W0:Y:S01]  /*05f0*/  LDC.64 R4, c[0x0][0x380] ;  /* 0x0000e000ff047b82 */ /* 0x004e220000000a00 */
[----:B------:R-:W1:Y:S01]  /*0600*/  LDCU UR4, c[0x0][0x390] ;  /* 0x00007200ff0477ac */ /* 0x000e620008000800 */
[----:B0-----:R-:W-:-:S04]  /*0610*/  LEA R4, P1, R3, R4, 0x2 ;  /* 0x0000000403047211 */ /* 0x001fc800078210ff */
[----:B------:R-:W-:-:S05]  /*0620*/  LEA.HI.X R5, R3, R5, R0, 0x2, P1 ;  /* 0x0000000503057211 */ /* 0x000fca00008f1400 */
[----:B------:R-:W1:Y:S04]  /*0630*/  LDG.E R6, desc[UR6][R4.64] ;  /* 0x0000000604067981 */ /* 0x000e68000c1e1900 */
[----:B------:R-:W2:Y:S04]  /*0640*/  LDG.E R8, desc[UR6][R4.64+0x4] ;  /* 0x0000040604087981 */ /* 0x000ea8000c1e1900 */
[----:B------:R-:W3:Y:S04]  /*0650*/  LDG.E R10, desc[UR6][R4.64+0x8] ;  /* 0x00000806040a7981 */ /* 0x000ee8000c1e1900 */
[----:B------:R-:W4:Y:S04]  /*0660*/  LDG.E R12, desc[UR6][R4.64+0xc] ;  /* 0x00000c06040c7981 */ /* 0x000f28000c1e1900 */
[----:B------:R-:W5:Y:S04]  /*0670*/  LDG.E R14, desc[UR6][R4.64+0x10] ;  /* 0x00001006040e7981 */ /* 0x000f68000c1e1900 */
[----:B------:R-:W5:Y:S04]  /*0680*/  LDG.E R16, desc[UR6][R4.64+0x14] ;  /* 0x0000140604107981 */ /* 0x000f68000c1e1900 */
[----:B------:R-:W5:Y:S04]  /*0690*/  LDG.E R18, desc[UR6][R4.64+0x18] ;  /* 0x0000180604127981 */ /* 0x000f68000c1e1900 */
[----:B------:R-:W5:Y:S01]  /*06a0*/  LDG.E R20, desc[UR6][R4.64+0x1c] ;  /* 0x00001c0604147981 */ /* 0x000f62000c1e1900 */
[----:B------:R-:W-:-:S05]  /*06b0*/  IADD3 R3, P1, PT, R3, 0x8, RZ ;  /* 0x0000000803037810 */ /* 0x000fca0007f3e0ff */
[----:B------:R-:W-:Y:S02]  /*06c0*/  IMAD.X R0, RZ, RZ, R0, P1 ;  /* 0x000000ffff007224 */ /* 0x000fe400008e0600 */
[----:B-1----:R-:W-:-:S04]  /*06d0*/  FFMA R7, R17, UR4, R6 ;  /* 0x0000000411077c23 */ /* 0x002fc80008000006 */
[----:B--2---:R-:W-:Y:S01]  /*06e0*/  FFMA R9, R7, UR4, R8 ;  /* 0x0000000407097c23 */ /* 0x004fe20008000008 */
[----:B------:R0:W-:Y:S03]  /*06f0*/  STG.E desc[UR6][R4.64], R7 ;  /* 0x0000000704007986 */ /* 0x0001e6000c101906 */
[----:B---3--:R-:W-:Y:S01]  /*0700*/  FFMA R11, R9, UR4, R10 ;  /* 0x00000004090b7c23 */ /* 0x008fe2000800000a */
[----:B------:R0:W-:Y:S03]  /*0710*/  STG.E desc[UR6][R4.64+0x4], R9 ;  /* 0x0000040904007986 */ /* 0x0001e6000c101906 */
[----:B----4-:R-:W-:Y:S01]  /*0720*/  FFMA R13, R11, UR4, R12 ;  /* 0x000000040b0d7c23 */ /* 0x010fe2000800000c */
[----:B------:R0:W-:Y:S03]  /*0730*/  STG.E desc[UR6][R4.64+0x8], R11 ;  /* 0x0000080b04007986 */ /* 0x0001e6000c101906 */
[----:B-----5:R-:W-:Y:S01]  /*0740*/  FFMA R15, R13, UR4, R14 ;  /* 0x000000040d0f7c23 */ /* 0x020fe2000800000e */
[----:B------:R0:W-:Y:S03]  /*0750*/  STG.E desc[UR6][R4.64+0xc], R13 ;  /* 0x00000c0d04007986 */ /* 0x0001e6000c101906 */
[----:B------:R-:W-:Y:S01]  /*0760*/  FFMA R19, R15, UR4, R16 ;  /* 0x000000040f137c23 */ /* 0x000fe20008000010 */
[----:B------:R0:W-:Y:S03]  /*0770*/  STG.E desc[UR6][R4.64+0x10], R15 ;  /* 0x0000100f04007986 */ /* 0x0001e6000c101906 */
[----:B------:R-:W-:Y:S01]  /*0780*/  FFMA R21, R19, UR4, R18 ;  /* 0x0000000413157c23 */ /* 0x000fe20008000012 */
[----:B------:R0:W-:Y:S03]  /*0790*/  STG.E desc[UR6][R4.64+0x14], R19 ;  /* 0x0000141304007986 */ /* 0x0001e6000c101906 */
[----:B------:R-:W-:Y:S01]  /*07a0*/  FFMA R17, R21, UR4, R20 ;  /* 0x0000000415117c23 */ /* 0x000fe20008000014 */
[----:B------:R0:W-:Y:S04]  /*07b0*/  STG.E desc[UR6][R4.64+0x18], R21 ;  /* 0x0000181504007986 */ /* 0x0001e8000c101906 */
[----:B------:R0:W-:Y:S02]  /*07c0*/  STG.E desc[UR6][R4.64+0x1c], R17 ;  /* 0x00001c1104007986 */ /* 0x0001e4000c101906 */
.L_x_569:
[----:B------:R-:W-:Y:S05]  /*07d0*/  @!P0 EXIT ;  /* 0x000000000000894d */ /* 0x000fea0003800000 */
[----:B------:R-:W-:-:S04]  /*07e0*/  ISETP.GE.U32.AND P0, PT, R23, 0x4, PT ;  /* 0x000000041700780c */ /* 0x000fc80003f06070 */
[----:B------:R-:W-:-:S13]  /*07f0*/  ISETP.GE.U32.AND.EX P0, PT, RZ, RZ, PT, P0 ;  /* 0x000000ffff00720c */ /* 0x000fda0003f06100 */
[----:B0-2---:R-:W0:Y:S08]  /*0800*/  @P0 LDC.64 R4, c[0x0][0x380] ;  /* 0x0000e000ff040b82 */ /* 0x005e300000000a00 */
[----:B------:R-:W1:Y:S01]  /*0810*/  @P0 LDC R14, c[0x0][0x390] ;  /* 0x0000e400ff0e0b82 */ /* 0x000e620000000800 */
[----:B0-----:R-:W-:-:S04]  /*0820*/  @P0 LEA R4, P1, R3, R4, 0x2 ;  /* 0x0000000403040211 */ /* 0x001fc800078210ff */
[----:B------:R-:W-:-:S05]  /*0830*/  @P0 LEA.HI.X R5, R3, R5, R0, 0x2, P1 ;  /* 0x0000000503050211 */ /* 0x000fca00008f1400 */
[----:B------:R-:W1:Y:S04]  /*0840*/  @P0 LDG.E R6, desc[UR6][R4.64] ;  /* 0x0000000604060981 */ /* 0x000e68000c1e1900 */
[----:B------:R-:W2:Y:S04]  /*0850*/  @P0 LDG.E R8, desc[UR6][R4.64+0x4] ;  /* 0x0000040604080981 */ /* 0x000ea8000c1e1900 */
[----:B------:R-:W3:Y:S04]  /*0860*/  @P0 LDG.E R10, desc[UR6][R4.64+0x8] ;  /* 0x00000806040a0981 */ /* 0x000ee8000c1e1900 */
[----:B------:R-:W4:Y:S01]  /*0870*/  @P0 LDG.E R12, desc[UR6][R4.64+0xc] ;  /* 0x00000c06040c0981 */ /* 0x000f22000c1e1900 */
[----:B------:R-:W-:Y:S01]  /*0880*/  MOV R13, RZ ;  /* 0x000000ff000d7202 */ /* 0x000fe20000000f00 */
[----:B-1----:R-:W-:Y:S01]  /*0890*/  @P0 FFMA R7, R17, R14, R6 ;  /* 0x0000000e11070223 */ /* 0x002fe20000000006 */
[----:B------:R-:W-:-:S03]  /*08a0*/  LOP3.LUT R6, R2, 0x3, RZ, 0xc0, !PT ;  /* 0x0000000302067812 */ /* 0x000fc600078ec0ff */
[-C--:B--2---:R-:W-:Y:S01]  /*08b0*/  @P0 FFMA R9, R7, R14.reuse, R8 ;  /* 0x0000000e07090223 */ /* 0x084fe20000000008 */
[----:B------:R-:W-:Y:S01]  /*08c0*/  ISETP.NE.U32.AND P1, PT, R6, RZ, PT ;  /* 0x000000ff0600720c */ /* 0x000fe20003f25070 */
[----:B------:R0:W-:Y:S02]  /*08d0*/  @P0 STG.E desc[UR6][R4.64], R7 ;  /* 0x0000000704000986 */ /* 0x0001e4000c101906 */
[-C--:B---3--:R-:W-:Y:S01]  /*08e0*/  @P0 FFMA R11, R9, R14.reuse, R10 ;  /* 0x0000000e090b0223 */ /* 0x088fe2000000000a */
[----:B------:R-:W-:Y:S01]  /*08f0*/  ISETP.NE.AND.EX P1, PT, R13, RZ, PT, P1 ;  /* 0x000000ff0d00720c */ /* 0x000fe20003f25310 */
[----:B------:R0:W-:Y:S02]  /*0900*/  @P0 STG.E desc[UR6][R4.64+0x4], R9 ;  /* 0x0000040904000986 */ /* 0x0001e4000c101906 */
[----:B----4-:R-:W-:Y:S02]  /*0910*/  @P0 FFMA R17, R11, R14, R12 ;  /* 0x0000000e0b110223 */ /* 0x010fe4000000000c */
[----:B------:R0:W-:Y:S04]  /*0920*/  @P0 STG.E desc[UR6][R4.64+0x8], R11 ;  /* 0x0000080b04000986 */ /* 0x0001e8000c101906 */
[----:B------:R0:W-:Y:S04]  /*0930*/  @P0 STG.E desc[UR6][R4.64+0xc], R17 ;  /* 0x00000c1104000986 */ /* 0x0001e8000c101906 */
[----:B------:R-:W-:Y:S05]  /*0940*/  @!P1 EXIT ;  /* 0x000000000000994d */ /* 0x000fea0003800000 */
[----:B0-----:R-:W0:Y:S01]  /*0950*/  LDC.64 R4, c[0x0][0x380] ;  /* 0x0000e000ff047b82 */ /* 0x001e220000000a00 */
[----:B------:R-:W-:Y:S01]  /*0960*/  @P0 IADD3 R3, P1, PT, R3, 0x4, RZ ;  /* 0x0000000403030810 */ /* 0x000fe20007f3e0ff */
[----:B------:R-:W1:Y:S04]  /*0970*/  LDCU UR4, c[0x0][0x390] ;  /* 0x00007200ff0477ac */ /* 0x000e680008000800 */
[----:B------:R-:W-:Y:S01]  /*0980*/  @P0 IMAD.X R0, RZ, RZ, R0, P1 ;  /* 0x000000ffff000224 */ /* 0x000fe200008e0600 */
[----:B0-----:R-:W-:-:S04]  /*0990*/  LEA R4, P2, R3, R4, 0x2 ;  /* 0x0000000403047211 */ /* 0x001fc800078410ff */
[----:B-1----:R-:W-:-:S09]  /*09a0*/  LEA.HI.X R5, R3, R5, R0, 0x2, P2 ;  /* 0x0000000503057211 */ /* 0x002fd200010f1400 */
.L_x_570:
[----:B0-----:R-:W-:Y:S01]  /*09b0*/  IMAD.MOV.U32 R2, RZ, RZ, R4 ;  /* 0x000000ffff027224 */ /* 0x001fe200078e0004 */
[----:B------:R-:W-:-:S05]  /*09c0*/  MOV R3, R5 ;  /* 0x0000000500037202 */ /* 0x000fca0000000f00 */
[----:B------:R-:W2:Y:S01]  /*09d0*/  LDG.E R0, desc[UR6][R2.64] ;  /* 0x0000000602007981 */ /* 0x000ea2000c1e1900 */
[----:B------:R-:W-:Y:S02]  /*09e0*/  IADD3 R6, P0, PT, R6, -0x1, RZ ;  /* 0xffffffff06067810 */ /* 0x000fe40007f1e0ff */
[----:B------:R-:W-:Y:S02]  /*09f0*/  IADD3 R4, P1, PT, R2, 0x4, RZ ;  /* 0x0000000402047810 */ /* 0x000fe40007f3e0ff */
[----:B------:R-:W-:Y:S02]  /*0a00*/  IADD3.X R13, PT, PT, R13, -0x1, RZ, P0, !PT ;  /* 0xffffffff0d0d7810 */ /* 0x000fe400007fe4ff */
[----:B------:R-:W-:Y:S01]  /*0a10*/  ISETP.NE.U32.AND P0, PT, R6, RZ, PT ;  /* 0x000000ff0600720c */ /* 0x000fe20003f05070 */
[----:B------:R-:W-:-:S03]  /*0a20*/  IMAD.X R5, RZ, RZ, R3, P1 ;  /* 0x000000ffff057224 */ /* 0x000fc600008e0603 */
[----:B------:R-:W-:Y:S01]  /*0a30*/  ISETP.NE.AND.EX P0, PT, R13, RZ, PT, P0 ;  /* 0x000000ff0d00720c */ /* 0x000fe20003f05300 */
[----:B--2---:R-:W-:-:S05]  /*0a40*/  FFMA R17, R17, UR4, R0 ;  /* 0x0000000411117c23 */ /* 0x004fca0008000000 */
[----:B------:R0:W-:Y:S07]  /*0a50*/  STG.E desc[UR6][R2.64], R17 ;  /* 0x0000001102007986 */ /* 0x0001ee000c101906 */
[----:B------:R-:W-:Y:S05]  /*0a60*/  @P0 BRA `(.L_x_570) ;  /* 0xfffffffc00d00947 */ /* 0x000fea000383ffff */
[----:B------:R-:W-:Y:S05]  /*0a70*/  EXIT ;  /* 0x000000000000794d */ /* 0x000fea0003800000 */
.L_x_571:
        /* <DEDUP_REMOVED lines=16> */
.L_x_729:


//--------------------- .text._ZN8pygpukit3ops5audio18preemphasis_kernelEPfmf --------------------------
	.section	.text._ZN8pygpukit3ops5audio18preemphasis_kernelEPfmf,"ax",@progbits
	.align	128
        .global         _ZN8pygpukit3ops5audio18preemphasis_kernelEPfmf
        .type           _ZN8pygpukit3ops5audio18preemphasis_kernelEPfmf,@function
        .size           _ZN8pygpukit3ops5audio18preemphasis_kernelEPfmf,(.L_x_730 - _ZN8pygpukit3ops5audio18preemphasis_kernelEPfmf)
        .other          _ZN8pygpukit3ops5audio18preemphasis_kernelEPfmf,@"STO_CUDA_ENTRY STV_DEFAULT"
_ZN8pygpukit3ops5audio18preemphasis_kernelEPfmf:
.text._ZN8pygpukit3ops5audio18preemphasis_kernelEPfmf:
        /* <DEDUP_REMOVED lines=10> */
[C---:B------:R-:W-:Y:S01]  /*00a0*/  ISETP.NE.AND P0, PT, R0.reuse, RZ, PT ;  /* 0x000000ff0000720c */ /* 0x040fe20003f05270 */
[----:B------:R-:W-:Y:S01]  /*00b0*/  IMAD.MOV.U32 R5, RZ, RZ, RZ ;  /* 0x000000ffff057224 */ /* 0x000fe200078e00ff */
[----:B------:R-:W1:Y:S01]  /*00c0*/  LDCU.64 UR4, c[0x0][0x358] ;  /* 0x00006b00ff0477ac */ /* 0x000e620008000a00 */
[C---:B0-----:R-:W-:Y:S01]  /*00d0*/  LEA R2, P1, R0.reuse, UR6, 0x2 ;  /* 0x0000000600027c11 */ /* 0x041fe2000f8210ff */
[----:B------:R-:W0:Y:S03]  /*00e0*/  LDCU UR6, c[0x0][0x390] ;  /* 0x00007200ff0677ac */ /* 0x000e260008000800 */
[----:B------:R-:W-:-:S06]  /*00f0*/  LEA.HI.X R3, R0, UR7, RZ, 0x2, P1 ;  /* 0x0000000700037c11 */ /* 0x000fcc00088f14ff */
[----:B-1----:R-:W0:Y:S04]  /*0100*/  @P0 LDG.E R5, desc[UR4][R2.64+-0x4] ;  /* 0xfffffc0402050981 */ /* 0x002e28000c1e1900 */
[----:B------:R-:W0:Y:S02]  /*0110*/  LDG.E R0, desc[UR4][R2.64] ;  /* 0x0000000402007981 */ /* 0x000e24000c1e1900 */
[----:B0-----:R-:W-:-:S05]  /*0120*/  FFMA R5, -R5, UR6, R0 ;  /* 0x0000000605057c23 */ /* 0x001fca0008000100 */
[----:B------:R-:W-:Y:S01]  /*0130*/  STG.E desc[UR4][R2.64], R5 ;  /* 0x0000000502007986 */ /* 0x000fe2000c101904 */
[----:B------:R-:W-:Y:S05]  /*0140*/  EXIT ;  /* 0x000000000000794d */ /* 0x000fea0003800000 */
.L_x_572:
        /* <DEDUP_REMOVED lines=11> */
.L_x_730:


//--------------------- .text._ZN8pygpukit3ops5audio30vad_compute_noise_floor_kernelEPKfPfi --------------------------
	.section	.text._ZN8pygpukit3ops5audio30vad_compute_noise_floor_kernelEPKfPfi,"ax",@progbits
	.align	128
        .global         _ZN8pygpukit3ops5audio30vad_compute_noise_floor_kernelEPKfPfi
        .type           _ZN8pygpukit3ops5audio30vad_compute_noise_floor_kernelEPKfPfi,@function
        .size           _ZN8pygpukit3ops5audio30vad_compute_noise_floor_kernelEPKfPfi,(.L_x_731 - _ZN8pygpukit3ops5audio30vad_compute_noise_floor_kernelEPKfPfi)
        .other          _ZN8pygpukit3ops5audio30vad_compute_noise_floor_kernelEPKfPfi,@"STO_CUDA_ENTRY STV_DEFAULT"
_ZN8pygpukit3ops5audio30vad_compute_noise_floor_kernelEPKfPfi:
.text._ZN8pygpukit3ops5audio30vad_compute_noise_floor_kernelEPKfPfi:
[----:B------:R-:W-:Y:S01]  /*0000*/  LDC R1, c[0x0][0x37c] ;  /* 0x0000df00ff017b82 */ /* 0x000fe20000000800 */
[----:B------:R-:W0:Y:S01]  /*0010*/  S2R R6, SR_TID.X ;  /* 0x0000000000067919 */ /* 0x000e220000002100 */
[----:B------:R-:W0:Y:S01]  /*0020*/  LDCU UR8, c[0x0][0x360] ;  /* 0x00006c00ff0877ac */ /* 0x000e220008000800 */
[----:B------:R-:W-:Y:S01]  /*0030*/  IMAD.MOV.U32 R4, RZ, RZ, 0x501502f9 ;  /* 0x501502f9ff047424 */ /* 0x000fe200078e00ff */
[----:B------:R-:W0:Y:S01]  /*0040*/  S2R R7, SR_CTAID.X ;  /* 0x0000000000077919 */ /* 0x000e220000002500 */
[----:B------:R-:W1:Y:S01]  /*0050*/  LDCU UR4, c[0x0][0x390] ;  /* 0x00007200ff0477ac */ /* 0x000e620008000800 */
[----:B------:R-:W2:Y:S01]  /*0060*/  LDCU.64 UR6, c[0x0][0x358] ;  /* 0x00006b00ff0677ac */ /* 0x000ea20008000a00 */
[----:B0-----:R-:W-:-:S05]  /*0070*/  IMAD R5, R7, UR8, R6 ;  /* 0x0000000807057c24 */ /* 0x001fca000f8e0206 */
[----:B-1----:R-:W-:-:S13]  /*0080*/  ISETP.GE.AND P0, PT, R5, UR4, PT ;  /* 0x0000000405007c0c */ /* 0x002fda000bf06270 */
[----:B------:R-:W0:Y:S02]  /*0090*/  @!P0 LDC.64 R2, c[0x0][0x380] ;  /* 0x0000e000ff028b82 */ /* 0x000e240000000a00 */
[----:B0-----:R-:W-:-:S05]  /*00a0*/  @!P0 IMAD.WIDE R2, R5, 0x4, R2 ;  /* 0x0000000405028825 */ /* 0x001fca00078e0202 */
        /* <DEDUP_REMOVED lines=11> */
.L_x_574:
[----:B0-----:R-:W-:-:S04]  /*0160*/  SHF.R.U32.HI R4, RZ, 0x1, R0 ;  /* 0x00000001ff047819 */ /* 0x001fc80000011600 */
[----:B------:R-:W-:-:S13]  /*0170*/  ISETP.GE.U32.AND P1, PT, R6, R4, PT ;  /* 0x000000040600720c */ /* 0x000fda0003f26070 */
[----:B------:R-:W-:Y:S01]  /*0180*/  @!P1 IMAD R3, R4, 0x4, R5 ;  /* 0x0000000404039824 */ /* 0x000fe200078e0205 */
[----:B------:R-:W-:Y:S05]  /*0190*/  @!P1 LDS R2, [R5] ;  /* 0x0000000005029984 */ /* 0x000fea0000000800 */
[----:B------:R-:W0:Y:S02]  /*01a0*/  @!P1 LDS R3, [R3] ;  /* 0x0000000003039984 */ /* 0x000e240000000800 */
[----:B0-----:R-:W-:-:S05]  /*01b0*/  @!P1 FMNMX R2, R2, R3, PT ;  /* 0x0000000302029209 */ /* 0x001fca0003800000 */
[----:B------:R1:W-:Y:S01]  /*01c0*/  @!P1 STS [R5], R2 ;  /* 0x0000000205009388 */ /* 0x0003e20000000800 */
[----:B------:R-:W-:Y:S01]  /*01d0*/  BAR.SYNC.DEFER_BLOCKING 0x0 ;  /* 0x0000000000007b1d */ /* 0x000fe20000010000 */
[----:B------:R-:W-:Y:S01]  /*01e0*/  ISETP.GT.U32.AND P1, PT, R0, 0x3, PT ;  /* 0x000000030000780c */ /* 0x000fe20003f24070 */
[----:B------:R-:W-:-:S12]  /*01f0*/  IMAD.MOV.U32 R0, RZ, RZ, R4 ;  /* 0x000000ffff007224 */ /* 0x000fd800078e0004 */
[----:B-1----:R-:W-:Y:S05]  /*0200*/  @P1 BRA `(.L_x_574) ;  /* 0xfffffffc00d41947 */ /* 0x002fea000383ffff */
.L_x_573:
        /* <DEDUP_REMOVED lines=9> */
.L_x_575:
        /* <DEDUP_REMOVED lines=14> */
.L_x_731:


//--------------------- .text._ZN8pygpukit3ops5audio19vad_hangover_kernelEPKiPiii --------------------------
	.section	.text._ZN8pygpukit3ops5audio19vad_hangover_kernelEPKiPiii,"ax",@progbits
	.align	128
        .global         _ZN8pygpukit3ops5audio19vad_hangover_kernelEPKiPiii
        .type           _ZN8pygpukit3ops5audio19vad_hangover_kernelEPKiPiii,@function
        .size           _ZN8pygpukit3ops5audio19vad_hangover_kernelEPKiPiii,(.L_x_732 - _ZN8pygpukit3ops5audio19vad_hangover_kernelEPKiPiii)
        .other          _ZN8pygpukit3ops5audio19vad_hangover_kernelEPKiPiii,@"STO_CUDA_ENTRY STV_DEFAULT"
_ZN8pygpukit3ops5audio19vad_hangover_kernelEPKiPiii:
.text._ZN8pygpukit3ops5audio19vad_hangover_kernelEPKiPiii:
        /* <DEDUP_REMOVED lines=9> */
[----:B------:R-:W-:Y:S01]  /*0090*/  IMAD.MOV.U32 R9, RZ, RZ, RZ ;  /* 0x000000ffff097224 */ /* 0x000fe200078e00ff */
[----:B------:R-:W1:Y:S01]  /*00a0*/  LDCU.64 UR4, c[0x0][0x358] ;  /* 0x00006b00ff0477ac */ /* 0x000e620008000a00 */
[----:B0-----:R-:W-:-:S09]  /*00b0*/  UISETP.GE.AND UP0, UPT, UR6, URZ, UPT ;  /* 0x000000ff0600728c */ /* 0x001fd2000bf06270 */
[----:B-1----:R-:W-:Y:S05]  /*00c0*/  BRA.U !UP0, `(.L_x_576) ;  /* 0x0000000108507547 */ /* 0x002fea000b800000 */
[----:B------:R-:W0:Y:S01]  /*00d0*/  LDC.64 R4, c[0x0][0x380] ;  /* 0x0000e000ff047b82 */ /* 0x000e220000000a00 */
[----:B------:R-:W-:Y:S01]  /*00e0*/  BSSY.RECONVERGENT B0, `(.L_x_576) ;  /* 0x0000012000007945 */ /* 0x000fe20003800200 */
[----:B------:R-:W-:Y:S01]  /*00f0*/  IMAD.MOV.U32 R0, RZ, RZ, RZ ;  /* 0x000000ffff007224 */ /* 0x000fe200078e00ff */
[----:B------:R-:W1:Y:S06]  /*0100*/  LDCU UR6, c[0x0][0x394] ;  /* 0x00007280ff0677ac */ /* 0x000e6c0008000800 */
.L_x_580:
[----:B------:R-:W-:Y:S01]  /*0110*/  IADD3 R3, PT, PT, R7, -R0, RZ ;  /* 0x8000000007037210 */ /* 0x000fe20007ffe0ff */
[----:B------:R-:W-:Y:S03]  /*0120*/  BSSY.RELIABLE B1, `(.L_x_577) ;  /* 0x0000009000017945 */ /* 0x000fe60003800100 */
[----:B------:R-:W-:-:S13]  /*0130*/  ISETP.GE.AND P0, PT, R3, RZ, PT ;  /* 0x000000ff0300720c */ /* 0x000fda0003f06270 */
[----:B------:R-:W-:Y:S05]  /*0140*/  @!P0 BRA `(.L_x_578) ;  /* 0x0000000000188947 */ /* 0x000fea0003800000 */
[----:B0-----:R-:W-:-:S06]  /*0150*/  IMAD.WIDE.U32 R2, R3, 0x4, R4 ;  /* 0x0000000403027825 */ /* 0x001fcc00078e0004 */
[----:B------:R-:W2:Y:S01]  /*0160*/  LDG.E.CONSTANT R2, desc[UR4][R2.64] ;  /* 0x0000000402027981 */ /* 0x000ea2000c1e9900 */
[----:B------:R-:W-:Y:S01]  /*0170*/  IMAD.MOV.U32 R9, RZ, RZ, 0x1 ;  /* 0x00000001ff097424 */ /* 0x000fe200078e00ff */
[----:B--2---:R-:W-:-:S13]  /*0180*/  ISETP.NE.AND P0, PT, R2, 0x1, PT ;  /* 0x000000010200780c */ /* 0x004fda0003f05270 */
[----:B------:R-:W-:Y:S05]  /*0190*/  @!P0 BREAK.RELIABLE B1 ;  /* 0x0000000000018942 */ /* 0x000fea0003800100 */
[----:B------:R-:W-:Y:S05]  /*01a0*/  @!P0 BRA `(.L_x_579) ;  /* 0x0000000000148947 */ /* 0x000fea0003800000 */
.L_x_578:
[----:B-1----:R-:W-:Y:S05]  /*01b0*/  BSYNC.RELIABLE B1 ;  /* 0x0000000000017941 */ /* 0x002fea0003800100 */
.L_x_577:
[C---:B------:R-:W-:Y:S02]  /*01c0*/  ISETP.NE.AND P0, PT, R0.reuse, UR6, PT ;  /* 0x0000000600007c0c */ /* 0x040fe4000bf05270 */
[----:B------:R-:W-:-:S11]  /*01d0*/  IADD3 R0, PT, PT, R0, 0x1, RZ ;  /* 0x0000000100007810 */ /* 0x000fd60007ffe0ff */
[----:B------:R-:W-:Y:S05]  /*01e0*/  @P0 BRA `(.L_x_580) ;  /* 0xfffffffc00c80947 */ /* 0x000fea000383ffff */
[----:B------:R-:W-:-:S07]  /*01f0*/  HFMA2 R9, -RZ, RZ, 0, 0 ;  /* 0x00000000ff097431 */ /* 0x000fce00000001ff */
.L_x_579:
[----:B-1----:R-:W-:Y:S05]  /*0200*/  BSYNC.RECONVERGENT B0 ;  /* 0x0000000000007941 */ /* 0x002fea0003800200 */
.L_x_576:
[----:B------:R-:W1:Y:S02]  /*0210*/  LDC.64 R2, c[0x0][0x388] ;  /* 0x0000e200ff027b82 */ /* 0x000e640000000a00 */
[----:B-1----:R-:W-:-:S05]  /*0220*/  IMAD.WIDE R2, R7, 0x4, R2 ;  /* 0x0000000407027825 */ /* 0x002fca00078e0202 */
[----:B------:R-:W-:Y:S01]  /*0230*/  STG.E desc[UR4][R2.64], R9 ;  /* 0x0000000902007986 */ /* 0x000fe2000c101904 */
[----:B------:R-:W-:Y:S05]  /*0240*/  EXIT ;  /* 0x000000000000794d */ /* 0x000fea0003800000 */
.L_x_581:
        /* <DEDUP_REMOVED lines=11> */
.L_x_732:


//--------------------- .text._ZN8pygpukit3ops5audio19vad_decision_kernelEPKfS3_Piifff --------------------------
	.section	.text._ZN8pygpukit3ops5audio19vad_decision_kernelEPKfS3_Piifff,"ax",@progbits
	.align	128
        .global         _ZN8pygpukit3ops5audio19vad_decision_kernelEPKfS3_Piifff
        .type           _ZN8pygpukit3ops5audio19vad_decision_kernelEPKfS3_Piifff,@function
        .size           _ZN8pygpukit3ops5audio19vad_decision_kernelEPKfS3_Piifff,(.L_x_733 - _ZN8pygpukit3ops5audio19vad_decision_kernelEPKfS3_Piifff)
        .other          _ZN8pygpukit3ops5audio19vad_decision_kernelEPKfS3_Piifff,@"STO_CUDA_ENTRY STV_DEFAULT"
_ZN8pygpukit3ops5audio19vad_decision_kernelEPKfS3_Piifff:
.text._ZN8pygpukit3ops5audio19vad_decision_kernelEPKfS3_Piifff:
        /* <DEDUP_REMOVED lines=11> */
[----:B------:R-:W3:Y:S08]  /*00b0*/  LDC.64 R4, c[0x0][0x390] ;  /* 0x0000e400ff047b82 */ /* 0x000ef00000000a00 */
[----:B------:R-:W4:Y:S01]  /*00c0*/  LDC.64 R6, c[0x0][0x388] ;  /* 0x0000e200ff067b82 */ /* 0x000f220000000a00 */
[----:B0-----:R-:W-:-:S06]  /*00d0*/  IMAD.WIDE R2, R9, 0x4, R2 ;  /* 0x0000000409027825 */ /* 0x001fcc00078e0202 */
[----:B-1----:R-:W2:Y:S01]  /*00e0*/  LDG.E.CONSTANT R2, desc[UR4][R2.64] ;  /* 0x0000000402027981 */ /* 0x002ea2000c1e9900 */
[----:B------:R-:W-:Y:S01]  /*00f0*/  BSSY.RECONVERGENT B0, `(.L_x_582) ;  /* 0x000000d000007945 */ /* 0x000fe20003800200 */
[----:B------:R-:W-:Y:S02]  /*0100*/  IMAD.MOV.U32 R11, RZ, RZ, RZ ;  /* 0x000000ffff0b7224 */ /* 0x000fe400078e00ff */
[----:B---3--:R-:W-:Y:S01]  /*0110*/  IMAD.WIDE R4, R9, 0x4, R4 ;  /* 0x0000000409047825 */ /* 0x008fe200078e0204 */
[----:B--2---:R-:W-:-:S13]  /*0120*/  FSETP.GT.AND P0, PT, R2, UR6, PT ;  /* 0x0000000602007c0b */ /* 0x004fda000bf04000 */
[----:B----4-:R-:W-:Y:S05]  /*0130*/  @!P0 BRA `(.L_x_583) ;  /* 0x0000000000208947 */ /* 0x010fea0003800000 */
[----:B------:R-:W-:Y:S01]  /*0140*/  IMAD.WIDE R2, R9, 0x4, R6 ;  /* 0x0000000409027825 */ /* 0x000fe200078e0206 */
[----:B------:R-:W0:Y:S05]  /*0150*/  LDCU.64 UR6, c[0x0][0x3a0] ;  /* 0x00007400ff0677ac */ /* 0x000e2a0008000a00 */
[----:B------:R-:W0:Y:S01]  /*0160*/  LDG.E.CONSTANT R2, desc[UR4][R2.64] ;  /* 0x0000000402027981 */ /* 0x000e22000c1e9900 */
[----:B------:R-:W-:Y:S01]  /*0170*/  IMAD.MOV.U32 R11, RZ, RZ, 0x1 ;  /* 0x00000001ff0b7424 */ /* 0x000fe200078e00ff */
[----:B0-----:R-:W-:-:S04]  /*0180*/  FSETP.GTU.AND P0, PT, R2, UR7, PT ;  /* 0x0000000702007c0b */ /* 0x001fc8000bf0c000 */
[----:B------:R-:W-:-:S13]  /*0190*/  FSETP.GE.AND P0, PT, R2, UR6, !P0 ;  /* 0x0000000602007c0b */ /* 0x000fda000c706000 */
[----:B------:R-:W-:-:S04]  /*01a0*/  @!P0 FSETP.GT.AND P1, PT, R2, UR7, PT ;  /* 0x0000000702008c0b */ /* 0x000fc8000bf24000 */
[----:B------:R-:W-:-:S09]  /*01b0*/  @!P0 SEL R11, RZ, 0x1, !P1 ;  /* 0x00000001ff0b8807 */ /* 0x000fd20004800000 */
.L_x_583:
[----:B------:R-:W-:Y:S05]  /*01c0*/  BSYNC.RECONVERGENT B0 ;  /* 0x0000000000007941 */ /* 0x000fea0003800200 */
.L_x_582:
[----:B------:R-:W-:Y:S01]  /*01d0*/  STG.E desc[UR4][R4.64], R11 ;  /* 0x0000000b04007986 */ /* 0x000fe2000c101904 */
[----:B------:R-:W-:Y:S05]  /*01e0*/  EXIT ;  /* 0x000000000000794d */ /* 0x000fea0003800000 */
.L_x_584:
        /* <DEDUP_REMOVED lines=9> */
.L_x_733:


//--------------------- .text._ZN8pygpukit3ops5audio24vad_zero_crossing_kernelEPKfPfiiii --------------------------
	.section	.text._ZN8pygpukit3ops5audio24vad_zero_crossing_kernelEPKfPfiiii,"ax",@progbits
	.align	128
        .global         _ZN8pygpukit3ops5audio24vad_zero_crossing_kernelEPKfPfiiii
        .type           _ZN8pygpukit3ops5audio24vad_zero_crossing_kernelEPKfPfiiii,@function
        .size           _ZN8pygpukit3ops5audio24vad_zero_crossing_kernelEPKfPfiiii,(.L_x_677 - _ZN8pygpukit3ops5audio24vad_zero_crossing_kernelEPKfPfiiii)
        .other          _ZN8pygpukit3ops5audio24vad_zero_crossing_kernelEPKfPfiiii,@"STO_CUDA_ENTRY STV_DEFAULT"
_ZN8pygpukit3ops5audio24vad_zero_crossing_kernelEPKfPfiiii:
.text._ZN8pygpukit3ops5audio24vad_zero_crossing_kernelEPKfPfiiii:
        /* <DEDUP_REMOVED lines=11> */
[----:B------:R-:W4:Y:S01]  /*00b0*/  LDCU UR6, c[0x0][0x390] ;  /* 0x00007200ff0677ac */ /* 0x000f220008000800 */
[----:B-1----:R-:W-:-:S06]  /*00c0*/  UIADD3 UR4, UPT, UPT, UR4, -0x1, URZ ;  /* 0xffffffff04047890 */ /* 0x002fcc000fffe0ff */
[----:B0-----:R-:W-:-:S13]  /*00d0*/  ISETP.GE.AND P0, PT, R9, UR4, PT ;  /* 0x0000000409007c0c */ /* 0x001fda000bf06270 */
[----:B--234-:R-:W-:Y:S05]  /*00e0*/  @P0 BRA `(.L_x_586) ;  /* 0x0000000000600947 */ /* 0x01cfea0003800000 */
[----:B------:R-:W0:Y:S01]  /*00f0*/  LDC R10, c[0x0][0x360] ;  /* 0x0000d800ff0a7b82 */ /* 0x000e220000000800 */
[----:B------:R-:W-:Y:S02]  /*0100*/  IMAD.MOV.U32 R0, RZ, RZ, RZ ;  /* 0x000000ffff007224 */ /* 0x000fe400078e00ff */
[----:B------:R-:W-:-:S05]  /*0110*/  IMAD.MOV.U32 R3, RZ, RZ, R9 ;  /* 0x000000ffff037224 */ /* 0x000fca00078e0009 */
[----:B------:R-:W1:Y:S02]  /*0120*/  LDC.64 R6, c[0x0][0x380] ;  /* 0x0000e000ff067b82 */ /* 0x000e640000000a00 */
.L_x_589:
[--C-:B------:R-:W-:Y:S01]  /*0130*/  IMAD R5, R2, UR5, R3.reuse ;  /* 0x0000000502057c24 */ /* 0x100fe2000f8e0203 */
[----:B------:R-:W-:Y:S01]  /*0140*/  BSSY.RECONVERGENT B1, `(.L_x_587) ;  /* 0x0000011000017945 */ /* 0x000fe20003800200 */
[----:B0-----:R-:W-:Y:S02]  /*0150*/  IMAD.IADD R3, R10, 0x1, R3 ;  /* 0x000000010a037824 */ /* 0x001fe400078e0203 */
[----:B------:R-:W-:-:S03]  /*0160*/  VIADD R4, R5, 0x1 ;  /* 0x0000000105047836 */ /* 0x000fc60000000000 */
[----:B------:R-:W-:Y:S02]  /*0170*/  ISETP.GE.AND P2, PT, R3, UR4, PT ;  /* 0x0000000403007c0c */ /* 0x000fe4000bf46270 */
[----:B------:R-:W-:-:S13]  /*0180*/  ISETP.GE.AND P0, PT, R4, UR6, PT ;  /* 0x0000000604007c0c */ /* 0x000fda000bf06270 */
[----:B------:R-:W-:Y:S05]  /*0190*/  @P0 BRA `(.L_x_588) ;  /* 0x00000000002c0947 */ /* 0x000fea0003800000 */
[----:B-1----:R-:W-:-:S05]  /*01a0*/  IMAD.WIDE R4, R5, 0x4, R6 ;  /* 0x0000000405047825 */ /* 0x002fca00078e0206 */
[----:B------:R-:W2:Y:S04]  /*01b0*/  LDG.E.CONSTANT R11, desc[UR8][R4.64+0x4] ;  /* 0x00000408040b7981 */ /* 0x000ea8000c1e9900 */
[----:B------:R-:W3:Y:S01]  /*01c0*/  LDG.E.CONSTANT R8, desc[UR8][R4.64] ;  /* 0x0000000804087981 */ /* 0x000ee2000c1e9900 */
[C---:B--2---:R-:W-:Y:S02]  /*01d0*/  FSETP.GEU.AND P0, PT, R11.reuse, RZ, PT ;  /* 0x000000ff0b00720b */ /* 0x044fe40003f0e000 */
[----:B------:R-:W-:Y:S02]  /*01e0*/  FSETP.GE.AND P1, PT, R11, RZ, PT ;  /* 0x000000ff0b00720b */ /* 0x000fe40003f26000 */
[C---:B---3--:R-:W-:Y:S02]  /*01f0*/  FSETP.GE.AND P0, PT, R8.reuse, RZ, !P0 ;  /* 0x000000ff0800720b */ /* 0x048fe40004706000 */
[----:B------:R-:W-:Y:S01]  /*0200*/  FSETP.LT.AND P1, PT, R8, RZ, P1 ;  /* 0x000000ff0800720b */ /* 0x000fe20000f21000 */
[----:B------:R-:W-:-:S03]  /*0210*/  VIADD R8, R0, 0x1 ;  /* 0x0000000100087836 */ /* 0x000fc60000000000 */
[----:B------:R-:W-:-:S13]  /*0220*/  PLOP3.LUT P0, PT, P0, P1, PT, 0xf8, 0x8f ;  /* 0x00000000008f781c */ /* 0x000fda0000703f70 */
[----:B------:R-:W-:-:S04]  /*0230*/  @!P0 IMAD.MOV R8, RZ, RZ, R0 ;  /* 0x000000ffff088224 */ /* 0x000fc800078e0200 */
[----:B------:R-:W-:-:S07]  /*0240*/  IMAD.MOV.U32 R0, RZ, RZ, R8 ;  /* 0x000000ffff007224 */ /* 0x000fce00078e0008 */
.L_x_588:
[----:B------:R-:W-:Y:S05]  /*0250*/  BSYNC.RECONVERGENT B1 ;  /* 0x0000000000017941 */ /* 0x000fea0003800200 */
.L_x_587:
[----:B------:R-:W-:Y:S05]  /*0260*/  @!P2 BRA `(.L_x_589) ;  /* 0xfffffffc00b0a947 */ /* 0x000fea000383ffff */
.L_x_586:
[----:B------:R-:W-:Y:S05]  /*0270*/  BSYNC.RECONVERGENT B0 ;  /* 0x0000000000007941 */ /* 0x000fea0003800200 */
.L_x_585:
        /* <DEDUP_REMOVED lines=11> */
.L_x_591:
[----:B------:R-:W-:-:S04]  /*0330*/  SHF.R.U32.HI R8, RZ, 0x1, R0 ;  /* 0x00000001ff087819 */ /* 0x000fc80000011600 */
[----:B------:R-:W-:-:S13]  /*0340*/  ISETP.GE.U32.AND P0, PT, R9, R8, PT ;  /* 0x000000080900720c */ /* 0x000fda0003f06070 */
[----:B------:R-:W-:Y:S01]  /*0350*/  @!P0 IMAD R4, R8, 0x4, R3 ;  /* 0x0000000408048824 */ /* 0x000fe200078e0203 */
[----:B------:R-:W-:Y:S05]  /*0360*/  @!P0 LDS R5, [R3] ;  /* 0x0000000003058984 */ /* 0x000fea0000000800 */
[----:B------:R-:W1:Y:S02]  /*0370*/  @!P0 LDS R4, [R4] ;  /* 0x0000000004048984 */ /* 0x000e640000000800 */
[----:B-1----:R-:W-:-:S05]  /*0380*/  @!P0 IMAD.IADD R6, R4, 0x1, R5 ;  /* 0x0000000104068824 */ /* 0x002fca00078e0205 */
[----:B------:R2:W-:Y:S01]  /*0390*/  @!P0 STS [R3], R6 ;  /* 0x0000000603008388 */ /* 0x0005e20000000800 */
[----:B------:R-:W-:Y:S01]  /*03a0*/  BAR.SYNC.DEFER_BLOCKING 0x0 ;  /* 0x0000000000007b1d */ /* 0x000fe20000010000 */
[----:B------:R-:W-:Y:S01]  /*03b0*/  ISETP.GT.U32.AND P0, PT, R0, 0x3, PT ;  /* 0x000000030000780c */ /* 0x000fe20003f04070 */
[----:B------:R-:W-:-:S12]  /*03c0*/  IMAD.MOV.U32 R0, RZ, RZ, R8 ;  /* 0x000000ffff007224 */ /* 0x000fd800078e0008 */
[----:B--2---:R-:W-:Y:S05]  /*03d0*/  @P0 BRA `(.L_x_591) ;  /* 0xfffffffc00d40947 */ /* 0x004fea000383ffff */
.L_x_590:
[----:B------:R-:W-:Y:S05]  /*03e0*/  @P1 EXIT ;  /* 0x000000000000194d */ /* 0x000fea0003800000 */
[----:B------:R-:W2:Y:S01]  /*03f0*/  S2UR UR6, SR_CgaCtaId ;  /* 0x00000000000679c3 */ /* 0x000ea20000008800 */
[----:B------:R-:W-:Y:S01]  /*0400*/  UMOV UR5, 0x400 ;  /* 0x0000040000057882 */ /* 0x000fe20000000000 */
[----:B0-----:R-:W-:-:S04]  /*0410*/  I2FP.F32.S32 R3, UR4 ;  /* 0x0000000400037c45 */ /* 0x001fc80008201400 */
[----:B------:R-:W0:Y:S02]  /*0420*/  MUFU.RCP R4, R3 ;  /* 0x0000000300047308 */ /* 0x000e240000001000 */
[----:B0-----:R-:W-:Y:S01]  /*0430*/  FFMA R5, -R3, R4, 1 ;  /* 0x3f80000003057423 */ /* 0x001fe20000000104 */
[----:B--2---:R-:W-:-:S03]  /*0440*/  ULEA UR5, UR6, UR5, 0x18 ;  /* 0x0000000506057291 */ /* 0x004fc6000f8ec0ff */
[----:B------:R-:W-:-:S06]  /*0450*/  FFMA R5, R4, R5, R4 ;  /* 0x0000000504057223 */ /* 0x000fcc0000000004 */
[----:B------:R-:W0:Y:S02]  /*0460*/  LDS R0, [UR5] ;  /* 0x00000005ff007984 */ /* 0x000e240008000800 */
[----:B0-----:R-:W-:-:S04]  /*0470*/  I2FP.F32.S32 R0, R0 ;  /* 0x0000000000007245 */ /* 0x001fc80000201400 */
[----:B------:R-:W0:Y:S01]  /*0480*/  FCHK P0, R0, R3 ;  /* 0x0000000300007302 */ /* 0x000e220000000000 */
[----:B------:R-:W-:-:S04]  /*0490*/  FFMA R4, R0, R5, RZ ;  /* 0x0000000500047223 */ /* 0x000fc800000000ff */
[----:B-1----:R-:W-:-:S04]  /*04a0*/  FFMA R6, -R3, R4, R0 ;  /* 0x0000000403067223 */ /* 0x002fc80000000100 */
[----:B------:R-:W-:Y:S01]  /*04b0*/  FFMA R7, R5, R6, R4 ;  /* 0x0000000605077223 */ /* 0x000fe20000000004 */
[----:B0-----:R-:W-:Y:S06]  /*04c0*/  @!P0 BRA `(.L_x_592) ;  /* 0x00000000000c8947 */ /* 0x001fec0003800000 */
[----:B------:R-:W-:-:S07]  /*04d0*/  MOV R4, 0x4f0 ;  /* 0x000004f000047802 */ /* 0x000fce0000000f00 */
[----:B------:R-:W-:Y:S05]  /*04e0*/  CALL.REL.NOINC `($__internal_24_$__cuda_sm3x_div_rn_noftz_f32_slowpath) ;  /* 0x0000000000147944 */ /* 0x000fea0003c00000 */
[----:B------:R-:W-:-:S07]  /*04f0*/  IMAD.MOV.U32 R7, RZ, RZ, R0 ;  /* 0x000000ffff077224 */ /* 0x000fce00078e0000 */
.L_x_592:
[----:B------:R-:W0:Y:S02]  /*0500*/  LDC.64 R4, c[0x0][0x388] ;  /* 0x0000e200ff047b82 */ /* 0x000e240000000a00 */
[----:B0-----:R-:W-:-:S05]  /*0510*/  IMAD.WIDE.U32 R2, R2, 0x4, R4 ;  /* 0x0000000402027825 */ /* 0x001fca00078e0004 */
[----:B------:R-:W-:Y:S01]  /*0520*/  STG.E desc[UR8][R2.64], R7 ;  /* 0x0000000702007986 */ /* 0x000fe2000c101908 */
[----:B------:R-:W-:Y:S05]  /*0530*/  EXIT ;  /* 0x000000000000794d */ /* 0x000fea0003800000 */
        .weak           $__internal_24_$__cuda_sm3x_div_rn_noftz_f32_slowpath
        .type           $__internal_24_$__cuda_sm3x_div_rn_noftz_f32_slowpath,@function
        .size           $__internal_24_$__cuda_sm3x_div_rn_noftz_f32_slowpath,(.L_x_677 - $__internal_24_$__cuda_sm3x_div_rn_noftz_f32_slowpath)
$__internal_24_$__cuda_sm3x_div_rn_noftz_f32_slowpath:
        /* <DEDUP_REMOVED lines=35> */
.L_x_593:
        /* <DEDUP_REMOVED lines=50> */
.L_x_599:
[----:B------:R-:W-:-:S04]  /*0a90*/  LOP3.LUT R0, R0, 0x80000000, RZ, 0xc0, !PT ;  /* 0x8000000000007812 */ /* 0x000fc800078ec0ff */
[----:B------:R-:W-:Y:S01]  /*0aa0*/  LOP3.LUT R0, R0, 0x7f800000, RZ, 0xfc, !PT ;  /* 0x7f80000000007812 */ /* 0x000fe200078efcff */
[----:B------:R-:W-:Y:S06]  /*0ab0*/  BRA `(.L_x_600) ;  /* 0x0000000000287947 */ /* 0x000fec0003800000 */
.L_x_598:
[----:B------:R-:W-:Y:S01]  /*0ac0*/  IMAD R0, R6, 0x800000, R0 ;  /* 0x0080000006007824 */ /* 0x000fe200078e0200 */
[----:B------:R-:W-:Y:S06]  /*0ad0*/  BRA `(.L_x_600) ;  /* 0x0000000000207947 */ /* 0x000fec0003800000 */
.L_x_597:
[----:B------:R-:W-:-:S04]  /*0ae0*/  LOP3.LUT R0, R8, 0x80000000, R7, 0x48, !PT ;  /* 0x8000000008007812 */ /* 0x000fc800078e4807 */
[----:B------:R-:W-:Y:S01]  /*0af0*/  LOP3.LUT R0, R0, 0x7f800000, RZ, 0xfc, !PT ;  /* 0x7f80000000007812 */ /* 0x000fe200078efcff */
[----:B------:R-:W-:Y:S06]  /*0b00*/  BRA `(.L_x_600) ;  /* 0x0000000000147947 */ /* 0x000fec0003800000 */
.L_x_596:
[----:B------:R-:W-:Y:S01]  /*0b10*/  LOP3.LUT R0, R8, 0x80000000, R7, 0x48, !PT ;  /* 0x8000000008007812 */ /* 0x000fe200078e4807 */
[----:B------:R-:W-:Y:S06]  /*0b20*/  BRA `(.L_x_600) ;  /* 0x00000000000c7947 */ /* 0x000fec0003800000 */
.L_x_595:
[----:B------:R-:W0:Y:S01]  /*0b30*/  MUFU.RSQ R0, -QNAN ;  /* 0xffc0000000007908 */ /* 0x000e220000001400 */
[----:B------:R-:W-:Y:S05]  /*0b40*/  BRA `(.L_x_600) ;  /* 0x0000000000047947 */ /* 0x000fea0003800000 */
.L_x_594:
[----:B------:R-:W-:-:S07]  /*0b50*/  FADD.FTZ R0, R0, R3 ;  /* 0x0000000300007221 */ /* 0x000fce0000010000 */
.L_x_600:
[----:B------:R-:W-:-:S04]  /*0b60*/  IMAD.MOV.U32 R5, RZ, RZ, 0x0 ;  /* 0x00000000ff057424 */ /* 0x000fc800078e00ff */
[----:B0-----:R-:W-:Y:S05]  /*0b70*/  RET.REL.NODEC R4 `(_ZN8pygpukit3ops5audio24vad_zero_crossing_kernelEPKfPfiiii) ;  /* 0xfffffff404207950 */ /* 0x001fea0003c3ffff */
.L_x_601:
        /* <DEDUP_REMOVED lines=16> */
.L_x_677:


//--------------------- .text._ZN8pygpukit3ops5audio23vad_frame_energy_kernelEPKfPfiiii --------------------------
	.section	.text._ZN8pygpukit3ops5audio23vad_frame_energy_kernelEPKfPfiiii,"ax",@progbits
	.align	128
        .global         _ZN8pygpukit3ops5audio23vad_frame_energy_kernelEPKfPfiiii
        .type           _ZN8pygpukit3ops5audio23vad_frame_energy_kernelEPKfPfiiii,@function
        .size           _ZN8pygpukit3ops5audio23vad_frame_energy_kernelEPKfPfiiii,(.L_x_679 - _ZN8pygpukit3ops5audio23vad_frame_energy_kernelEPKfPfiiii)
        .other          _ZN8pygpukit3ops5audio23vad_frame_energy_kernelEPKfPfiiii,@"STO_CUDA_ENTRY STV_DEFAULT"
_ZN8pygpukit3ops5audio23vad_frame_energy_kernelEPKfPfiiii:
.text._ZN8pygpukit3ops5audio23vad_frame_energy_kernelEPKfPfiiii:
        /* <DEDUP_REMOVED lines=10> */
[----:B------:R-:W2:Y:S01]  /*00a0*/  LDCU UR5, c[0x0][0x398] ;  /* 0x00007300ff0577ac */ /* 0x000ea20008000800 */
[----:B------:R-:W3:Y:S01]  /*00b0*/  LDCU.64 UR6, c[0x0][0x390] ;  /* 0x00007200ff0677ac */ /* 0x000ee20008000a00 */
[----:B0-----:R-:W-:-:S13]  /*00c0*/  ISETP.GE.AND P0, PT, R8, UR4, PT ;  /* 0x0000000408007c0c */ /* 0x001fda000bf06270 */
[----:B-123--:R-:W-:Y:S05]  /*00d0*/  @P0 BRA `(.L_x_603) ;  /* 0x00000000003c0947 */ /* 0x00efea0003800000 */
[----:B------:R-:W0:Y:S01]  /*00e0*/  LDC R10, c[0x0][0x360] ;  /* 0x0000d800ff0a7b82 */ /* 0x000e220000000800 */
[----:B------:R-:W-:Y:S02]  /*00f0*/  IMAD.MOV.U32 R0, RZ, RZ, RZ ;  /* 0x000000ffff007224 */ /* 0x000fe400078e00ff */
[----:B------:R-:W-:-:S05]  /*0100*/  IMAD.MOV.U32 R3, RZ, RZ, R8 ;  /* 0x000000ffff037224 */ /* 0x000fca00078e0008 */
[----:B------:R-:W1:Y:S02]  /*0110*/  LDC.64 R6, c[0x0][0x380] ;  /* 0x0000e000ff067b82 */ /* 0x000e640000000a00 */
.L_x_606:
        /* <DEDUP_REMOVED lines=9> */
.L_x_605:
[----:B------:R-:W-:Y:S05]  /*01b0*/  BSYNC.RECONVERGENT B1 ;  /* 0x0000000000017941 */ /* 0x000fea0003800200 */
.L_x_604:
[----:B------:R-:W-:Y:S05]  /*01c0*/  @!P1 BRA `(.L_x_606) ;  /* 0xfffffffc00d49947 */ /* 0x000fea000383ffff */
.L_x_603:
[----:B------:R-:W-:Y:S05]  /*01d0*/  BSYNC.RECONVERGENT B0 ;  /* 0x0000000000007941 */ /* 0x000fea0003800200 */
.L_x_602:
        /* <DEDUP_REMOVED lines=11> */
.L_x_608:
        /* <DEDUP_REMOVED lines=11> */
.L_x_607:
        /* <DEDUP_REMOVED lines=16> */
[----:B------:R-:W-:Y:S05]  /*0440*/  CALL.REL.NOINC `($__internal_26_$__cuda_sm3x_div_rn_noftz_f32_slowpath) ;  /* 0x0000000000a47944 */ /* 0x000fea0003c00000 */
[----:B------:R-:W-:-:S07]  /*0450*/  IMAD.MOV.U32 R4, RZ, RZ, R0 ;  /* 0x000000ffff047224 */ /* 0x000fce00078e0000 */
.L_x_609:
[----:B------:R-:W-:Y:S01]  /*0460*/  IADD3 R0, PT, PT, R4, -0xd000000, RZ ;  /* 0xf300000004007810 */ /* 0x000fe20007ffe0ff */
[----:B------:R0:W1:Y:S03]  /*0470*/  MUFU.RSQ R3, R4 ;  /* 0x0000000400037308 */ /* 0x0000660000001400 */
[----:B------:R-:W-:-:S13]  /*0480*/  ISETP.GT.U32.AND P0, PT, R0, 0x727fffff, PT ;  /* 0x727fffff0000780c */ /* 0x000fda0003f04070 */
[----:B0-----:R-:W-:Y:S05]  /*0490*/  @!P0 BRA `(.L_x_610) ;  /* 0x0000000000148947 */ /* 0x001fea0003800000 */
[----:B------:R-:W-:Y:S01]  /*04a0*/  IMAD.MOV.U32 R0, RZ, RZ, R4 ;  /* 0x000000ffff007224 */ /* 0x000fe200078e0004 */
[----:B------:R-:W-:-:S07]  /*04b0*/  MOV R6, 0x4d0 ;  /* 0x000004d000067802 */ /* 0x000fce0000000f00 */
[----:B-1----:R-:W-:Y:S05]  /*04c0*/  CALL.REL.NOINC `($__internal_25_$__cuda_sm20_sqrt_rn_f32_slowpath) ;  /* 0x0000000000287944 */ /* 0x002fea0003c00000 */
[----:B------:R-:W-:Y:S01]  /*04d0*/  IMAD.MOV.U32 R7, RZ, RZ, R3 ;  /* 0x000000ffff077224 */ /* 0x000fe200078e0003 */
[----:B------:R-:W-:Y:S06]  /*04e0*/  BRA `(.L_x_611) ;  /* 0x0000000000107947 */ /* 0x000fec0003800000 */
.L_x_610:
[C---:B-1----:R-:W-:Y:S01]  /*04f0*/  FMUL.FTZ R7, R3.reuse, R4 ;  /* 0x0000000403077220 */ /* 0x042fe20000410000 */
[----:B------:R-:W-:-:S03]  /*0500*/  FMUL.FTZ R0, R3, 0.5 ;  /* 0x3f00000003007820 */ /* 0x000fc60000410000 */
[----:B------:R-:W-:-:S04]  /*0510*/  FFMA R4, -R7, R7, R4 ;  /* 0x0000000707047223 */ /* 0x000fc80000000104 */
[----:B------:R-:W-:-:S07]  /*0520*/  FFMA R7, R4, R0, R7 ;  /* 0x0000000004077223 */ /* 0x000fce0000000007 */
.L_x_611:
[----:B------:R-:W0:Y:S02]  /*0530*/  LDC.64 R4, c[0x0][0x388] ;  /* 0x0000e200ff047b82 */ /* 0x000e240000000a00 */
[----:B0-----:R-:W-:-:S05]  /*0540*/  IMAD.WIDE.U32 R2, R2, 0x4, R4 ;  /* 0x0000000402027825 */ /* 0x001fca00078e0004 */
[----:B------:R-:W-:Y:S01]  /*0550*/  STG.E desc[UR8][R2.64], R7 ;  /* 0x0000000702007986 */ /* 0x000fe2000c101908 */
[----:B------:R-:W-:Y:S05]  /*0560*/  EXIT ;  /* 0x000000000000794d */ /* 0x000fea0003800000 */
        .weak           $__internal_25_$__cuda_sm20_sqrt_rn_f32_slowpath
        .type           $__internal_25_$__cuda_sm20_sqrt_rn_f32_slowpath,@function
        .size           $__internal_25_$__cuda_sm20_sqrt_rn_f32_slowpath,($__internal_26_$__cuda_sm3x_div_rn_noftz_f32_slowpath - $__internal_25_$__cuda_sm20_sqrt_rn_f32_slowpath)
$__internal_25_$__cuda_sm20_sqrt_rn_f32_slowpath:
        /* <DEDUP_REMOVED lines=20> */
.L_x_612:
[----:B------:R-:W-:Y:S02]  /*06b0*/  HFMA2 R5, -RZ, RZ, 0, 0 ;  /* 0x00000000ff057431 */ /* 0x000fe400000001ff */
[----:B------:R-:W-:-:S04]  /*06c0*/  IMAD.MOV.U32 R4, RZ, RZ, R6 ;  /* 0x000000ffff047224 */ /* 0x000fc800078e0006 */
[----:B------:R-:W-:Y:S05]  /*06d0*/  RET.REL.NODEC R4 `(_ZN8pygpukit3ops5audio23vad_frame_energy_kernelEPKfPfiiii) ;  /* 0xfffffff804487950 */ /* 0x000fea0003c3ffff */
        .weak           $__internal_26_$__cuda_sm3x_div_rn_noftz_f32_slowpath
        .type           $__internal_26_$__cuda_sm3x_div_rn_noftz_f32_slowpath,@function
        .size           $__internal_26_$__cuda_sm3x_div_rn_noftz_f32_slowpath,(.L_x_679 - $__internal_26_$__cuda_sm3x_div_rn_noftz_f32_slowpath)
$__internal_26_$__cuda_sm3x_div_rn_noftz_f32_slowpath:
        /* <DEDUP_REMOVED lines=35> */
.L_x_613:
        /* <DEDUP_REMOVED lines=34> */
[----:B------:R-:W-:Y:S01]  /*0b30*/  IADD3 R8, PT, PT, R9, 0x20, RZ ;  /* 0x0000002009087810 */ /* 0x000fe20007ffe0ff */
        /* <DEDUP_REMOVED lines=15> */
.L_x_619:
[----:B------:R-:W-:-:S04]  /*0c30*/  LOP3.LUT R0, R0, 0x80000000, RZ, 0xc0, !PT ;  /* 0x8000000000007812 */ /* 0x000fc800078ec0ff */
[----:B------:R-:W-:Y:S01]  /*0c40*/  LOP3.LUT R0, R0, 0x7f800000, RZ, 0xfc, !PT ;  /* 0x7f80000000007812 */ /* 0x000fe200078efcff */
[----:B------:R-:W-:Y:S06]  /*0c50*/  BRA `(.L_x_620) ;  /* 0x0000000000287947 */ /* 0x000fec0003800000 */
.L_x_618:
[----:B------:R-:W-:Y:S01]  /*0c60*/  IMAD R0, R6, 0x800000, R0 ;  /* 0x0080000006007824 */ /* 0x000fe200078e0200 */
[----:B------:R-:W-:Y:S06]  /*0c70*/  BRA `(.L_x_620) ;  /* 0x0000000000207947 */ /* 0x000fec0003800000 */
.L_x_617:
[----:B------:R-:W-:-:S04]  /*0c80*/  LOP3.LUT R0, R8, 0x80000000, R7, 0x48, !PT ;  /* 0x8000000008007812 */ /* 0x000fc800078e4807 */
[----:B------:R-:W-:Y:S01]  /*0c90*/  LOP3.LUT R0, R0, 0x7f800000, RZ, 0xfc, !PT ;  /* 0x7f80000000007812 */ /* 0x000fe200078efcff */
[----:B------:R-:W-:Y:S06]  /*0ca0*/  BRA `(.L_x_620) ;  /* 0x0000000000147947 */ /* 0x000fec0003800000 */
.L_x_616:
[----:B------:R-:W-:Y:S01]  /*0cb0*/  LOP3.LUT R0, R8, 0x80000000, R7, 0x48, !PT ;  /* 0x8000000008007812 */ /* 0x000fe200078e4807 */
[----:B------:R-:W-:Y:S06]  /*0cc0*/  BRA `(.L_x_620) ;  /* 0x00000000000c7947 */ /* 0x000fec0003800000 */
.L_x_615:
[----:B------:R-:W0:Y:S01]  /*0cd0*/  MUFU.RSQ R0, -QNAN ;  /* 0xffc0000000007908 */ /* 0x000e220000001400 */
[----:B------:R-:W-:Y:S05]  /*0ce0*/  BRA `(.L_x_620) ;  /* 0x0000000000047947 */ /* 0x000fea0003800000 */
.L_x_614:
[----:B------:R-:W-:-:S07]  /*0cf0*/  FADD.FTZ R0, R0, R3 ;  /* 0x0000000300007221 */ /* 0x000fce0000010000 */
.L_x_620:
[----:B------:R-:W-:-:S04]  /*0d00*/  IMAD.MOV.U32 R5, RZ, RZ, 0x0 ;  /* 0x00000000ff057424 */ /* 0x000fc800078e00ff */
[----:B0-----:R-:W-:Y:S05]  /*0d10*/  RET.REL.NODEC R4 `(_ZN8pygpukit3ops5audio23vad_frame_energy_kernelEPKfPfiiii) ;  /* 0xfffffff004b87950 */ /* 0x001fea0003c3ffff */
.L_x_621:
        /* <DEDUP_REMOVED lines=14> */
.L_x_679:


//--------------------- .text._ZN8pygpukit3ops5audio18overlap_add_kernelEPKfPfii --------------------------
	.section	.text._ZN8pygpukit3ops5audio18overlap_add_kernelEPKfPfii,"ax",@progbits
	.align	128
        .global         _ZN8pygpukit3ops5audio18overlap_add_kernelEPKfPfii
        .type           _ZN8pygpukit3ops5audio18overlap_add_kernelEPKfPfii,@function
        .size           _ZN8pygpukit3ops5audio18overlap_add_kernelEPKfPfii,(.L_x_736 - _ZN8pygpukit3ops5audio18overlap_add_kernelEPKfPfii)
        .other          _ZN8pygpukit3ops5audio18overlap_add_kernelEPKfPfii,@"STO_CUDA_ENTRY STV_DEFAULT"
_ZN8pygpukit3ops5audio18overlap_add_kernelEPKfPfii:
.text._ZN8pygpukit3ops5audio18overlap_add_kernelEPKfPfii:
        /* <DEDUP_REMOVED lines=14> */
[----:B--2---:R-:W-:-:S05]  /*00e0*/  IADD3 R7, PT, PT, R7, UR6, RZ ;  /* 0x0000000607077c10 */ /* 0x004fca000fffe0ff */
[----:B---3--:R-:W-:-:S05]  /*00f0*/  IMAD.WIDE R2, R7, 0x4, R2 ;  /* 0x0000000407027825 */ /* 0x008fca00078e0202 */
[----:B----4-:R-:W-:Y:S01]  /*0100*/  REDG.E.ADD.F32.FTZ.RN.STRONG.GPU desc[UR4][R2.64], R5 ;  /* 0x00000005020079a6 */ /* 0x010fe2000c12f304 */
[----:B------:R-:W-:Y:S05]  /*0110*/  EXIT ;  /* 0x000000000000794d */ /* 0x000fea0003800000 */
.L_x_622:
        /* <DEDUP_REMOVED lines=14> */
.L_x_736:


//--------------------- .text._ZN8pygpukit3ops5audio24apply_hann_window_kernelEPfi --------------------------
	.section	.text._ZN8pygpukit3ops5audio24apply_hann_window_kernelEPfi,"ax",@progbits
	.align	128
        .global         _ZN8pygpukit3ops5audio24apply_hann_window_kernelEPfi
        .type           _ZN8pygpukit3ops5audio24apply_hann_window_kernelEPfi,@function
        .size           _ZN8pygpukit3ops5audio24apply_hann_window_kernelEPfi,(.L_x_680 - _ZN8pygpukit3ops5audio24apply_hann_window_kernelEPfi)
        .other          _ZN8pygpukit3ops5audio24apply_hann_window_kernelEPfi,@"STO_CUDA_ENTRY STV_DEFAULT"
_ZN8pygpukit3ops5audio24apply_hann_window_kernelEPfi:
.text._ZN8pygpukit3ops5audio24apply_hann_window_kernelEPfi:
        /* <DEDUP_REMOVED lines=9> */
[----:B------:R-:W-:Y:S01]  /*0090*/  UIADD3 UR4, UPT, UPT, UR4, -0x1, URZ ;  /* 0xffffffff04047890 */ /* 0x000fe2000fffe0ff */
[----:B------:R-:W-:Y:S01]  /*00a0*/  I2FP.F32.S32 R0, R5 ;  /* 0x0000000500007245 */ /* 0x000fe20000201400 */
[----:B------:R-:W-:Y:S04]  /*00b0*/  BSSY.RECONVERGENT B0, `(.L_x_623) ;  /* 0x000000e000007945 */ /* 0x000fe80003800200 */
[----:B------:R-:W-:Y:S01]  /*00c0*/  I2FP.F32.S32 R3, UR4 ;  /* 0x0000000400037c45 */ /* 0x000fe20008201400 */
[----:B------:R-:W-:-:S03]  /*00d0*/  FMUL R0, R0, 6.2831854820251464844 ;  /* 0x40c90fdb00007820 */ /* 0x000fc60000400000 */
        /* <DEDUP_REMOVED lines=9> */
[----:B------:R-:W-:Y:S05]  /*0170*/  CALL.REL.NOINC `($__internal_27_$__cuda_sm3x_div_rn_noftz_f32_slowpath) ;  /* 0x0000000400787944 */ /* 0x000fea0003c00000 */
[----:B------:R-:W-:-:S07]  /*0180*/  IMAD.MOV.U32 R7, RZ, RZ, R0 ;  /* 0x000000ffff077224 */ /* 0x000fce00078e0000 */
.L_x_624:
[----:B------:R-:W-:Y:S05]  /*0190*/  BSYNC.RECONVERGENT B0 ;  /* 0x0000000000007941 */ /* 0x000fea0003800200 */
.L_x_623:
        /* <DEDUP_REMOVED lines=21> */
.L_x_627:
        /* <DEDUP_REMOVED lines=44> */
.L_x_626:
[----:B------:R-:W-:Y:S05]  /*05b0*/  BSYNC.RECONVERGENT B0 ;  /* 0x0000000000007941 */ /* 0x000fea0003800200 */
.L_x_625:
[----:B------:R-:W0:Y:S02]  /*05c0*/  LDC.64 R2, c[0x0][0x380] ;  /* 0x0000e000ff027b82 */ /* 0x000e240000000a00 */
[----:B0-----:R-:W-:-:S05]  /*05d0*/  IMAD.WIDE R2, R5, 0x4, R2 ;  /* 0x0000000405027825 */ /* 0x001fca00078e0202 */
[----:B------:R-:W2:Y:S01]  /*05e0*/  LDG.E R9, desc[UR6][R2.64] ;  /* 0x0000000602097981 */ /* 0x000ea2000c1e1900 */
[----:B------:R-:W-:Y:S02]  /*05f0*/  IMAD.MOV.U32 R8, RZ, RZ, 0x37cbac00 ;  /* 0x37cbac00ff087424 */ /* 0x000fe400078e00ff */
[----:B------:R-:W-:Y:S01]  /*0600*/  FMUL R5, R4, R4 ;  /* 0x0000000404057220 */ /* 0x000fe20000400000 */
[C---:B------:R-:W-:Y:S01]  /*0610*/  LOP3.LUT R6, R0.reuse, 0x1, RZ, 0xc0, !PT ;  /* 0x0000000100067812 */ /* 0x040fe200078ec0ff */
[----:B------:R-:W-:Y:S02]  /*0620*/  VIADD R0, R0, 0x1 ;  /* 0x0000000100007836 */ /* 0x000fe40000000000 */
[----:B------:R-:W-:Y:S01]  /*0630*/  FFMA R7, R5, R8, -0.0013887860113754868507 ;  /* 0xbab607ed05077423 */ /* 0x000fe20000000008 */
[----:B------:R-:W-:Y:S01]  /*0640*/  ISETP.NE.U32.AND P0, PT, R6, 0x1, PT ;  /* 0x000000010600780c */ /* 0x000fe20003f05070 */
[----:B------:R-:W-:Y:S01]  /*0650*/  IMAD.MOV.U32 R8, RZ, RZ, 0x3c0885e4 ;  /* 0x3c0885e4ff087424 */ /* 0x000fe200078e00ff */
[----:B------:R-:W-:-:S02]  /*0660*/  LOP3.LUT P1, RZ, R0, 0x2, RZ, 0xc0, !PT ;  /* 0x0000000200ff7812 */ /* 0x000fc4000782c0ff */
[----:B------:R-:W-:Y:S01]  /*0670*/  FSEL R6, R7, -0.00019574658654164522886, P0 ;  /* 0xb94d415307067808 */ /* 0x000fe20000000000 */
[----:B------:R-:W-:Y:S01]  /*0680*/  IMAD.MOV.U32 R7, RZ, RZ, 0x3e2aaaa8 ;  /* 0x3e2aaaa8ff077424 */ /* 0x000fe200078e00ff */
[----:B------:R-:W-:Y:S02]  /*0690*/  FSEL R8, R8, 0.041666727513074874878, !P0 ;  /* 0x3d2aaabb08087808 */ /* 0x000fe40004000000 */
[----:B------:R-:W-:Y:S02]  /*06a0*/  FSEL R0, R4, 1, !P0 ;  /* 0x3f80000004007808 */ /* 0x000fe40004000000 */
[----:B------:R-:W-:Y:S01]  /*06b0*/  FSEL R7, -R7, -0.4999999701976776123, !P0 ;  /* 0xbeffffff07077808 */ /* 0x000fe20004000100 */
[----:B------:R-:W-:-:S04]  /*06c0*/  FFMA R6, R5, R6, R8 ;  /* 0x0000000605067223 */ /* 0x000fc80000000008 */
[C---:B------:R-:W-:Y:S01]  /*06d0*/  FFMA R6, R5.reuse, R6, R7 ;  /* 0x0000000605067223 */ /* 0x040fe20000000007 */
[----:B------:R-:W-:-:S04]  /*06e0*/  FFMA R5, R5, R0, RZ ;  /* 0x0000000005057223 */ /* 0x000fc800000000ff */
[----:B------:R-:W-:-:S04]  /*06f0*/  FFMA R0, R5, R6, R0 ;  /* 0x0000000605007223 */ /* 0x000fc80000000000 */
[----:B------:R-:W-:-:S04]  /*0700*/  @P1 FADD R0, RZ, -R0 ;  /* 0x80000000ff001221 */ /* 0x000fc80000000000 */
[----:B------:R-:W-:-:S04]  /*0710*/  FADD R0, -R0, 1 ;  /* 0x3f80000000007421 */ /* 0x000fc80000000100 */
[----:B------:R-:W-:-:S04]  /*0720*/  FMUL R0, R0, 0.5 ;  /* 0x3f00000000007820 */ /* 0x000fc80000400000 */
[----:B--2---:R-:W-:-:S05]  /*0730*/  FMUL R9, R0, R9 ;  /* 0x0000000900097220 */ /* 0x004fca0000400000 */
[----:B------:R-:W-:Y:S01]  /*0740*/  STG.E desc[UR6][R2.64], R9 ;  /* 0x0000000902007986 */ /* 0x000fe2000c101906 */
[----:B------:R-:W-:Y:S05]  /*0750*/  EXIT ;  /* 0x000000000000794d */ /* 0x000fea0003800000 */
        .weak           $__internal_27_$__cuda_sm3x_div_rn_noftz_f32_slowpath
        .type           $__internal_27_$__cuda_sm3x_div_rn_noftz_f32_slowpath,@function
        .size           $__internal_27_$__cuda_sm3x_div_rn_noftz_f32_slowpath,(.L_x_680 - $__internal_27_$__cuda_sm3x_div_rn_noftz_f32_slowpath)
$__internal_27_$__cuda_sm3x_div_rn_noftz_f32_slowpath:
        /* <DEDUP_REMOVED lines=36> */
.L_x_629:
        /* <DEDUP_REMOVED lines=51> */
.L_x_636:
[----:B------:R-:W-:-:S04]  /*0cd0*/  LOP3.LUT R0, R0, 0x80000000, RZ, 0xc0, !PT ;  /* 0x8000000000007812 */ /* 0x000fc800078ec0ff */
[----:B------:R-:W-:Y:S01]  /*0ce0*/  LOP3.LUT R0, R0, 0x7f800000, RZ, 0xfc, !PT ;  /* 0x7f80000000007812 */ /* 0x000fe200078efcff */
[----:B------:R-:W-:Y:S06]  /*0cf0*/  BRA `(.L_x_637) ;  /* 0x0000000000047947 */ /* 0x000fec0003800000 */
.L_x_635:
[----:B------:R-:W-:-:S07]  /*0d00*/  IMAD R0, R4, 0x800000, R0 ;  /* 0x0080000004007824 */ /* 0x000fce00078e0200 */
.L_x_637:
[----:B------:R-:W-:Y:S05]  /*0d10*/  BSYNC.RECONVERGENT B2 ;  /* 0x0000000000027941 */ /* 0x000fea0003800200 */
.L_x_634:
[----:B------:R-:W-:Y:S05]  /*0d20*/  BRA `(.L_x_638) ;  /* 0x0000000000207947 */ /* 0x000fea0003800000 */
.L_x_633:
[----:B------:R-:W-:-:S04]  /*0d30*/  LOP3.LUT R0, R8, 0x80000000, R7, 0x48, !PT ;  /* 0x8000000008007812 */ /* 0x000fc800078e4807 */
[----:B------:R-:W-:Y:S01]  /*0d40*/  LOP3.LUT R0, R0, 0x7f800000, RZ, 0xfc, !PT ;  /* 0x7f80000000007812 */ /* 0x000fe200078efcff */
[----:B------:R-:W-:Y:S06]  /*0d50*/  BRA `(.L_x_638) ;  /* 0x0000000000147947 */ /* 0x000fec0003800000 */
.L_x_632:
[----:B------:R-:W-:Y:S01]  /*0d60*/  LOP3.LUT R0, R8, 0x80000000, R7, 0x48, !PT ;  /* 0x8000000008007812 */ /* 0x000fe200078e4807 */
[----:B------:R-:W-:Y:S06]  /*0d70*/  BRA `(.L_x_638) ;  /* 0x00000000000c7947 */ /* 0x000fec0003800000 */
.L_x_631:
[----:B------:R-:W0:Y:S01]  /*0d80*/  MUFU.RSQ R0, -QNAN ;  /* 0xffc0000000007908 */ /* 0x000e220000001400 */
[----:B------:R-:W-:Y:S05]  /*0d90*/  BRA `(.L_x_638) ;  /* 0x0000000000047947 */ /* 0x000fea0003800000 */
.L_x_630:
[----:B------:R-:W-:-:S07]  /*0da0*/  FADD.FTZ R0, R0, R3 ;  /* 0x0000000300007221 */ /* 0x000fce0000010000 */
.L_x_638:
[----:B------:R-:W-:Y:S05]  /*0db0*/  BSYNC.RECONVERGENT B1 ;  /* 0x0000000000017941 */ /* 0x000fea0003800200 */
.L_x_628:
[----:B------:R-:W-:-:S04]  /*0dc0*/  IMAD.MOV.U32 R3, RZ, RZ, 0x0 ;  /* 0x00000000ff037424 */ /* 0x000fc800078e00ff */
[----:B0-----:R-:W-:Y:S05]  /*0dd0*/  RET.REL.NODEC R2 `(_ZN8pygpukit3ops5audio24apply_hann_window_kernelEPfi) ;  /* 0xfffffff002887950 */ /* 0x001fea0003c3ffff */
.L_x_639:
        /* <DEDUP_REMOVED lines=10> */
.L_x_680:


//--------------------- .text._ZN8pygpukit3ops5audio23ring_buffer_read_kernelEPKfPfiii --------------------------
	.section	.text._ZN8pygpukit3ops5audio23ring_buffer_read_kernelEPKfPfiii,"ax",@progbits
	.align	128
        .global         _ZN8pygpukit3ops5audio23ring_buffer_read_kernelEPKfPfiii
        .type           _ZN8pygpukit3ops5audio23ring_buffer_read_kernelEPKfPfiii,@function
        .size           _ZN8pygpukit3ops5audio23ring_buffer_read_kernelEPKfPfiii,(.L_x_738 - _ZN8pygpukit3ops5audio23ring_buffer_read_kernelEPKfPfiii)
        .other          _ZN8pygpukit3ops5audio23ring_buffer_read_kernelEPKfPfiii,@"STO_CUDA_ENTRY STV_DEFAULT"
_ZN8pygpukit3ops5audio23ring_buffer_read_kernelEPKfPfiii:
.text._ZN8pygpukit3ops5audio23ring_buffer_read_kernelEPKfPfiii:
        /* <DEDUP_REMOVED lines=10> */
[----:B0-----:R-:W-:Y:S01]  /*00a0*/  IABS R6, R8 ;  /* 0x0000000800067213 */ /* 0x001fe20000000000 */
[----:B------:R-:W-:-:S03]  /*00b0*/  IMAD.IADD R4, R0, 0x1, R9 ;  /* 0x0000000100047824 */ /* 0x000fc600078e0209 */
[----:B------:R-:W0:Y:S02]  /*00c0*/  I2F.RP R5, R6 ;  /* 0x0000000600057306 */ /* 0x000e240000209400 */
[----:B------:R-:W-:Y:S02]  /*00d0*/  IABS R9, R4 ;  /* 0x0000000400097213 */ /* 0x000fe40000000000 */
[----:B------:R-:W-:-:S04]  /*00e0*/  ISETP.GE.AND P2, PT, R4, RZ, PT ;  /* 0x000000ff0400720c */ /* 0x000fc80003f46270 */
[----:B0-----:R-:W0:Y:S02]  /*00f0*/  MUFU.RCP R5, R5 ;  /* 0x0000000500057308 */ /* 0x001e240000001000 */
[----:B0-----:R-:W-:-:S06]  /*0100*/  VIADD R2, R5, 0xffffffe ;  /* 0x0ffffffe05027836 */ /* 0x001fcc0000000000 */
[----:B------:R0:W2:Y:S02]  /*0110*/  F2I.FTZ.U32.TRUNC.NTZ R3, R2 ;  /* 0x0000000200037305 */ /* 0x0000a4000021f000 */
[----:B0-----:R-:W-:Y:S01]  /*0120*/  HFMA2 R2, -RZ, RZ, 0, 0 ;  /* 0x00000000ff027431 */ /* 0x001fe200000001ff */
[----:B--2---:R-:W-:-:S05]  /*0130*/  IADD3 R7, PT, PT, RZ, -R3, RZ ;  /* 0x80000003ff077210 */ /* 0x004fca0007ffe0ff */
[----:B------:R-:W-:-:S04]  /*0140*/  IMAD R7, R7, R6, RZ ;  /* 0x0000000607077224 */ /* 0x000fc800078e02ff */
[----:B------:R-:W-:-:S04]  /*0150*/  IMAD.HI.U32 R3, R3, R7, R2 ;  /* 0x0000000703037227 */ /* 0x000fc800078e0002 */
[----:B------:R-:W-:-:S04]  /*0160*/  IMAD.MOV.U32 R7, RZ, RZ, R9 ;  /* 0x000000ffff077224 */ /* 0x000fc800078e0009 */
[----:B------:R-:W-:-:S05]  /*0170*/  IMAD.HI.U32 R3, R3, R7, RZ ;  /* 0x0000000703037227 */ /* 0x000fca00078e00ff */
[----:B------:R-:W-:-:S05]  /*0180*/  IADD3 R3, PT, PT, -R3, RZ, RZ ;  /* 0x000000ff03037210 */ /* 0x000fca0007ffe1ff */
[C---:B------:R-:W-:Y:S02]  /*0190*/  IMAD R5, R6.reuse, R3, R7 ;  /* 0x0000000306057224 */ /* 0x040fe400078e0207 */
[----:B------:R-:W0:Y:S03]  /*01a0*/  LDC.64 R2, c[0x0][0x380] ;  /* 0x0000e000ff027b82 */ /* 0x000e260000000a00 */
[----:B------:R-:W-:-:S13]  /*01b0*/  ISETP.GT.U32.AND P0, PT, R6, R5, PT ;  /* 0x000000050600720c */ /* 0x000fda0003f04070 */
[----:B------:R-:W-:Y:S01]  /*01c0*/  @!P0 IMAD.IADD R5, R5, 0x1, -R6 ;  /* 0x0000000105058824 */ /* 0x000fe200078e0a06 */
[----:B------:R-:W-:-:S04]  /*01d0*/  ISETP.NE.AND P0, PT, R8, RZ, PT ;  /* 0x000000ff0800720c */ /* 0x000fc80003f05270 */
[----:B------:R-:W-:-:S13]  /*01e0*/  ISETP.GT.U32.AND P1, PT, R6, R5, PT ;  /* 0x000000050600720c */ /* 0x000fda0003f24070 */
[----:B------:R-:W-:-:S05]  /*01f0*/  @!P1 IADD3 R5, PT, PT, R5, -R6, RZ ;  /* 0x8000000605059210 */ /* 0x000fca0007ffe0ff */
[----:B------:R-:W-:Y:S01]  /*0200*/  @!P2 IMAD.MOV R5, RZ, RZ, -R5 ;  /* 0x000000ffff05a224 */ /* 0x000fe200078e0a05 */
[----:B------:R-:W-:-:S05]  /*0210*/  @!P0 LOP3.LUT R5, RZ, R8, RZ, 0x33, !PT ;  /* 0x00000008ff058212 */ /* 0x000fca00078e33ff */
[----:B0-----:R-:W-:Y:S02]  /*0220*/  IMAD.WIDE R2, R5, 0x4, R2 ;  /* 0x0000000405027825 */ /* 0x001fe400078e0202 */
[----:B------:R-:W0:Y:S04]  /*0230*/  LDC.64 R4, c[0x0][0x388] ;  /* 0x0000e200ff047b82 */ /* 0x000e280000000a00 */
[----:B-1----:R-:W2:Y:S01]  /*0240*/  LDG.E.CONSTANT R3, desc[UR4][R2.64] ;  /* 0x0000000402037981 */ /* 0x002ea2000c1e9900 */
[----:B0-----:R-:W-:-:S05]  /*0250*/  IMAD.WIDE R4, R0, 0x4, R4 ;  /* 0x0000000400047825 */ /* 0x001fca00078e0204 */
[----:B--2---:R-:W-:Y:S01]  /*0260*/  STG.E desc[UR4][R4.64], R3 ;  /* 0x0000000304007986 */ /* 0x004fe2000c101904 */
[----:B------:R-:W-:Y:S05]  /*0270*/  EXIT ;  /* 0x000000000000794d */ /* 0x000fea0003800000 */
.L_x_640:
        /* <DEDUP_REMOVED lines=16> */
.L_x_738:


//--------------------- .text._ZN8pygpukit3ops5audio24ring_buffer_write_kernelEPKfPfiii --------------------------
	.section	.text._ZN8pygpukit3ops5audio24ring_buffer_write_kernelEPKfPfiii,"ax",@progbits
	.align	128
        .global         _ZN8pygpukit3ops5audio24ring_buffer_write_kernelEPKfPfiii
        .type           _ZN8pygpukit3ops5audio24ring_buffer_write_kernelEPKfPfiii,@function
        .size           _ZN8pygpukit3ops5audio24ring_buffer_write_kernelEPKfPfiii,(.L_x_739 - _ZN8pygpukit3ops5audio24ring_buffer_write_kernelEPKfPfiii)
        .other          _ZN8pygpukit3ops5audio24ring_buffer_write_kernelEPKfPfiii,@"STO_CUDA_ENTRY STV_DEFAULT"
_ZN8pygpukit3ops5audio24ring_buffer_write_kernelEPKfPfiii:
.text._ZN8pygpukit3ops5audio24ring_buffer_write_kernelEPKfPfiii:
        /* <DEDUP_REMOVED lines=12> */
[----:B-1----:R0:W3:Y:S01]  /*00c0*/  LDG.E.CONSTANT R9, desc[UR4][R4.64] ;  /* 0x0000000404097981 */ /* 0x0020e2000c1e9900 */
[----:B--2---:R-:W-:Y:S02]  /*00d0*/  IABS R11, R2 ;  /* 0x00000002000b7213 */ /* 0x004fe40000000000 */
[----:B------:R-:W-:Y:S02]  /*00e0*/  IADD3 R3, PT, PT, R0, R3, RZ ;  /* 0x0000000300037210 */ /* 0x000fe40007ffe0ff */
[----:B------:R-:W1:Y:S02]  /*00f0*/  I2F.RP R8, R11 ;  /* 0x0000000b00087306 */ /* 0x000e640000209400 */
[----:B------:R-:W-:Y:S02]  /*0100*/  IABS R0, R3 ;  /* 0x0000000300007213 */ /* 0x000fe40000000000 */
[----:B------:R-:W-:-:S04]  /*0110*/  ISETP.GE.AND P2, PT, R3, RZ, PT ;  /* 0x000000ff0300720c */ /* 0x000fc80003f46270 */
[----:B-1----:R-:W1:Y:S02]  /*0120*/  MUFU.RCP R8, R8 ;  /* 0x0000000800087308 */ /* 0x002e640000001000 */
[----:B-1----:R-:W-:-:S06]  /*0130*/  VIADD R6, R8, 0xffffffe ;  /* 0x0ffffffe08067836 */ /* 0x002fcc0000000000 */
[----:B------:R1:W2:Y:S02]  /*0140*/  F2I.FTZ.U32.TRUNC.NTZ R7, R6 ;  /* 0x0000000600077305 */ /* 0x0002a4000021f000 */
[----:B-1----:R-:W-:Y:S02]  /*0150*/  IMAD.MOV.U32 R6, RZ, RZ, RZ ;  /* 0x000000ffff067224 */ /* 0x002fe400078e00ff */
[----:B--2---:R-:W-:-:S04]  /*0160*/  IMAD.MOV R10, RZ, RZ, -R7 ;  /* 0x000000ffff0a7224 */ /* 0x004fc800078e0a07 */
[----:B0-----:R-:W-:-:S04]  /*0170*/  IMAD R5, R10, R11, RZ ;  /* 0x0000000b0a057224 */ /* 0x001fc800078e02ff */
[----:B------:R-:W-:Y:S02]  /*0180*/  IMAD.HI.U32 R7, R7, R5, R6 ;  /* 0x0000000507077227 */ /* 0x000fe400078e0006 */
[----:B------:R-:W0:Y:S04]  /*0190*/  LDC.64 R4, c[0x0][0x388] ;  /* 0x0000e200ff047b82 */ /* 0x000e280000000a00 */
[----:B------:R-:W-:-:S05]  /*01a0*/  IMAD.HI.U32 R7, R7, R0, RZ ;  /* 0x0000000007077227 */ /* 0x000fca00078e00ff */
[----:B------:R-:W-:-:S05]  /*01b0*/  IADD3 R7, PT, PT, -R7, RZ, RZ ;  /* 0x000000ff07077210 */ /* 0x000fca0007ffe1ff */
[----:B------:R-:W-:-:S05]  /*01c0*/  IMAD R0, R11, R7, R0 ;  /* 0x000000070b007224 */ /* 0x000fca00078e0200 */
[----:B------:R-:W-:-:S13]  /*01d0*/  ISETP.GT.U32.AND P0, PT, R11, R0, PT ;  /* 0x000000000b00720c */ /* 0x000fda0003f04070 */
[----:B------:R-:W-:Y:S01]  /*01e0*/  @!P0 IMAD.IADD R0, R0, 0x1, -R11 ;  /* 0x0000000100008824 */ /* 0x000fe200078e0a0b */
[----:B------:R-:W-:-:S04]  /*01f0*/  ISETP.NE.AND P0, PT, R2, RZ, PT ;  /* 0x000000ff0200720c */ /* 0x000fc80003f05270 */
[----:B------:R-:W-:-:S13]  /*0200*/  ISETP.GT.U32.AND P1, PT, R11, R0, PT ;  /* 0x000000000b00720c */ /* 0x000fda0003f24070 */
[----:B------:R-:W-:-:S04]  /*0210*/  @!P1 IADD3 R0, PT, PT, R0, -R11, RZ ;  /* 0x8000000b00009210 */ /* 0x000fc80007ffe0ff */
[----:B------:R-:W-:Y:S02]  /*0220*/  @!P2 IADD3 R0, PT, PT, -R0, RZ, RZ ;  /* 0x000000ff0000a210 */ /* 0x000fe40007ffe1ff */
[----:B------:R-:W-:-:S05]  /*0230*/  @!P0 LOP3.LUT R0, RZ, R2, RZ, 0x33, !PT ;  /* 0x00000002ff008212 */ /* 0x000fca00078e33ff */
[----:B0-----:R-:W-:-:S05]  /*0240*/  IMAD.WIDE R2, R0, 0x4, R4 ;  /* 0x0000000400027825 */ /* 0x001fca00078e0204 */
[----:B---3--:R-:W-:Y:S01]  /*0250*/  STG.E desc[UR4][R2.64], R9 ;  /* 0x0000000902007986 */ /* 0x008fe2000c101904 */
[----:B------:R-:W-:Y:S05]  /*0260*/  EXIT ;  /* 0x000000000000794d */ /* 0x000fea0003800000 */
.L_x_641:
        /* <DEDUP_REMOVED lines=9> */
.L_x_739:


//--------------------- .text._ZN8pygpukit3ops5audio22resample_linear_kernelEPKfPfiif --------------------------
	.section	.text._ZN8pygpukit3ops5audio22resample_linear_kernelEPKfPfiif,"ax",@progbits
	.align	128
        .global         _ZN8pygpukit3ops5audio22resample_linear_kernelEPKfPfiif
        .type           _ZN8pygpukit3ops5audio22resample_linear_kernelEPKfPfiif,@function
        .size           _ZN8pygpukit3ops5audio22resample_linear_kernelEPKfPfiif,(.L_x_740 - _ZN8pygpukit3ops5audio22resample_linear_kernelEPKfPfiif)
        .other          _ZN8pygpukit3ops5audio22resample_linear_kernelEPKfPfiif,@"STO_CUDA_ENTRY STV_DEFAULT"
_ZN8pygpukit3ops5audio22resample_linear_kernelEPKfPfiif:
.text._ZN8pygpukit3ops5audio22resample_linear_kernelEPKfPfiif:
        /* <DEDUP_REMOVED lines=9> */
[----:B------:R-:W-:Y:S01]  /*0090*/  I2FP.F32.S32 R0, R7 ;  /* 0x0000000700007245 */ /* 0x000fe20000201400 */
[----:B------:R-:W1:Y:S01]  /*00a0*/  LDC.64 R2, c[0x0][0x380] ;  /* 0x0000e000ff027b82 */ /* 0x000e620000000a00 */
[----:B------:R-:W-:Y:S01]  /*00b0*/  HFMA2 R6, -RZ, RZ, 0, 0 ;  /* 0x00000000ff067431 */ /* 0x000fe200000001ff */
[----:B------:R-:W2:Y:S02]  /*00c0*/  LDCU UR6, c[0x0][0x390] ;  /* 0x00007200ff0677ac */ /* 0x000ea40008000800 */
[----:B0-----:R-:W-:Y:S01]  /*00d0*/  FMUL R0, R0, UR4 ;  /* 0x0000000400007c20 */ /* 0x001fe20008400000 */
[----:B------:R-:W0:Y:S03]  /*00e0*/  LDCU.64 UR4, c[0x0][0x358] ;  /* 0x00006b00ff0477ac */ /* 0x000e260008000a00 */
[----:B------:R-:W2:Y:S02]  /*00f0*/  F2I.TRUNC.NTZ R9, R0 ;  /* 0x0000000000097305 */ /* 0x000ea4000020f100 */
[C---:B--2---:R-:W-:Y:S01]  /*0100*/  ISETP.GE.AND P0, PT, R9.reuse, UR6, PT ;  /* 0x0000000609007c0c */ /* 0x044fe2000bf06270 */
[----:B-1----:R-:W-:-:S12]  /*0110*/  IMAD.WIDE R2, R9, 0x4, R2 ;  /* 0x0000000409027825 */ /* 0x002fd800078e0202 */
[----:B0-----:R-:W2:Y:S01]  /*0120*/  @!P0 LDG.E.CONSTANT R6, desc[UR4][R2.64] ;  /* 0x0000000402068981 */ /* 0x001ea2000c1e9900 */
[----:B------:R-:W-:-:S04]  /*0130*/  IADD3 R4, PT, PT, R9, 0x1, RZ ;  /* 0x0000000109047810 */ /* 0x000fc80007ffe0ff */
[----:B------:R-:W-:Y:S02]  /*0140*/  ISETP.GE.AND P0, PT, R4, UR6, PT ;  /* 0x0000000604007c0c */ /* 0x000fe4000bf06270 */
[----:B------:R-:W0:Y:S01]  /*0150*/  LDC.64 R4, c[0x0][0x388] ;  /* 0x0000e200ff047b82 */ /* 0x000e220000000a00 */
[----:B--2---:R-:W-:-:S10]  /*0160*/  MOV R11, R6 ;  /* 0x00000006000b7202 */ /* 0x004fd40000000f00 */
[----:B------:R-:W2:Y:S01]  /*0170*/  @!P0 LDG.E.CONSTANT R11, desc[UR4][R2.64+0x4] ;  /* 0x00000404020b8981 */ /* 0x000ea2000c1e9900 */
[----:B------:R-:W-:Y:S01]  /*0180*/  I2FP.F32.S32 R9, R9 ;  /* 0x0000000900097245 */ /* 0x000fe20000201400 */
[----:B0-----:R-:W-:-:S04]  /*0190*/  IMAD.WIDE R4, R7, 0x4, R4 ;  /* 0x0000000407047825 */ /* 0x001fc800078e0204 */
[----:B------:R-:W-:Y:S01]  /*01a0*/  FADD R0, R0, -R9 ;  /* 0x8000000900007221 */ /* 0x000fe20000000000 */
[----:B--2---:R-:W-:-:S04]  /*01b0*/  FADD R9, R11, -R6 ;  /* 0x800000060b097221 */ /* 0x004fc80000000000 */
[----:B------:R-:W-:-:S05]  /*01c0*/  FFMA R9, R9, R0, R6 ;  /* 0x0000000009097223 */ /* 0x000fca0000000006 */
[----:B------:R-:W-:Y:S01]  /*01d0*/  STG.E desc[UR4][R4.64], R9 ;  /* 0x0000000904007986 */ /* 0x000fe2000c101904 */
[----:B------:R-:W-:Y:S05]  /*01e0*/  EXIT ;  /* 0x000000000000794d */ /* 0x000fea0003800000 */
.L_x_642:
        /* <DEDUP_REMOVED lines=9> */
.L_x_740:


//--------------------- .text._ZN8pygpukit3ops5audio25resample_polyphase_kernelEPKfPfii --------------------------
	.section	.text._ZN8pygpukit3ops5audio25resample_polyphase_kernelEPKfPfii,"ax",@progbits
	.align	128
        .global         _ZN8pygpukit3ops5audio25resample_polyphase_kernelEPKfPfii
        .type           _ZN8pygpukit3ops5audio25resample_polyphase_kernelEPKfPfii,@function
        .size           _ZN8pygpukit3ops5audio25resample_polyphase_kernelEPKfPfii,(.L_x_741 - _ZN8pygpukit3ops5audio25resample_polyphase_kernelEPKfPfii)
        .other          _ZN8pygpukit3ops5audio25resample_polyphase_kernelEPKfPfii,@"STO_CUDA_ENTRY STV_DEFAULT"
_ZN8pygpukit3ops5audio25resample_polyphase_kernelEPKfPfii:
.text._ZN8pygpukit3ops5audio25resample_polyphase_kernelEPKfPfii:
        /* <DEDUP_REMOVED lines=9> */
[----:B------:R-:W-:Y:S01]  /*0090*/  IMAD R4, R3, 0x3, RZ ;  /* 0x0000000303047824 */ /* 0x000fe200078e02ff */
[----:B------:R-:W1:Y:S03]  /*00a0*/  LDCU.64 UR4, c[0x0][0x358] ;  /* 0x00006b00ff0477ac */ /* 0x000e660008000a00 */
[C---:B------:R-:W-:Y:S01]  /*00b0*/  VIADD R15, R4.reuse, 0xfffffff1 ;  /* 0xfffffff1040f7836 */ /* 0x040fe20000000000 */
[C---:B------:R-:W-:Y:S01]  /*00c0*/  IADD3 R5, PT, PT, R4.reuse, -0x10, RZ ;  /* 0xfffffff004057810 */ /* 0x040fe20007ffe0ff */
[C---:B------:R-:W-:Y:S01]  /*00d0*/  VIADD R19, R4.reuse, 0xfffffff3 ;  /* 0xfffffff304137836 */ /* 0x040fe20000000000 */
[----:B------:R-:W-:Y:S02]  /*00e0*/  IADD3 R17, PT, PT, R4, -0xe, RZ ;  /* 0xfffffff204117810 */ /* 0x000fe40007ffe0ff */
[----:B0-----:R-:W-:-:S02]  /*00f0*/  ISETP.GE.AND P1, PT, R5, UR6, PT ;  /* 0x0000000605007c0c */ /* 0x001fc4000bf26270 */
[----:B------:R-:W-:Y:S02]  /*0100*/  ISETP.GE.AND P6, PT, R15, UR6, PT ;  /* 0x000000060f007c0c */ /* 0x000fe4000bfc6270 */
[C---:B------:R-:W-:Y:S02]  /*0110*/  ISETP.LT.OR P1, PT, R3.reuse, 0x6, P1 ;  /* 0x000000060300780c */ /* 0x040fe40000f21670 */
[----:B------:R-:W-:Y:S02]  /*0120*/  ISETP.LT.OR P6, PT, R3, 0x5, P6 ;  /* 0x000000050300780c */ /* 0x000fe400037c1670 */
[----:B------:R-:W-:Y:S02]  /*0130*/  ISETP.GE.AND P5, PT, R17, UR6, PT ;  /* 0x0000000611007c0c */ /* 0x000fe4000bfa6270 */
[----:B------:R-:W-:Y:S02]  /*0140*/  ISETP.GE.AND P4, PT, R19, UR6, PT ;  /* 0x0000000613007c0c */ /* 0x000fe4000bf86270 */
[----:B------:R-:W-:-:S02]  /*0150*/  ISETP.LT.OR P5, PT, R3, 0x5, P5 ;  /* 0x000000050300780c */ /* 0x000fc40002fa1670 */
[----:B------:R-:W-:-:S03]  /*0160*/  ISETP.LT.OR P4, PT, R3, 0x5, P4 ;  /* 0x000000050300780c */ /* 0x000fc60002781670 */
[----:B------:R-:W0:Y:S08]  /*0170*/  @!P1 LDC.64 R8, c[0x0][0x380] ;  /* 0x0000e000ff089b82 */ /* 0x000e300000000a00 */
[----:B------:R-:W2:Y:S08]  /*0180*/  @!P6 LDC.64 R10, c[0x0][0x380] ;  /* 0x0000e000ff0aeb82 */ /* 0x000eb00000000a00 */
[----:B------:R-:W3:Y:S08]  /*0190*/  @!P5 LDC.64 R12, c[0x0][0x380] ;  /* 0x0000e000ff0cdb82 */ /* 0x000ef00000000a00 */
[----:B------:R-:W4:Y:S01]  /*01a0*/  @!P4 LDC.64 R6, c[0x0][0x380] ;  /* 0x0000e000ff06cb82 */ /* 0x000f220000000a00 */
[----:B0-----:R-:W-:-:S05]  /*01b0*/  @!P1 IMAD.WIDE.U32 R8, R5, 0x4, R8 ;  /* 0x0000000405089825 */ /* 0x001fca00078e0008 */
[----:B-1----:R0:W5:Y:S01]  /*01c0*/  @!P1 LDG.E.CONSTANT R0, desc[UR4][R8.64] ;  /* 0x0000000408009981 */ /* 0x002162000c1e9900 */
[----:B--2---:R-:W-:Y:S01]  /*01d0*/  @!P6 IMAD.WIDE.U32 R10, R15, 0x4, R10 ;  /* 0x000000040f0ae825 */ /* 0x004fe200078e000a */
[----:B------:R-:W5:Y:S05]  /*01e0*/  @!P1 LDC R5, c[0x3][RZ] ;  /* 0x00c00000ff059b82 */ /* 0x000f6a0000000800 */
[----:B------:R-:W2:Y:S01]  /*01f0*/  @!P6 LDG.E.CONSTANT R11, desc[UR4][R10.64] ;  /* 0x000000040a0be981 */ /* 0x000ea2000c1e9900 */
[----:B---3--:R-:W-:Y:S02]  /*0200*/  @!P5 IMAD.WIDE.U32 R12, R17, 0x4, R12 ;  /* 0x00000004110cd825 */ /* 0x008fe400078e000c */
[----:B------:R-:W2:Y:S04]  /*0210*/  @!P6 LDC R14, c[0x3][0x4] ;  /* 0x00c00100ff0eeb82 */ /* 0x000ea80000000800 */
[----:B------:R-:W3:Y:S01]  /*0220*/  @!P5 LDG.E.CONSTANT R13, desc[UR4][R12.64] ;  /* 0x000000040c0dd981 */ /* 0x000ee2000c1e9900 */
[----:B----4-:R-:W-:Y:S01]  /*0230*/  @!P4 IMAD.WIDE.U32 R6, R19, 0x4, R6 ;  /* 0x000000041306c825 */ /* 0x010fe200078e0006 */
[----:B------:R-:W-:-:S02]  /*0240*/  IADD3 R29, PT, PT, R4, -0xc, RZ ;  /* 0xfffffff4041d7810 */ /* 0x000fc40007ffe0ff */
[----:B0-----:R-:W3:Y:S03]  /*0250*/  @!P5 LDC R8, c[0x3][0x8] ;  /* 0x00c00200ff08db82 */ /* 0x001ee60000000800 */
[----:B------:R-:W4:Y:S01]  /*0260*/  @!P4 LDG.E.CONSTANT R7, desc[UR4][R6.64] ;  /* 0x000000040607c981 */ /* 0x000f22000c1e9900 */
[C---:B------:R-:W-:Y:S01]  /*0270*/  VIADD R19, R4.reuse, 0xfffffff5 ;  /* 0xfffffff504137836 */ /* 0x040fe20000000000 */
[----:B------:R-:W-:Y:S01]  /*0280*/  ISETP.GE.AND P3, PT, R29, UR6, PT ;  /* 0x000000061d007c0c */ /* 0x000fe2000bf66270 */
[----:B------:R-:W-:Y:S02]  /*0290*/  VIADD R27, R4, 0xfffffff6 ;  /* 0xfffffff6041b7836 */ /* 0x000fe40000000000 */
[----:B------:R-:W4:Y:S01]  /*02a0*/  @!P4 LDC R9, c[0x3][0xc] ;  /* 0x00c00300ff09cb82 */ /* 0x000f220000000800 */
[----:B------:R-:W-:Y:S01]  /*02b0*/  HFMA2 R2, -RZ, RZ, 0, 0 ;  /* 0x00000000ff027431 */ /* 0x000fe200000001ff */
[----:B------:R-:W-:-:S02]  /*02c0*/  ISETP.GE.AND P2, PT, R19, UR6, PT ;  /* 0x0000000613007c0c */ /* 0x000fc4000bf46270 */
[C---:B------:R-:W-:Y:S02]  /*02d0*/  ISETP.LT.OR P3, PT, R3.reuse, 0x4, P3 ;  /* 0x000000040300780c */ /* 0x040fe40001f61670 */
[----:B------:R-:W-:Y:S02]  /*02e0*/  ISETP.LT.OR P2, PT, R3, 0x4, P2 ;  /* 0x000000040300780c */ /* 0x000fe40001741670 */
[C---:B------:R-:W-:Y:S02]  /*02f0*/  IADD3 R25, PT, PT, R4.reuse, -0x9, RZ ;  /* 0xfffffff704197810 */ /* 0x040fe40007ffe0ff */
[----:B------:R-:W-:Y:S01]  /*0300*/  ISETP.GE.AND P0, PT, R27, UR6, PT ;  /* 0x000000061b007c0c */ /* 0x000fe2000bf06270 */
[----:B------:R-:W-:-:S03]  /*0310*/  VIADD R23, R4, 0xfffffff8 ;  /* 0xfffffff804177836 */ /* 0x000fc60000000000 */
[----:B------:R-:W-:Y:S02]  /*0320*/  ISETP.LT.OR P0, PT, R3, 0x4, P0 ;  /* 0x000000040300780c */ /* 0x000fe40000701670 */
[----:B------:R-:W-:-:S03]  /*0330*/  IADD3 R21, PT, PT, R4, -0x7, RZ ;  /* 0xfffffff904157810 */ /* 0x000fc60007ffe0ff */
[----:B------:R-:W0:Y:S02]  /*0340*/  @!P2 LDC.64 R16, c[0x0][0x380] ;  /* 0x0000e000ff10ab82 */ /* 0x000e240000000a00 */
[----:B0-----:R-:W-:-:S06]  /*0350*/  @!P2 IMAD.WIDE.U32 R16, R19, 0x4, R16 ;  /* 0x000000041310a825 */ /* 0x001fcc00078e0010 */
[----:B------:R-:W4:Y:S01]  /*0360*/  @!P2 LDG.E.CONSTANT R17, desc[UR4][R16.64] ;  /* 0x000000041011a981 */ /* 0x000f22000c1e9900 */
[----:B-----5:R-:W-:Y:S01]  /*0370*/  @!P1 FFMA R2, R0, R5, RZ ;  /* 0x0000000500029223 */ /* 0x020fe200000000ff */
[----:B------:R-:W-:Y:S01]  /*0380*/  ISETP.GE.AND P1, PT, R25, UR6, PT ;  /* 0x0000000619007c0c */ /* 0x000fe2000bf26270 */
[----:B------:R-:W0:Y:S03]  /*0390*/  @!P3 LDC R0, c[0x3][0x10] ;  /* 0x00c00400ff00bb82 */ /* 0x000e260000000800 */
[----:B------:R-:W-:Y:S01]  /*03a0*/  ISETP.LT.OR P1, PT, R3, 0x3, P1 ;  /* 0x000000030300780c */ /* 0x000fe20000f21670 */
[----:B--2---:R-:W-:Y:S01]  /*03b0*/  @!P6 FFMA R2, R11, R14, R2 ;  /* 0x0000000e0b02e223 */ /* 0x004fe20000000002 */
[----:B------:R-:W-:-:S03]  /*03c0*/  ISETP.GE.AND P6, PT, R23, UR6, PT ;  /* 0x0000000617007c0c */ /* 0x000fc6000bfc6270 */
[----:B------:R-:W1:Y:S01]  /*03d0*/  @!P3 LDC.64 R14, c[0x0][0x380] ;  /* 0x0000e000ff0ebb82 */ /* 0x000e620000000a00 */
[----:B------:R-:W-:Y:S01]  /*03e0*/  ISETP.LT.OR P6, PT, R3, 0x3, P6 ;  /* 0x000000030300780c */ /* 0x000fe200037c1670 */
[----:B------:R-:W-:Y:S02]  /*03f0*/  VIADD R5, R4, 0xfffffffa ;  /* 0xfffffffa04057836 */ /* 0x000fe40000000000 */
[----:B---3--:R-:W-:Y:S01]  /*0400*/  @!P5 FFMA R2, R13, R8, R2 ;  /* 0x000000080d02d223 */ /* 0x008fe20000000002 */
[----:B------:R-:W-:-:S03]  /*0410*/  ISETP.GE.AND P5, PT, R21, UR6, PT ;  /* 0x0000000615007c0c */ /* 0x000fc6000bfa6270 */
[----:B------:R-:W2:Y:S01]  /*0420*/  @!P0 LDC.64 R12, c[0x0][0x380] ;  /* 0x0000e000ff0c8b82 */ /* 0x000ea20000000a00 */
[----:B------:R-:W-:Y:S01]  /*0430*/  ISETP.LT.OR P5, PT, R3, 0x3, P5 ;  /* 0x000000030300780c */ /* 0x000fe20002fa1670 */
[----:B----4-:R-:W-:Y:S01]  /*0440*/  @!P4 FFMA R2, R7, R9, R2 ;  /* 0x000000090702c223 */ /* 0x010fe20000000002 */
[----:B------:R-:W-:-:S05]  /*0450*/  ISETP.GE.AND P4, PT, R5, UR6, PT ;  /* 0x0000000605007c0c */ /* 0x000fca000bf86270 */
[----:B------:R-:W3:Y:S01]  /*0460*/  @!P1 LDC.64 R6, c[0x0][0x380] ;  /* 0x0000e000ff069b82 */ /* 0x000ee20000000a00 */
[----:B------:R-:W-:-:S07]  /*0470*/  ISETP.LT.OR P4, PT, R3, 0x2, P4 ;  /* 0x000000020300780c */ /* 0x000fce0002781670 */
[----:B------:R-:W4:Y:S01]  /*0480*/  @!P6 LDC.64 R8, c[0x0][0x380] ;  /* 0x0000e000ff08eb82 */ /* 0x000f220000000a00 */
[----:B-1----:R-:W-:-:S06]  /*0490*/  @!P3 IMAD.WIDE.U32 R14, R29, 0x4, R14 ;  /* 0x000000041d0eb825 */ /* 0x002fcc00078e000e */
[----:B------:R1:W0:Y:S01]  /*04a0*/  @!P3 LDG.E.CONSTANT R15, desc[UR4][R14.64] ;  /* 0x000000040e0fb981 */ /* 0x000222000c1e9900 */
[----:B------:R-:W5:Y:S01]  /*04b0*/  @!P5 LDC.64 R10, c[0x0][0x380] ;  /* 0x0000e000ff0adb82 */ /* 0x000f620000000a00 */
[----:B--2---:R-:W-:-:S06]  /*04c0*/  @!P0 IMAD.WIDE.U32 R12, R27, 0x4, R12 ;  /* 0x000000041b0c8825 */ /* 0x004fcc00078e000c */
[----:B------:R2:W2:Y:S01]  /*04d0*/  @!P0 LDG.E.CONSTANT R13, desc[UR4][R12.64] ;  /* 0x000000040c0d8981 */ /* 0x0004a2000c1e9900 */
[----:B------:R-:W2:Y:S01]  /*04e0*/  @!P4 LDC.64 R18, c[0x0][0x380] ;  /* 0x0000e000ff12cb82 */ /* 0x000ea20000000a00 */
[----:B---3--:R-:W-:-:S06]  /*04f0*/  @!P1 IMAD.WIDE.U32 R6, R25, 0x4, R6 ;  /* 0x0000000419069825 */ /* 0x008fcc00078e0006 */
[----:B------:R-:W3:Y:S01]  /*0500*/  @!P1 LDG.E.CONSTANT R7, desc[UR4][R6.64] ;  /* 0x0000000406079981 */ /* 0x000ee2000c1e9900 */
[----:B----4-:R-:W-:Y:S01]  /*0510*/  @!P6 IMAD.WIDE.U32 R8, R23, 0x4, R8 ;  /* 0x000000041708e825 */ /* 0x010fe200078e0008 */
[----:B-1----:R-:W1:Y:S05]  /*0520*/  @!P0 LDC R14, c[0x3][0x18] ;  /* 0x00c00600ff0e8b82 */ /* 0x002e6a0000000800 */
[----:B------:R4:W3:Y:S01]  /*0530*/  @!P6 LDG.E.CONSTANT R9, desc[UR4][R8.64] ;  /* 0x000000040809e981 */ /* 0x0008e2000c1e9900 */
[----:B-----5:R-:W-:Y:S02]  /*0540*/  @!P5 IMAD.WIDE.U32 R10, R21, 0x4, R10 ;  /* 0x00000004150ad825 */ /* 0x020fe400078e000a */
[----:B--2---:R-:W3:Y:S04]  /*0550*/  @!P1 LDC R12, c[0x3][0x1c] ;  /* 0x00c00700ff0c9b82 */ /* 0x004ee80000000800 */
[----:B------:R-:W2:Y:S01]  /*0560*/  @!P5 LDG.E.CONSTANT R11, desc[UR4][R10.64] ;  /* 0x000000040a0bd981 */ /* 0x000ea2000c1e9900 */
[----:B------:R-:W-:-:S03]  /*0570*/  @!P4 IMAD.WIDE.U32 R18, R5, 0x4, R18 ;  /* 0x000000040512c825 */ /* 0x000fc600078e0012 */
[----:B------:R-:W5:Y:S02]  /*0580*/  @!P6 LDC R16, c[0x3][0x20] ;  /* 0x00c00800ff10eb82 */ /* 0x000f640000000800 */
[----:B------:R1:W2:Y:S06]  /*0590*/  @!P4 LDG.E.CONSTANT R25, desc[UR4][R18.64] ;  /* 0x000000041219c981 */ /* 0x0002ac000c1e9900 */
[----:B------:R-:W5:Y:S01]  /*05a0*/  @!P2 LDC R5, c[0x3][0x14] ;  /* 0x00c00500ff05ab82 */ /* 0x000f620000000800 */
[C---:B------:R-:W-:Y:S01]  /*05b0*/  IADD3 R23, PT, PT, R4.reuse, -0x5, RZ ;  /* 0xfffffffb04177810 */ /* 0x040fe20007ffe0ff */
[----:B------:R-:W-:-:S06]  /*05c0*/  VIADD R21, R4, 0xfffffffc ;  /* 0xfffffffc04157836 */ /* 0x000fcc0000000000 */
[----:B----4-:R-:W4:Y:S01]  /*05d0*/  @!P4 LDC R8, c[0x3][0x28] ;  /* 0x00c00a00ff08cb82 */ /* 0x010f220000000800 */
[----:B-1----:R-:W-:Y:S01]  /*05e0*/  IADD3 R19, PT, PT, R4, 0x1, RZ ;  /* 0x0000000104137810 */ /* 0x002fe20007ffe0ff */
[----:B0-----:R-:W-:Y:S01]  /*05f0*/  @!P3 FFMA R2, R15, R0, R2 ;  /* 0x000000000f02b223 */ /* 0x001fe20000000002 */
[----:B------:R-:W-:-:S05]  /*0600*/  ISETP.GE.AND P3, PT, R23, UR6, PT ;  /* 0x0000000617007c0c */ /* 0x000fca000bf66270 */
[----:B------:R-:W2:Y:S01]  /*0610*/  @!P5 LDC R0, c[0x3][0x24] ;  /* 0x00c00900ff00db82 */ /* 0x000ea20000000800 */
[----:B-----5:R-:W-:Y:S01]  /*0620*/  @!P2 FFMA R2, R17, R5, R2 ;  /* 0x000000051102a223 */ /* 0x020fe20000000002 */
[----:B------:R-:W-:Y:S02]  /*0630*/  ISETP.GE.AND P2, PT, R21, UR6, PT ;  /* 0x0000000615007c0c */ /* 0x000fe4000bf46270 */
[----:B------:R-:W-:Y:S02]  /*0640*/  ISETP.LT.OR P3, PT, R3, 0x2, P3 ;  /* 0x000000020300780c */ /* 0x000fe40001f61670 */
[C---:B------:R-:W-:Y:S01]  /*0650*/  IADD3 R17, PT, PT, R4.reuse, -0x3, RZ ;  /* 0xfffffffd04117810 */ /* 0x040fe20007ffe0ff */
[----:B------:R-:W-:Y:S01]  /*0660*/  @!P0 FFMA R2, R13, R14, R2 ;  /* 0x0000000e0d028223 */ /* 0x000fe20000000002 */
[----:B------:R-:W-:Y:S01]  /*0670*/  VIADD R5, R4, 0xfffffffe ;  /* 0xfffffffe04057836 */ /* 0x000fe20000000000 */
[----:B------:R-:W-:Y:S02]  /*0680*/  ISETP.LT.OR P0, PT, R3, 0x2, P2 ;  /* 0x000000020300780c */ /* 0x000fe40001701670 */
[----:B------:R-:W-:Y:S01]  /*0690*/  ISETP.GE.AND P2, PT, R17, UR6, PT ;  /* 0x0000000611007c0c */ /* 0x000fe2000bf46270 */
[----:B---3--:R-:W-:Y:S01]  /*06a0*/  @!P1 FFMA R2, R7, R12, R2 ;  /* 0x0000000c07029223 */ /* 0x008fe20000000002 */
[----:B------:R-:W-:-:S02]  /*06b0*/  ISETP.GE.AND P1, PT, R5, UR6, PT ;  /* 0x0000000605007c0c */ /* 0x000fc4000bf26270 */
[C---:B------:R-:W-:Y:S02]  /*06c0*/  ISETP.LT.OR P2, PT, R3.reuse, 0x1, P2 ;  /* 0x000000010300780c */ /* 0x040fe40001741670 */
[----:B------:R-:W0:Y:S01]  /*06d0*/  @!P3 LDC.64 R12, c[0x0][0x380] ;  /* 0x0000e000ff0cbb82 */ /* 0x000e220000000a00 */
[----:B------:R-:W-:Y:S01]  /*06e0*/  ISETP.LT.OR P1, PT, R3, 0x1, P1 ;  /* 0x000000010300780c */ /* 0x000fe20000f21670 */
[----:B------:R-:W-:Y:S01]  /*06f0*/  @!P6 FFMA R2, R9, R16, R2 ;  /* 0x000000100902e223 */ /* 0x000fe20000000002 */
[----:B------:R-:W-:-:S04]  /*0700*/  ISETP.GT.AND P6, PT, R4, UR6, PT ;  /* 0x0000000604007c0c */ /* 0x000fc8000bfc4270 */
[----:B------:R-:W-:Y:S01]  /*0710*/  ISETP.LT.OR P6, PT, R3, 0x1, P6 ;  /* 0x000000010300780c */ /* 0x000fe200037c1670 */
[----:B------:R-:W1:Y:S01]  /*0720*/  @!P0 LDC.64 R14, c[0x0][0x380] ;  /* 0x0000e000ff0e8b82 */ /* 0x000e620000000a00 */
[----:B--2---:R-:W-:Y:S01]  /*0730*/  @!P5 FFMA R2, R11, R0, R2 ;  /* 0x000000000b02d223 */ /* 0x004fe20000000002 */
[----:B------:R-:W-:-:S06]  /*0740*/  ISETP.GE.AND P5, PT, R4, UR6, PT ;  /* 0x0000000604007c0c */ /* 0x000fcc000bfa6270 */
[----:B------:R-:W2:Y:S01]  /*0750*/  @!P2 LDC.64 R6, c[0x0][0x380] ;  /* 0x0000e000ff06ab82 */ /* 0x000ea20000000a00 */
[----:B----4-:R-:W-:Y:S01]  /*0760*/  @!P4 FFMA R2, R25, R8, R2 ;  /* 0x000000081902c223 */ /* 0x010fe20000000002 */
[----:B------:R-:W-:Y:S02]  /*0770*/  ISETP.LT.OR P4, PT, R3, RZ, P5 ;  /* 0x000000ff0300720c */ /* 0x000fe40002f81670 */
[----:B------:R-:W-:-:S04]  /*0780*/  ISETP.GE.AND P5, PT, R19, UR6, PT ;  /* 0x0000000613007c0c */ /* 0x000fc8000bfa6270 */
[----:B------:R-:W3:Y:S01]  /*0790*/  @!P1 LDC.64 R8, c[0x0][0x380] ;  /* 0x0000e000ff089b82 */ /* 0x000ee20000000a00 */
[----:B------:R-:W-:-:S07]  /*07a0*/  ISETP.LT.OR P5, PT, R3, RZ, P5 ;  /* 0x000000ff0300720c */ /* 0x000fce0002fa1670 */
[----:B------:R-:W4:Y:S01]  /*07b0*/  @!P6 LDC.64 R10, c[0x0][0x380] ;  /* 0x0000e000ff0aeb82 */ /* 0x000f220000000a00 */
[----:B0-----:R-:W-:-:S04]  /*07c0*/  @!P3 IMAD.WIDE.U32 R24, R23, 0x4, R12 ;  /* 0x000000041718b825 */ /* 0x001fc800078e000c */
[----:B-1----:R-:W-:Y:S02]  /*07d0*/  @!P0 IMAD.WIDE.U32 R22, R21, 0x4, R14 ;  /* 0x0000000415168825 */ /* 0x002fe400078e000e */
[----:B------:R-:W5:Y:S01]  /*07e0*/  @!P3 LDG.E.CONSTANT R21, desc[UR4][R24.64] ;  /* 0x000000041815b981 */ /* 0x000f62000c1e9900 */
[----:B------:R-:W0:Y:S01]  /*07f0*/  @!P4 LDC.64 R12, c[0x0][0x380] ;  /* 0x0000e000ff0ccb82 */ /* 0x000e220000000a00 */
[----:B--2---:R-:W-:Y:S02]  /*0800*/  @!P2 IMAD.WIDE.U32 R16, R17, 0x4, R6 ;  /* 0x000000041110a825 */ /* 0x004fe400078e0006 */
[----:B------:R-:W2:Y:S05]  /*0810*/  @!P0 LDG.E.CONSTANT R23, desc[UR4][R22.64] ;  /* 0x0000000416178981 */ /* 0x000eaa000c1e9900 */
[----:B------:R-:W1:Y:S01]  /*0820*/  @!P5 LDC.64 R14, c[0x0][0x380] ;  /* 0x0000e000ff0edb82 */ /* 0x000e620000000a00 */
[----:B------:R-:W-:-:S02]  /*0830*/  @!P6 VIADD R27, R4, 0xffffffff ;  /* 0xffffffff041be836 */ /* 0x000fc40000000000 */
[----:B---3--:R-:W-:Y:S02]  /*0840*/  @!P1 IMAD.WIDE.U32 R6, R5, 0x4, R8 ;  /* 0x0000000405069825 */ /* 0x008fe400078e0008 */
[----:B------:R3:W2:Y:S02]  /*0850*/  @!P2 LDG.E.CONSTANT R5, desc[UR4][R16.64] ;  /* 0x000000041005a981 */ /* 0x0006a4000c1e9900 */
[----:B----4-:R-:W-:Y:S02]  /*0860*/  @!P6 IMAD.WIDE.U32 R8, R27, 0x4, R10 ;  /* 0x000000041b08e825 */ /* 0x010fe400078e000a */
[----:B------:R-:W4:Y:S01]  /*0870*/  @!P1 LDG.E.CONSTANT R7, desc[UR4][R6.64] ;  /* 0x0000000406079981 */ /* 0x000f22000c1e9900 */
[----:B------:R-:W5:Y:S03]  /*0880*/  @!P3 LDC R0, c[0x3][0x2c] ;  /* 0x00c00b00ff00bb82 */ /* 0x000f660000000800 */
[----:B------:R-:W4:Y:S01]  /*0890*/  @!P6 LDG.E.CONSTANT R9, desc[UR4][R8.64] ;  /* 0x000000040809e981 */ /* 0x000f22000c1e9900 */
[----:B0-----:R-:W-:-:S04]  /*08a0*/  @!P4 IMAD.WIDE.U32 R26, R4, 0x4, R12 ;  /* 0x00000004041ac825 */ /* 0x001fc800078e000c */
[----:B------:R-:W2:Y:S01]  /*08b0*/  @!P0 LDC R10, c[0x3][0x30] ;  /* 0x00c00c00ff0a8b82 */ /* 0x000ea20000000800 */
[----:B------:R0:W4:Y:S01]  /*08c0*/  @!P4 LDG.E.CONSTANT R29, desc[UR4][R26.64] ;  /* 0x000000041a1dc981 */ /* 0x000122000c1e9900 */
[----:B-1----:R-:W-:-:S06]  /*08d0*/  @!P5 IMAD.WIDE.U32 R14, R19, 0x4, R14 ;  /* 0x00000004130ed825 */ /* 0x002fcc00078e000e */
[----:B------:R-:W1:Y:S01]  /*08e0*/  @!P2 LDC R12, c[0x3][0x34] ;  /* 0x00c00d00ff0cab82 */ /* 0x000e620000000800 */
[----:B------:R4:W4:Y:S07]  /*08f0*/  @!P5 LDG.E.CONSTANT R11, desc[UR4][R14.64] ;  /* 0x000000040e0bd981 */ /* 0x00092e000c1e9900 */
[----:B---3--:R-:W4:Y:S01]  /*0900*/  @!P1 LDC R16, c[0x3][0x38] ;  /* 0x00c00e00ff109b82 */ /* 0x008f220000000800 */
[----:B------:R-:W-:-:S07]  /*0910*/  IADD3 R13, PT, PT, R4, 0x2, RZ ;  /* 0x00000002040d7810 */ /* 0x000fce0007ffe0ff */
[----:B------:R-:W3:Y:S01]  /*0920*/  @!P6 LDC R17, c[0x3][0x3c] ;  /* 0x00c00f00ff11eb82 */ /* 0x000ee20000000800 */
[C---:B------:R-:W-:Y:S01]  /*0930*/  VIADD R19, R4.reuse, 0x3 ;  /* 0x0000000304137836 */ /* 0x040fe20000000000 */
[C---:B0-----:R-:W-:Y:S01]  /*0940*/  IADD3 R27, PT, PT, R4.reuse, 0x4, RZ ;  /* 0x00000004041b7810 */ /* 0x041fe20007ffe0ff */
[----:B------:R-:W-:-:S05]  /*0950*/  VIADD R25, R4, 0x5 ;  /* 0x0000000504197836 */ /* 0x000fca0000000000 */
[----:B------:R-:W0:Y:S01]  /*0960*/  @!P5 LDC R8, c[0x3][0x44] ;  /* 0x00c01100ff08db82 */ /* 0x000e220000000800 */
[----:B-----5:R-:W-:Y:S01]  /*0970*/  @!P3 FFMA R2, R21, R0, R2 ;  /* 0x000000001502b223 */ /* 0x020fe20000000002 */
[----:B------:R-:W-:-:S06]  /*0980*/  ISETP.GE.AND P3, PT, R13, UR6, PT ;  /* 0x000000060d007c0c */ /* 0x000fcc000bf66270 */
[----:B------:R-:W5:Y:S01]  /*0990*/  @!P4 LDC R0, c[0x3][0x40] ;  /* 0x00c01000ff00cb82 */ /* 0x000f620000000800 */
[----:B--2---:R-:W-:Y:S01]  /*09a0*/  @!P0 FFMA R2, R23, R10, R2 ;  /* 0x0000000a17028223 */ /* 0x004fe20000000002 */
[----:B------:R-:W-:Y:S02]  /*09b0*/  ISETP.GE.AND P0, PT, R19, UR6, PT ;  /* 0x0000000613007c0c */ /* 0x000fe4000bf06270 */
[C---:B------:R-:W-:Y:S02]  /*09c0*/  ISETP.LT.OR P3, PT, R3.reuse, RZ, P3 ;  /* 0x000000ff0300720c */ /* 0x040fe40001f61670 */
[----:B------:R-:W-:Y:S01]  /*09d0*/  ISETP.LT.OR P0, PT, R3, -0x1, P0 ;  /* 0xffffffff0300780c */ /* 0x000fe20000701670 */
[----:B-1----:R-:W-:Y:S01]  /*09e0*/  @!P2 FFMA R2, R5, R12, R2 ;  /* 0x0000000c0502a223 */ /* 0x002fe20000000002 */
[----:B------:R-:W-:Y:S02]  /*09f0*/  ISETP.GE.AND P2, PT, R27, UR6, PT ;  /* 0x000000061b007c0c */ /* 0x000fe4000bf46270 */
[----:B------:R-:W-:Y:S01]  /*0a00*/  IADD3 R23, PT, PT, R4, 0x6, RZ ;  /* 0x0000000604177810 */ /* 0x000fe20007ffe0ff */
[----:B----4-:R-:W-:Y:S01]  /*0a10*/  @!P1 FFMA R2, R7, R16, R2 ;  /* 0x0000001007029223 */ /* 0x010fe20000000002 */
[----:B------:R-:W-:-:S05]  /*0a20*/  ISETP.GE.AND P1, PT, R25, UR6, PT ;  /* 0x0000000619007c0c */ /* 0x000fca000bf26270 */
[----:B------:R-:W1:Y:S01]  /*0a30*/  @!P3 LDC.64 R14, c[0x0][0x380] ;  /* 0x0000e000ff0ebb82 */ /* 0x000e620000000a00 */
[----:B------:R-:W-:Y:S01]  /*0a40*/  ISETP.LT.OR P2, PT, R3, -0x1, P2 ;  /* 0xffffffff0300780c */ /* 0x000fe20001741670 */
[----:B---3--:R-:W-:Y:S01]  /*0a50*/  @!P6 FFMA R2, R9, R17, R2 ;  /* 0x000000110902e223 */ /* 0x008fe20000000002 */
[----:B------:R-:W-:Y:S02]  /*0a60*/  ISETP.GE.AND P6, PT, R23, UR6, PT ;  /* 0x0000000617007c0c */ /* 0x000fe4000bfc6270 */
[C---:B------:R-:W-:Y:S01]  /*0a70*/  ISETP.LT.OR P1, PT, R3.reuse, -0x1, P1 ;  /* 0xffffffff0300780c */ /* 0x040fe20000f21670 */
[C---:B------:R-:W-:Y:S01]  /*0a80*/  VIADD R21, R4.reuse, 0x7 ;  /* 0x0000000704157836 */ /* 0x040fe20000000000 */
[----:B------:R-:W-:Y:S01]  /*0a90*/  ISETP.LT.OR P6, PT, R3, -0x2, P6 ;  /* 0xfffffffe0300780c */ /* 0x000fe200037c1670 */
[----:B------:R-:W2:Y:S01]  /*0aa0*/  @!P0 LDC.64 R16, c[0x0][0x380] ;  /* 0x0000e000ff108b82 */ /* 0x000ea20000000a00 */
[----:B-----5:R-:W-:Y:S01]  /*0ab0*/  @!P4 FFMA R2, R29, R0, R2 ;  /* 0x000000001d02c223 */ /* 0x020fe20000000002 */
[----:B------:R-:W-:-:S02]  /*0ac0*/  IADD3 R5, PT, PT, R4, 0x8, RZ ;  /* 0x0000000804057810 */ /* 0x000fc40007ffe0ff */
[----:B------:R-:W-:-:S04]  /*0ad0*/  ISETP.GE.AND P4, PT, R21, UR6, PT ;  /* 0x0000000615007c0c */ /* 0x000fc8000bf86270 */
[----:B------:R-:W3:Y:S01]  /*0ae0*/  @!P2 LDC.64 R6, c[0x0][0x380] ;  /* 0x0000e000ff06ab82 */ /* 0x000ee20000000a00 */
[----:B0-----:R-:W-:Y:S01]  /*0af0*/  @!P5 FFMA R2, R11, R8, R2 ;  /* 0x000000080b02d223 */ /* 0x001fe20000000002 */
[----:B------:R-:W-:Y:S02]  /*0b00*/  ISETP.LT.OR P5, PT, R3, -0x2, P4 ;  /* 0xfffffffe0300780c */ /* 0x000fe400027a1670 */
[----:B------:R-:W-:-:S04]  /*0b10*/  ISETP.GE.AND P4, PT, R5, UR6, PT ;  /* 0x0000000605007c0c */ /* 0x000fc8000bf86270 */
[----:B------:R-:W0:Y:S01]  /*0b20*/  @!P1 LDC.64 R8, c[0x0][0x380] ;  /* 0x0000e000ff089b82 */ /* 0x000e220000000a00 */
[----:B------:R-:W-:-:S07]  /*0b30*/  ISETP.LT.OR P4, PT, R3, -0x2, P4 ;  /* 0xfffffffe0300780c */ /* 0x000fce0002781670 */
[----:B------:R-:W4:Y:S01]  /*0b40*/  @!P6 LDC.64 R10, c[0x0][0x380] ;  /* 0x0000e000ff0aeb82 */ /* 0x000f220000000a00 */
[----:B-1----:R-:W-:-:S04]  /*0b50*/  @!P3 IMAD.WIDE.U32 R14, R13, 0x4, R14 ;  /* 0x000000040d0eb825 */ /* 0x002fc800078e000e */
[----:B--2---:R-:W-:Y:S02]  /*0b60*/  @!P0 IMAD.WIDE.U32 R16, R19, 0x4, R16 ;  /* 0x0000000413108825 */ /* 0x004fe400078e0010 */
[----:B------:R1:W2:Y:S01]  /*0b70*/  @!P3 LDG.E.CONSTANT R15, desc[UR4][R14.64] ;  /* 0x000000040e0fb981 */ /* 0x0002a2000c1e9900 */
[----:B------:R-:W5:Y:S01]  /*0b80*/  @!P5 LDC.64 R12, c[0x0][0x380] ;  /* 0x0000e000ff0cdb82 */ /* 0x000f620000000a00 */
[----:B---3--:R-:W-:Y:S02]  /*0b90*/  @!P2 IMAD.WIDE.U32 R6, R27, 0x4, R6 ;  /* 0x000000041b06a825 */ /* 0x008fe400078e0006 */
[----:B------:R-:W3:Y:S04]  /*0ba0*/  @!P0 LDG.E.CONSTANT R17, desc[UR4][R16.64] ;  /* 0x0000000410118981 */ /* 0x000ee8000c1e9900 */
[----:B------:R1:W3:Y:S01]  /*0bb0*/  @!P2 LDG.E.CONSTANT R7, desc[UR4][R6.64] ;  /* 0x000000040607a981 */ /* 0x0002e2000c1e9900 */
[----:B------:R-:W1:Y:S01]  /*0bc0*/  @!P4 LDC.64 R18, c[0x0][0x380] ;  /* 0x0000e000ff12cb82 */ /* 0x000e620000000a00 */
[----:B0-----:R-:W-:-:S06]  /*0bd0*/  @!P1 IMAD.WIDE.U32 R8, R25, 0x4, R8 ;  /* 0x0000000419089825 */ /* 0x001fcc00078e0008 */
[----:B------:R0:W3:Y:S01]  /*0be0*/  @!P1 LDG.E.CONSTANT R9, desc[UR4][R8.64] ;  /* 0x0000000408099981 */ /* 0x0000e2000c1e9900 */
[----:B----4-:R-:W-:Y:S01]  /*0bf0*/  @!P6 IMAD.WIDE.U32 R10, R23, 0x4, R10 ;  /* 0x00000004170ae825 */ /* 0x010fe200078e000a */
[----:B------:R-:W2:Y:S05]  /*0c00*/  @!P3 LDC R0, c[0x3][0x48] ;  /* 0x00c01200ff00bb82 */ /* 0x000eaa0000000800 */
[----:B------:R-:W4:Y:S01]  /*0c10*/  @!P6 LDG.E.CONSTANT R11, desc[UR4][R10.64] ;  /* 0x000000040a0be981 */ /* 0x000f22000c1e9900 */
[----:B-----5:R-:W-:Y:S02]  /*0c20*/  @!P5 IMAD.WIDE.U32 R12, R21, 0x4, R12 ;  /* 0x00000004150cd825 */ /* 0x020fe400078e000c */
[----:B-1----:R-:W3:Y:S04]  /*0c30*/  @!P0 LDC R14, c[0x3][0x4c] ;  /* 0x00c01300ff0e8b82 */ /* 0x002ee80000000800 */
[----:B------:R-:W5:Y:S01]  /*0c40*/  @!P5 LDG.E.CONSTANT R13, desc[UR4][R12.64] ;  /* 0x000000040c0dd981 */ /* 0x000f62000c1e9900 */
[----:B------:R-:W-:-:S03]  /*0c50*/  @!P4 IMAD.WIDE.U32 R18, R5, 0x4, R18 ;  /* 0x000000040512c825 */ /* 0x000fc600078e0012 */
[----:B------:R-:W1:Y:S02]  /*0c60*/  @!P2 LDC R20, c[0x3][0x50] ;  /* 0x00c01400ff14ab82 */ /* 0x000e640000000800 */
[----:B------:R0:W5:Y:S06]  /*0c70*/  @!P4 LDG.E.CONSTANT R5, desc[UR4][R18.64] ;  /* 0x000000041205c981 */ /* 0x00016c000c1e9900 */
[----:B------:R-:W1:Y:S08]  /*0c80*/  @!P1 LDC R6, c[0x3][0x54] ;  /* 0x00c01500ff069b82 */ /* 0x000e700000000800 */
[----:B------:R-:W4:Y:S01]  /*0c90*/  @!P6 LDC R21, c[0x3][0x58] ;  /* 0x00c01600ff15eb82 */ /* 0x000f220000000800 */
[C---:B------:R-:W-:Y:S01]  /*0ca0*/  VIADD R16, R4.reuse, 0x9 ;  /* 0x0000000904107836 */ /* 0x040fe20000000000 */
[C---:B------:R-:W-:Y:S01]  /*0cb0*/  IADD3 R29, PT, PT, R4.reuse, 0xa, RZ ;  /* 0x0000000a041d7810 */ /* 0x040fe20007ffe0ff */
[----:B------:R-:W-:-:S05]  /*0cc0*/  VIADD R27, R4, 0xb ;  /* 0x0000000b041b7836 */ /* 0x000fca0000000000 */
[----:B0-----:R-:W0:Y:S01]  /*0cd0*/  @!P4 LDC R8, c[0x3][0x60] ;  /* 0x00c01800ff08cb82 */ /* 0x001e220000000800 */
[C---:B------:R-:W-:Y:S02]  /*0ce0*/  IADD3 R23, PT, PT, R4.reuse, 0xc, RZ ;  /* 0x0000000c04177810 */ /* 0x040fe40007ffe0ff */
[C---:B------:R-:W-:Y:S02]  /*0cf0*/  IADD3 R19, PT, PT, R4.reuse, 0xe, RZ ;  /* 0x0000000e04137810 */ /* 0x040fe40007ffe0ff */
[----:B------:R-:W-:Y:S01]  /*0d00*/  IADD3 R25, PT, PT, R4, 0xf, RZ ;  /* 0x0000000f04197810 */ /* 0x000fe20007ffe0ff */
[----:B--2---:R-:W-:Y:S02]  /*0d10*/  @!P3 FFMA R2, R15, R0, R2 ;  /* 0x000000000f02b223 */ /* 0x004fe40000000002 */
[----:B------:R-:W5:Y:S02]  /*0d20*/  @!P5 LDC R0, c[0x3][0x5c] ;  /* 0x00c01700ff00db82 */ /* 0x000f640000000800 */
[----:B---3--:R-:W-:Y:S01]  /*0d30*/  @!P0 FFMA R2, R17, R14, R2 ;  /* 0x0000000e11028223 */ /* 0x008fe20000000002 */
[----:B------:R-:W-:-:S03]  /*0d40*/  ISETP.GE.AND P0, PT, R16, UR6, PT ;  /* 0x0000000610007c0c */ /* 0x000fc6000bf06270 */
[----:B-1----:R-:W-:Y:S01]  /*0d50*/  @!P2 FFMA R2, R7, R20, R2 ;  /* 0x000000140702a223 */ /* 0x002fe20000000002 */
[----:B------:R-:W-:Y:S02]  /*0d60*/  ISETP.LT.OR P0, PT, R3, -0x3, P0 ;  /* 0xfffffffd0300780c */ /* 0x000fe40000701670 */
[----:B------:R-:W-:Y:S02]  /*0d70*/  ISETP.GE.AND P2, PT, R29, UR6, PT ;  /* 0x000000061d007c0c */ /* 0x000fe4000bf46270 */
[----:B------:R-:W-:Y:S01]  /*0d80*/  ISETP.GE.AND P3, PT, R27, UR6, PT ;  /* 0x000000061b007c0c */ /* 0x000fe2000bf66270 */
[----:B------:R-:W-:Y:S01]  /*0d90*/  @!P1 FFMA R2, R9, R6, R2 ;  /* 0x0000000609029223 */ /* 0x000fe20000000002 */
[C---:B------:R-:W-:Y:S02]  /*0da0*/  ISETP.LT.OR P1, PT, R3.reuse, -0x3, P2 ;  /* 0xfffffffd0300780c */ /* 0x040fe40001721670 */
[----:B------:R-:W-:-:S05]  /*0db0*/  ISETP.LT.OR P3, PT, R3, -0x3, P3 ;  /* 0xfffffffd0300780c */ /* 0x000fca0001f61670 */
[----:B------:R-:W1:Y:S01]  /*0dc0*/  @!P0 LDC.64 R14, c[0x0][0x380] ;  /* 0x0000e000ff0e8b82 */ /* 0x000e620000000a00 */
[----:B----4-:R-:W-:Y:S01]  /*0dd0*/  @!P6 FFMA R2, R11, R21, R2 ;  /* 0x000000150b02e223 */ /* 0x010fe20000000002 */
[----:B------:R-:W-:Y:S01]  /*0de0*/  VIADD R21, R4, 0xd ;  /* 0x0000000d04157836 */ /* 0x000fe20000000000 */
[----:B------:R-:W-:-:S04]  /*0df0*/  ISETP.GE.AND P2, PT, R23, UR6, PT ;  /* 0x0000000617007c0c */ /* 0x000fc8000bf46270 */
[----:B------:R-:W-:Y:S02]  /*0e00*/  ISETP.GE.AND P6, PT, R21, UR6, PT ;  /* 0x0000000615007c0c */ /* 0x000fe4000bfc6270 */
[----:B------:R-:W-:Y:S01]  /*0e10*/  ISETP.LT.OR P2, PT, R3, -0x4, P2 ;  /* 0xfffffffc0300780c */ /* 0x000fe20001741670 */
[----:B-----5:R-:W-:Y:S01]  /*0e20*/  @!P5 FFMA R2, R13, R0, R2 ;  /* 0x000000000d02d223 */ /* 0x020fe20000000002 */
[----:B------:R-:W-:Y:S01]  /*0e30*/  ISETP.GE.AND P5, PT, R19, UR6, PT ;  /* 0x0000000613007c0c */ /* 0x000fe2000bfa6270 */
[----:B------:R-:W2:Y:S01]  /*0e40*/  @!P1 LDC.64 R12, c[0x0][0x380] ;  /* 0x0000e000ff0c9b82 */ /* 0x000ea20000000a00 */
[C---:B------:R-:W-:Y:S02]  /*0e50*/  ISETP.LT.OR P6, PT, R3.reuse, -0x4, P6 ;  /* 0xfffffffc0300780c */ /* 0x040fe400037c1670 */
[----:B------:R-:W-:Y:S01]  /*0e60*/  ISETP.LT.OR P5, PT, R3, -0x4, P5 ;  /* 0xfffffffc0300780c */ /* 0x000fe20002fa1670 */
[----:B0-----:R-:W-:Y:S01]  /*0e70*/  @!P4 FFMA R2, R5, R8, R2 ;  /* 0x000000080502c223 */ /* 0x001fe20000000002 */
[----:B------:R-:W-:-:S03]  /*0e80*/  ISETP.GE.AND P4, PT, R25, UR6, PT ;  /* 0x0000000619007c0c */ /* 0x000fc6000bf86270 */
[----:B------:R-:W0:Y:S01]  /*0e90*/  @!P3 LDC.64 R4, c[0x0][0x380] ;  /* 0x0000e000ff04bb82 */ /* 0x000e220000000a00 */
[----:B------:R-:W-:-:S07]  /*0ea0*/  ISETP.LT.OR P4, PT, R3, -0x5, P4 ;  /* 0xfffffffb0300780c */ /* 0x000fce0002781670 */
[----:B------:R-:W3:Y:S01]  /*0eb0*/  @!P2 LDC.64 R6, c[0x0][0x380] ;  /* 0x0000e000ff06ab82 */ /* 0x000ee20000000a00 */
[----:B-1----:R-:W-:-:S06]  /*0ec0*/  @!P0 IMAD.WIDE.U32 R16, R16, 0x4, R14 ;  /* 0x0000000410108825 */ /* 0x002fcc00078e000e */
[----:B------:R-:W4:Y:S01]  /*0ed0*/  @!P0 LDG.E.CONSTANT R17, desc[UR4][R16.64] ;  /* 0x0000000410118981 */ /* 0x000f22000c1e9900 */
[----:B------:R-:W1:Y:S08]  /*0ee0*/  @!P6 LDC.64 R8, c[0x0][0x380] ;  /* 0x0000e000ff08eb82 */ /* 0x000e700000000a00 */
[----:B------:R-:W5:Y:S01]  /*0ef0*/  @!P5 LDC.64 R10, c[0x0][0x380] ;  /* 0x0000e000ff0adb82 */ /* 0x000f620000000a00 */
[----:B--2---:R-:W-:-:S04]  /*0f00*/  @!P1 IMAD.WIDE.U32 R12, R29, 0x4, R12 ;  /* 0x000000041d0c9825 */ /* 0x004fc800078e000c */
[----:B0-----:R-:W-:Y:S02]  /*0f10*/  @!P3 IMAD.WIDE.U32 R4, R27, 0x4, R4 ;  /* 0x000000041b04b825 */ /* 0x001fe400078e0004 */
[----:B------:R0:W2:Y:S01]  /*0f20*/  @!P1 LDG.E.CONSTANT R13, desc[UR4][R12.64] ;  /* 0x000000040c0d9981 */ /* 0x0000a2000c1e9900 */
[----:B------:R-:W0:Y:S01]  /*0f30*/  @!P4 LDC.64 R14, c[0x0][0x380] ;  /* 0x0000e000ff0ecb82 */ /* 0x000e220000000a00 */
[----:B---3--:R-:W-:Y:S02]  /*0f40*/  @!P2 IMAD.WIDE.U32 R6, R23, 0x4, R6 ;  /* 0x000000041706a825 */ /* 0x008fe400078e0006 */
[----:B------:R3:W2:Y:S02]  /*0f50*/  @!P3 LDG.E.CONSTANT R5, desc[UR4][R4.64] ;  /* 0x000000040405b981 */ /* 0x0006a4000c1e9900 */
[----:B-1----:R-:W-:-:S03]  /*0f60*/  @!P6 IMAD.WIDE.U32 R20, R21, 0x4, R8 ;  /* 0x000000041514e825 */ /* 0x002fc600078e0008 */
[----:B------:R-:W4:Y:S01]  /*0f70*/  @!P0 LDC R0, c[0x3][0x64] ;  /* 0x00c01900ff008b82 */ /* 0x000f220000000800 */
[----:B------:R1:W2:Y:S04]  /*0f80*/  @!P2 LDG.E.CONSTANT R9, desc[UR4][R6.64] ;  /* 0x000000040609a981 */ /* 0x0002a8000c1e9900 */
[----:B------:R-:W2:Y:S01]  /*0f90*/  @!P6 LDG.E.CONSTANT R21, desc[UR4][R20.64] ;  /* 0x000000041415e981 */ /* 0x000ea2000c1e9900 */
[----:B-----5:R-:W-:Y:S02]  /*0fa0*/  @!P5 IMAD.WIDE.U32 R10, R19, 0x4, R10 ;  /* 0x00000004130ad825 */ /* 0x020fe400078e000a */
[----:B------:R-:W2:Y:S04]  /*0fb0*/  @!P1 LDC R8, c[0x3][0x68] ;  /* 0x00c01a00ff089b82 */ /* 0x000ea80000000800 */
[----:B------:R-:W5:Y:S01]  /*0fc0*/  @!P5 LDG.E.CONSTANT R11, desc[UR4][R10.64] ;  /* 0x000000040a0bd981 */ /* 0x000f62000c1e9900 */
[----:B0-----:R-:W-:-:S03]  /*0fd0*/  @!P4 IMAD.WIDE.U32 R14, R25, 0x4, R14 ;  /* 0x00000004190ec825 */ /* 0x001fc600078e000e */
[----:B------:R-:W0:Y:S03]  /*0fe0*/  @!P3 LDC R12, c[0x3][0x6c] ;  /* 0x00c01b00ff0cbb82 */ /* 0x000e260000000800 */
[----:B------:R-:W5:Y:S05]  /*0ff0*/  @!P4 LDG.E.CONSTANT R15, desc[UR4][R14.64] ;  /* 0x000000040e0fc981 */ /* 0x000f6a000c1e9900 */
[----:B---3--:R-:W3:Y:S08]  /*1000*/  @!P2 LDC R4, c[0x3][0x70] ;  /* 0x00c01c00ff04ab82 */ /* 0x008ef00000000800 */
[----:B------:R-:W3:Y:S08]  /*1010*/  @!P6 LDC R16, c[0x3][0x74] ;  /* 0x00c01d00ff10eb82 */ /* 0x000ef00000000800 */
[----:B------:R-:W5:Y:S08]  /*1020*/  @!P5 LDC R18, c[0x3][0x78] ;  /* 0x00c01e00ff12db82 */ /* 0x000f700000000800 */
[----:B-1----:R-:W1:Y:S02]  /*1030*/  LDC.64 R6, c[0x0][0x388] ;  /* 0x0000e200ff067b82 */ /* 0x002e640000000a00 */
[----:B-1----:R-:W-:-:S04]  /*1040*/  IMAD.WIDE R6, R3, 0x4, R6 ;  /* 0x0000000403067825 */ /* 0x002fc800078e0206 */
[----:B----4-:R-:W-:Y:S02]  /*1050*/  @!P0 FFMA R2, R17, R0, R2 ;  /* 0x0000000011028223 */ /* 0x010fe40000000002 */
[----:B------:R-:W1:Y:S02]  /*1060*/  @!P4 LDC R0, c[0x3][0x7c] ;  /* 0x00c01f00ff00cb82 */ /* 0x000e640000000800 */
[----:B--2---:R-:W-:-:S04]  /*1070*/  @!P1 FFMA R2, R13, R8, R2 ;  /* 0x000000080d029223 */ /* 0x004fc80000000002 */
[----:B0-----:R-:W-:-:S04]  /*1080*/  @!P3 FFMA R2, R5, R12, R2 ;  /* 0x0000000c0502b223 */ /* 0x001fc80000000002 */
[----:B---3--:R-:W-:-:S04]  /*1090*/  @!P2 FFMA R2, R9, R4, R2 ;  /* 0x000000040902a223 */ /* 0x008fc80000000002 */
[----:B------:R-:W-:-:S04]  /*10a0*/  @!P6 FFMA R2, R21, R16, R2 ;  /* 0x000000101502e223 */ /* 0x000fc80000000002 */
[----:B-----5:R-:W-:-:S04]  /*10b0*/  @!P5 FFMA R2, R11, R18, R2 ;  /* 0x000000120b02d223 */ /* 0x020fc80000000002 */
[----:B-1----:R-:W-:-:S05]  /*10c0*/  @!P4 FFMA R2, R15, R0, R2 ;  /* 0x000000000f02c223 */ /* 0x002fca0000000002 */
[----:B------:R-:W-:Y:S01]  /*10d0*/  STG.E desc[UR4][R6.64], R2 ;  /* 0x0000000206007986 */ /* 0x000fe2000c101904 */
[----:B------:R-:W-:Y:S05]  /*10e0*/  EXIT ;  /* 0x000000000000794d */ /* 0x000fea0003800000 */
.L_x_643:
        /* <DEDUP_REMOVED lines=9> */
.L_x_741:


//--------------------- .text._ZN8pygpukit3ops5audio21sum_of_squares_kernelEPKfPfm --------------------------
	.section	.text._ZN8pygpukit3ops5audio21sum_of_squares_kernelEPKfPfm,"ax",@progbits
	.align	128
        .global         _ZN8pygpukit3ops5audio21sum_of_squares_kernelEPKfPfm
        .type           _ZN8pygpukit3ops5audio21sum_of_squares_kernelEPKfPfm,@function
        .size           _ZN8pygpukit3ops5audio21sum_of_squares_kernelEPKfPfm,(.L_x_742 - _ZN8pygpukit3ops5audio21sum_of_squares_kernelEPKfPfm)
        .other          _ZN8pygpukit3ops5audio21sum_of_squares_kernelEPKfPfm,@"STO_CUDA_ENTRY STV_DEFAULT"
_ZN8pygpukit3ops5audio21sum_of_squares_kernelEPKfPfm:
.text._ZN8pygpukit3ops5audio21sum_of_squares_kernelEPKfPfm:
[----:B------:R-:W-:Y:S01]  /*0000*/  LDC R1, c[0x0][0x37c] ;  /* 0x0000df00ff017b82 */ /* 0x000fe20000000800 */
[----:B------:R-:W0:Y:S01]  /*0010*/  S2R R6, SR_TID.X ;  /* 0x0000000000067919 */ /* 0x000e220000002100 */
[----:B------:R-:W0:Y:S01]  /*0020*/  LDCU UR8, c[0x0][0x360] ;  /* 0x00006c00ff0877ac */ /* 0x000e220008000800 */
        /* <DEDUP_REMOVED lines=13> */
[----:B------:R-:W-:-:S03]  /*0100*/  IMAD.MOV.U32 R4, RZ, RZ, RZ ;  /* 0x000000ffff047224 */ /* 0x000fc600078e00ff */
[----:B------:R-:W-:Y:S01]  /*0110*/  ISETP.GE.U32.AND P1, PT, R0, 0x2, PT ;  /* 0x000000020000780c */ /* 0x000fe20003f26070 */
[----:B0-----:R-:W-:-:S06]  /*0120*/  ULEA UR4, UR5, UR4, 0x18 ;  /* 0x0000000405047291 */ /* 0x001fcc000f8ec0ff */
[----:B------:R-:W-:Y:S01]  /*0130*/  LEA R5, R6, UR4, 0x2 ;  /* 0x0000000406057c11 */ /* 0x000fe2000f8e10ff */
[----:B--2---:R-:W-:Y:S01]  /*0140*/  @!P0 FMUL R4, R2, R2 ;  /* 0x0000000202048220 */ /* 0x004fe20000400000 */
[----:B------:R-:W-:-:S04]  /*0150*/  ISETP.NE.AND P0, PT, R6, RZ, PT ;  /* 0x000000ff0600720c */ /* 0x000fc80003f05270 */
[----:B------:R0:W-:Y:S01]  /*0160*/  STS [R5], R4 ;  /* 0x0000000405007388 */ /* 0x0001e20000000800 */
[----:B------:R-:W-:Y:S06]  /*0170*/  BAR.SYNC.DEFER_BLOCKING 0x0 ;  /* 0x0000000000007b1d */ /* 0x000fec0000010000 */
[----:B------:R-:W-:Y:S05]  /*0180*/  @!P1 BRA `(.L_x_644) ;  /* 0x00000000002c9947 */ /* 0x000fea0003800000 */
.L_x_645:
        /* <DEDUP_REMOVED lines=11> */
.L_x_644:
        /* <DEDUP_REMOVED lines=9> */
.L_x_646:
        /* <DEDUP_REMOVED lines=11> */
.L_x_742:


//--------------------- .text._ZN8pygpukit3ops5audio18apply_scale_kernelEPfmf --------------------------
	.section	.text._ZN8pygpukit3ops5audio18apply_scale_kernelEPfmf,"ax",@progbits
	.align	128
        .global         _ZN8pygpukit3ops5audio18apply_scale_kernelEPfmf
        .type           _ZN8pygpukit3ops5audio18apply_scale_kernelEPfmf,@function
        .size           _ZN8pygpukit3ops5audio18apply_scale_kernelEPfmf,(.L_x_743 - _ZN8pygpukit3ops5audio18apply_scale_kernelEPfmf)
        .other          _ZN8pygpukit3ops5audio18apply_scale_kernelEPfmf,@"STO_CUDA_ENTRY STV_DEFAULT"
_ZN8pygpukit3ops5audio18apply_scale_kernelEPfmf:
.text._ZN8pygpukit3ops5audio18apply_scale_kernelEPfmf:
        /* <DEDUP_REMOVED lines=15> */
[----:B0-----:R-:W-:-:S05]  /*00f0*/  FMUL R5, R0, UR6 ;  /* 0x0000000600057c20 */ /* 0x001fca0008400000 */
[----:B------:R-:W-:Y:S01]  /*0100*/  STG.E desc[UR4][R2.64], R5 ;  /* 0x0000000502007986 */ /* 0x000fe2000c101904 */
[----:B------:R-:W-:Y:S05]  /*0110*/  EXIT ;  /* 0x000000000000794d */ /* 0x000fea0003800000 */
.L_x_647:
        /* <DEDUP_REMOVED lines=14> */
.L_x_743:


//--------------------- .text._ZN8pygpukit3ops5audio19find_max_abs_kernelEPKfPfm --------------------------
	.section	.text._ZN8pygpukit3ops5audio19find_max_abs_kernelEPKfPfm,"ax",@progbits
	.align	128
        .global         _ZN8pygpukit3ops5audio19find_max_abs_kernelEPKfPfm
        .type           _ZN8pygpukit3ops5audio19find_max_abs_kernelEPKfPfm,@function
        .size           _ZN8pygpukit3ops5audio19find_max_abs_kernelEPKfPfm,(.L_x_744 - _ZN8pygpukit3ops5audio19find_max_abs_kernelEPKfPfm)
        .other          _ZN8pygpukit3ops5audio19find_max_abs_kernelEPKfPfm,@"STO_CUDA_ENTRY STV_DEFAULT"
_ZN8pygpukit3ops5audio19find_max_abs_kernelEPKfPfm:
.text._ZN8pygpukit3ops5audio19find_max_abs_kernelEPKfPfm:
        /* <DEDUP_REMOVED lines=20> */
[----:B--2---:R-:W-:Y:S01]  /*0140*/  @!P0 FADD R4, |R2|, -RZ ;  /* 0x800000ff02048221 */ /* 0x004fe20000000200 */
[----:B------:R-:W-:-:S04]  /*0150*/  ISETP.NE.AND P0, PT, R6, RZ, PT ;  /* 0x000000ff0600720c */ /* 0x000fc80003f05270 */
[----:B------:R0:W-:Y:S01]  /*0160*/  STS [R5], R4 ;  /* 0x0000000405007388 */ /* 0x0001e20000000800 */
[----:B------:R-:W-:Y:S06]  /*0170*/  BAR.SYNC.DEFER_BLOCKING 0x0 ;  /* 0x0000000000007b1d */ /* 0x000fec0000010000 */
[----:B------:R-:W-:Y:S05]  /*0180*/  @!P1 BRA `(.L_x_648) ;  /* 0x00000000002c9947 */ /* 0x000fea0003800000 */
.L_x_649:
[----:B0-----:R-:W-:-:S04]  /*0190*/  SHF.R.U32.HI R4, RZ, 0x1, R0 ;  /* 0x00000001ff047819 */ /* 0x001fc80000011600 */
[----:B------:R-:W-:-:S13]  /*01a0*/  ISETP.GE.U32.AND P1, PT, R6, R4, PT ;  /* 0x000000040600720c */ /* 0x000fda0003f26070 */
[----:B------:R-:W-:Y:S01]  /*01b0*/  @!P1 IMAD R3, R4, 0x4, R5 ;  /* 0x0000000404039824 */ /* 0x000fe200078e0205 */
[----:B------:R-:W-:Y:S05]  /*01c0*/  @!P1 LDS R2, [R5] ;  /* 0x0000000005029984 */ /* 0x000fea0000000800 */
[----:B------:R-:W0:Y:S02]  /*01d0*/  @!P1 LDS R3, [R3] ;  /* 0x0000000003039984 */ /* 0x000e240000000800 */
[----:B0-----:R-:W-:-:S05]  /*01e0*/  @!P1 FMNMX R2, R2, R3, !PT ;  /* 0x0000000302029209 */ /* 0x001fca0007800000 */
[----:B------:R1:W-:Y:S01]  /*01f0*/  @!P1 STS [R5], R2 ;  /* 0x0000000205009388 */ /* 0x0003e20000000800 */
[----:B------:R-:W-:Y:S01]  /*0200*/  BAR.SYNC.DEFER_BLOCKING 0x0 ;  /* 0x0000000000007b1d */ /* 0x000fe20000010000 */
[----:B------:R-:W-:Y:S01]  /*0210*/  ISETP.GT.U32.AND P1, PT, R0, 0x3, PT ;  /* 0x000000030000780c */ /* 0x000fe20003f24070 */
[----:B------:R-:W-:-:S12]  /*0220*/  IMAD.MOV.U32 R0, RZ, RZ, R4 ;  /* 0x000000ffff007224 */ /* 0x000fd800078e0004 */
[----:B-1----:R-:W-:Y:S05]  /*0230*/  @P1 BRA `(.L_x_649) ;  /* 0xfffffffc00d41947 */ /* 0x002fea000383ffff */
.L_x_648:
        /* <DEDUP_REMOVED lines=9> */
.L_x_650:
        /* <DEDUP_REMOVED lines=11> */
.L_x_744:


//--------------------- .text._ZN8pygpukit3ops5audio21stereo_to_mono_kernelEPKfPfm --------------------------
	.section	.text._ZN8pygpukit3ops5audio21stereo_to_mono_kernelEPKfPfm,"ax",@progbits
	.align	128
        .global         _ZN8pygpukit3ops5audio21stereo_to_mono_kernelEPKfPfm
        .type           _ZN8pygpukit3ops5audio21stereo_to_mono_kernelEPKfPfm,@function
        .size           _ZN8pygpukit3ops5audio21stereo_to_mono_kernelEPKfPfm,(.L_x_745 - _ZN8pygpukit3ops5audio21stereo_to_mono_kernelEPKfPfm)
        .other          _ZN8pygpukit3ops5audio21stereo_to_mono_kernelEPKfPfm,@"STO_CUDA_ENTRY STV_DEFAULT"
_ZN8pygpukit3ops5audio21stereo_to_mono_kernelEPKfPfm:
.text._ZN8pygpukit3ops5audio21stereo_to_mono_kernelEPKfPfm:
        /* <DEDUP_REMOVED lines=9> */
[----:B------:R-:W0:Y:S01]  /*0090*/  LDCU.128 UR8, c[0x0][0x380] ;  /* 0x00007000ff0877ac */ /* 0x000e220008000c00 */
[----:B------:R-:W1:Y:S01]  /*00a0*/  LDCU.64 UR4, c[0x0][0x358] ;  /* 0x00006b00ff0477ac */ /* 0x000e620008000a00 */
[----:B0-----:R-:W-:-:S04]  /*00b0*/  LEA R2, P0, R0, UR8, 0x3 ;  /* 0x0000000800027c11 */ /* 0x001fc8000f8018ff */
[----:B------:R-:W-:-:S05]  /*00c0*/  LEA.HI.X R3, R0, UR9, RZ, 0x3, P0 ;  /* 0x0000000900037c11 */ /* 0x000fca00080f1cff */
[----:B-1----:R-:W2:Y:S04]  /*00d0*/  LDG.E.CONSTANT R5, desc[UR4][R2.64] ;  /* 0x0000000402057981 */ /* 0x002ea8000c1e9900 */
[----:B------:R-:W2:Y:S01]  /*00e0*/  LDG.E.CONSTANT R6, desc[UR4][R2.64+0x4] ;  /* 0x0000040402067981 */ /* 0x000ea2000c1e9900 */
[----:B------:R-:W-:Y:S01]  /*00f0*/  LEA R4, P0, R0, UR10, 0x2 ;  /* 0x0000000a00047c11 */ /* 0x000fe2000f8010ff */
[----:B--2---:R-:W-:-:S03]  /*0100*/  FADD R6, R5, R6 ;  /* 0x0000000605067221 */ /* 0x004fc60000000000 */
[----:B------:R-:W-:Y:S01]  /*0110*/  LEA.HI.X R5, R0, UR11, RZ, 0x2, P0 ;  /* 0x0000000b00057c11 */ /* 0x000fe200080f14ff */
[----:B------:R-:W-:-:S05]  /*0120*/  FMUL R7, R6, 0.5 ;  /* 0x3f00000006077820 */ /* 0x000fca0000400000 */
[----:B------:R-:W-:Y:S01]  /*0130*/  STG.E desc[UR4][R4.64], R7 ;  /* 0x0000000704007986 */ /* 0x000fe2000c101904 */
[----:B------:R-:W-:Y:S05]  /*0140*/  EXIT ;  /* 0x000000000000794d */ /* 0x000fea0003800000 */
.L_x_651:
        /* <DEDUP_REMOVED lines=11> */
.L_x_745:


//--------------------- .text._ZN8pygpukit3ops5audio23pcm_int16_to_f32_kernelEPKsPfm --------------------------
	.section	.text._ZN8pygpukit3ops5audio23pcm_int16_to_f32_kernelEPKsPfm,"ax",@progbits
	.align	128
        .global         _ZN8pygpukit3ops5audio23pcm_int16_to_f32_kernelEPKsPfm
        .type           _ZN8pygpukit3ops5audio23pcm_int16_to_f32_kernelEPKsPfm,@function
        .size           _ZN8pygpukit3ops5audio23pcm_int16_to_f32_kernelEPKsPfm,(.L_x_746 - _ZN8pygpukit3ops5audio23pcm_int16_to_f32_kernelEPKsPfm)
        .other          _ZN8pygpukit3ops5audio23pcm_int16_to_f32_kernelEPKsPfm,@"STO_CUDA_ENTRY STV_DEFAULT"
_ZN8pygpukit3ops5audio23pcm_int16_to_f32_kernelEPKsPfm:
.text._ZN8pygpukit3ops5audio23pcm_int16_to_f32_kernelEPKsPfm:
        /* <DEDUP_REMOVED lines=13> */
[----:B-1----:R-:W2:Y:S01]  /*00d0*/  LDG.E.U16.CONSTANT R2, desc[UR4][R2.64] ;  /* 0x0000000402027981 */ /* 0x002ea2000c1e9500 */
[----:B------:R-:W-:-:S04]  /*00e0*/  LEA R4, P0, R0, UR10, 0x2 ;  /* 0x0000000a00047c11 */ /* 0x000fc8000f8010ff */
[----:B------:R-:W-:Y:S01]  /*00f0*/  LEA.HI.X R5, R0, UR11, RZ, 0x2, P0 ;  /* 0x0000000b00057c11 */ /* 0x000fe200080f14ff */
[----:B--2---:R-:W0:Y:S02]  /*0100*/  I2F.S16 R6, R2 ;  /* 0x0000000200067306 */ /* 0x004e240000101400 */
[----:B0-----:R-:W-:-:S05]  /*0110*/  FMUL R7, R6, 3.0517578125e-05 ;  /* 0x3800000006077820 */ /* 0x001fca0000400000 */
[----:B------:R-:W-:Y:S01]  /*0120*/  STG.E desc[UR4][R4.64], R7 ;  /* 0x0000000704007986 */ /* 0x000fe2000c101904 */
[----:B------:R-:W-:Y:S05]  /*0130*/  EXIT ;  /* 0x000000000000794d */ /* 0x000fea0003800000 */
.L_x_652:
        /* <DEDUP_REMOVED lines=12> */
.L_x_746:


//--------------------- .nv.global.init           --------------------------
	.section	.nv.global.init,"aw",@progbits
	.align	4
.nv.global.init:
	.type		__cudart_i2opi_f,@object
	.size		__cudart_i2opi_f,(.L_1 - __cudart_i2opi_f)
__cudart_i2opi_f:
        /*0000*/ 	.byte	0x41, 0x90, 0x43, 0x3c, 0x99, 0x95, 0x62, 0xdb, 0xc0, 0xdd, 0x34, 0xf5, 0xd1, 0x57, 0x27, 0xfc
        /*0010*/ 	.byte	0x29, 0x15, 0x44, 0x4e, 0x6e, 0x83, 0xf9, 0xa2
.L_1:


//--------------------- .nv.shared._ZN8pygpukit3ops5audio17conv1d_f16_kernelEPK6__halfS4_S4_PS2_iiiiiii --------------------------
	.section	.nv.shared._ZN8pygpukit3ops5audio17conv1d_f16_kernelEPK6__halfS4_S4_PS2_iiiiiii,"aw",@nobits
	.sectionflags	@""
	.align	16
	.zero		1024


//--------------------- .nv.shared.reserved.0     --------------------------
	.section	.nv.shared.reserved.0,"aw",@nobits
	.weak		__nv_reservedSMEM_offset_0_alias
	.size		__nv_reservedSMEM_offset_0_alias, 0, 64
	.other		__nv_reservedSMEM_offset_0_alias,@"STO_CUDA_RESERVED_SHARED STV_DEFAULT"
__nv_reservedSMEM_offset_0_alias:
	.zero		0
	.zero		64


//--------------------- .nv.shared._ZN8pygpukit3ops5audio17conv1d_f32_kernelEPKfS3_S3_Pfiiiiiii --------------------------
	.section	.nv.shared._ZN8pygpukit3ops5audio17conv1d_f32_kernelEPKfS3_S3_Pfiiiiiii,"aw",@nobits
	.sectionflags	@""
	.align	16
	.zero		1024


//--------------------- .nv.shared._ZN8pygpukit3ops5audio24spectral_contrast_kernelEPKfPfiiif --------------------------
	.section	.nv.shared._ZN8pygpukit3ops5audio24spectral_contrast_kernelEPKfPfiiif,"aw",@nobits
	.sectionflags	@""
	.align	16
	.zero		1024


//--------------------- .nv.shared._ZN8pygpukit3ops5audio28interpolate_magnitude_kernelEPKfS3_Pfif --------------------------
	.section	.nv.shared._ZN8pygpukit3ops5audio28interpolate_magnitude_kernelEPKfS3_Pfif,"aw",@nobits
	.sectionflags	@""
	.align	16
	.zero		1024


//--------------------- .nv.shared._ZN8pygpukit3ops5audio23phase_accumulate_kernelEPfPKfif --------------------------
	.section	.nv.shared._ZN8pygpukit3ops5audio23phase_accumulate_kernelEPfPKfif,"aw",@nobits
	.sectionflags	@""
	.align	16
	.zero		1024


//--------------------- .nv.shared._ZN8pygpukit3ops5audio17phase_diff_kernelEPKfS3_Pfif --------------------------
	.section	.nv.shared._ZN8pygpukit3ops5audio17phase_diff_kernelEPKfS3_Pfif,"aw",@nobits
	.sectionflags	@""
	.align	16
	.zero		1024


//--------------------- .nv.shared._ZN8pygpukit3ops5audio21hpss_soft_mask_kernelEPKfS3_PfS4_if --------------------------
	.section	.nv.shared._ZN8pygpukit3ops5audio21hpss_soft_mask_kernelEPKfS3_PfS4_if,"aw",@nobits
	.sectionflags	@""
	.align	16
	.zero		1024


//--------------------- .nv.shared._ZN8pygpukit3ops5audio29median_filter_vertical_kernelEPKfPfiii --------------------------
	.section	.nv.shared._ZN8pygpukit3ops5audio29median_filter_vertical_kernelEPKfPfiii,"aw",@nobits
	.sectionflags	@""
	.align	16
	.zero		1024


//--------------------- .nv.shared._ZN8pygpukit3ops5audio31median_filter_horizontal_kernelEPKfPfiii --------------------------
	.section	.nv.shared._ZN8pygpukit3ops5audio31median_filter_horizontal_kernelEPKfPfiii,"aw",@nobits
	.sectionflags	@""
	.align	16
	.zero		1024


//--------------------- .nv.shared._ZN8pygpukit3ops5audio23normalize_chroma_kernelEPfif --------------------------
	.section	.nv.shared._ZN8pygpukit3ops5audio23normalize_chroma_kernelEPfif,"aw",@nobits
	.sectionflags	@""
	.align	16
	.zero		1024


//--------------------- .nv.shared._ZN8pygpukit3ops5audio20cqt_to_chroma_kernelEPKfPfiiii --------------------------
	.section	.nv.shared._ZN8pygpukit3ops5audio20cqt_to_chroma_kernelEPKfPfiiii,"aw",@nobits
	.sectionflags	@""
	.align	16
	.zero		1024


//--------------------- .nv.shared._ZN8pygpukit3ops5audio10cqt_kernelEPKfS3_PfS4_S3_S3_PKiS6_iii --------------------------
	.section	.nv.shared._ZN8pygpukit3ops5audio10cqt_kernelEPKfS3_PfS4_S3_S3_PKiS6_iii,"aw",@nobits
	.sectionflags	@""
	.align	16
	.zero		1024


//--------------------- .nv.shared._ZN8pygpukit3ops5audio25zero_crossing_rate_kernelEPKfPfiii --------------------------
	.section	.nv.shared._ZN8pygpukit3ops5audio25zero_crossing_rate_kernelEPKfPfiii,"aw",@nobits
	.sectionflags	@""
	.align	16
	.zero		1024


//--------------------- .nv.shared._ZN8pygpukit3ops5audio24spectral_flatness_kernelEPKfPfii --------------------------
	.section	.nv.shared._ZN8pygpukit3ops5audio24spectral_flatness_kernelEPKfPfii,"aw",@nobits
	.sectionflags	@""
	.align	16
	.zero		1024


//--------------------- .nv.shared._ZN8pygpukit3ops5audio23spectral_rolloff_kernelEPKfPfiiff --------------------------
	.section	.nv.shared._ZN8pygpukit3ops5audio23spectral_rolloff_kernelEPKfPfiiff,"aw",@nobits
	.sectionflags	@""
	.align	16
	.zero		1024


//--------------------- .nv.shared._ZN8pygpukit3ops5audio25spectral_bandwidth_kernelEPKfS3_Pfiifi --------------------------
	.section	.nv.shared._ZN8pygpukit3ops5audio25spectral_bandwidth_kernelEPKfS3_Pfiifi,"aw",@nobits
	.sectionflags	@""
	.align	16
	.zero		1024


//--------------------- .nv.shared._ZN8pygpukit3ops5audio24spectral_centroid_kernelEPKfPfiif --------------------------
	.section	.nv.shared._ZN8pygpukit3ops5audio24spectral_centroid_kernelEPKfPfiif,"aw",@nobits
	.sectionflags	@""
	.align	16
	.zero		1024


//--------------------- .nv.shared._ZN8pygpukit3ops5audio26yin_cumulative_mean_kernelEPfi --------------------------
	.section	.nv.shared._ZN8pygpukit3ops5audio26yin_cumulative_mean_kernelEPfi,"aw",@nobits
	.sectionflags	@""
	.align	16
	.zero		1024


//--------------------- .nv.shared._ZN8pygpukit3ops5audio21yin_difference_kernelEPKfPfii --------------------------
	.section	.nv.shared._ZN8pygpukit3ops5audio21yin_difference_kernelEPKfPfii,"aw",@nobits
	.sectionflags	@""
	.align	16
	.zero		1024


//--------------------- .nv.shared._ZN8pygpukit3ops5audio22autocorrelation_kernelEPKfPfii --------------------------
	.section	.nv.shared._ZN8pygpukit3ops5audio22autocorrelation_kernelEPKfPfii,"aw",@nobits
	.sectionflags	@""
	.align	16
	.zero		1024


//--------------------- .nv.shared._ZN8pygpukit3ops5audio19random_phase_kernelEPfij --------------------------
	.section	.nv.shared._ZN8pygpukit3ops5audio19random_phase_kernelEPfij,"aw",@nobits
	.sectionflags	@""
	.align	16
	.zero		1024


//--------------------- .nv.shared._ZN8pygpukit3ops5audio28apply_magnitude_phase_kernelEPKfS3_PfS4_i --------------------------
	.section	.nv.shared._ZN8pygpukit3ops5audio28apply_magnitude_phase_kernelEPKfS3_PfS4_i,"aw",@nobits
	.sectionflags	@""
	.align	16
	.zero		1024


//--------------------- .nv.shared._ZN8pygpukit3ops5audio20compute_phase_kernelEPKfS3_Pfi --------------------------
	.section	.nv.shared._ZN8pygpukit3ops5audio20compute_phase_kernelEPKfS3_Pfi,"aw",@nobits
	.sectionflags	@""
	.align	16
	.zero		1024


//--------------------- .nv.shared._ZN8pygpukit3ops5audio22istft_normalize_kernelEPfPKfif --------------------------
	.section	.nv.shared._ZN8pygpukit3ops5audio22istft_normalize_kernelEPfPKfif,"aw",@nobits
	.sectionflags	@""
	.align	16
	.zero		1024


//--------------------- .nv.shared._ZN8pygpukit3ops5audio23istft_window_sum_kernelEPKfPfiiii --------------------------
	.section	.nv.shared._ZN8pygpukit3ops5audio23istft_window_sum_kernelEPKfPfiiii,"aw",@nobits
	.sectionflags	@""
	.align	16
	.zero		1024


//--------------------- .nv.shared._ZN8pygpukit3ops5audio24istft_overlap_add_kernelEPKfPfiii --------------------------
	.section	.nv.shared._ZN8pygpukit3ops5audio24istft_overlap_add_kernelEPKfPfiii,"aw",@nobits
	.sectionflags	@""
	.align	16
	.zero		1024


//--------------------- .nv.shared._ZN8pygpukit3ops5audio17ifft_scale_kernelEPfS2_ii --------------------------
	.section	.nv.shared._ZN8pygpukit3ops5audio17ifft_scale_kernelEPfS2_ii,"aw",@nobits
	.sectionflags	@""
	.align	16
	.zero		1024


//--------------------- .nv.shared._ZN8pygpukit3ops5audio21ifft_butterfly_kernelEPfS2_iii --------------------------
	.section	.nv.shared._ZN8pygpukit3ops5audio21ifft_butterfly_kernelEPfS2_iii,"aw",@nobits
	.sectionflags	@""
	.align	16
	.zero		1024


//--------------------- .nv.shared._ZN8pygpukit3ops5audio18pad_reflect_kernelEPKfPfiii --------------------------
	.section	.nv.shared._ZN8pygpukit3ops5audio18pad_reflect_kernelEPKfPfiii,"aw",@nobits
	.sectionflags	@""
	.align	16
	.zero		1024


//--------------------- .nv.shared._ZN8pygpukit3ops5audio27generate_hann_window_kernelEPfi --------------------------
	.section	.nv.shared._ZN8pygpukit3ops5audio27generate_hann_window_kernelEPfi,"aw",@nobits
	.sectionflags	@""
	.align	16
	.zero		1024


//--------------------- .nv.shared._ZN8pygpukit3ops5audio21delta_features_kernelEPKfPfiii --------------------------
	.section	.nv.shared._ZN8pygpukit3ops5audio21delta_features_kernelEPKfPfiii,"aw",@nobits
	.sectionflags	@""
	.align	16
	.zero		1024


//--------------------- .nv.shared._ZN8pygpukit3ops5audio13dct_ii_kernelEPKfPfiii --------------------------
	.section	.nv.shared._ZN8pygpukit3ops5audio13dct_ii_kernelEPKfPfiii,"aw",@nobits
	.sectionflags	@""
	.align	16
	.zero		1024


//--------------------- .nv.shared._ZN8pygpukit3ops5audio18to_decibels_kernelEPKfPfif --------------------------
	.section	.nv.shared._ZN8pygpukit3ops5audio18to_decibels_kernelEPKfPfif,"aw",@nobits
	.sectionflags	@""
	.align	16
	.zero		1024


//--------------------- .nv.shared._ZN8pygpukit3ops5audio10log_kernelEPKfPfif --------------------------
	.section	.nv.shared._ZN8pygpukit3ops5audio10log_kernelEPKfPfif,"aw",@nobits
	.sectionflags	@""
	.align	16
	.zero		1024


//--------------------- .nv.shared._ZN8pygpukit3ops5audio28create_mel_filterbank_kernelEPfiiiff --------------------------
	.section	.nv.shared._ZN8pygpukit3ops5audio28create_mel_filterbank_kernelEPfiiiff,"aw",@nobits
	.sectionflags	@""
	.align	16
	.zero		1024


//--------------------- .nv.shared._ZN8pygpukit3ops5audio25magnitude_spectrum_kernelEPKfS3_Pfi --------------------------
	.section	.nv.shared._ZN8pygpukit3ops5audio25magnitude_spectrum_kernelEPKfS3_Pfi,"aw",@nobits
	.sectionflags	@""
	.align	16
	.zero		1024


//--------------------- .nv.shared._ZN8pygpukit3ops5audio21power_spectrum_kernelEPKfS3_Pfi --------------------------
	.section	.nv.shared._ZN8pygpukit3ops5audio21power_spectrum_kernelEPKfS3_Pfi,"aw",@nobits
	.sectionflags	@""
	.align	16
	.zero		1024


//--------------------- .nv.shared._ZN8pygpukit3ops5audio21extract_frames_kernelEPKfPfiiii --------------------------
	.section	.nv.shared._ZN8pygpukit3ops5audio21extract_frames_kernelEPKfPfiiii,"aw",@nobits
	.sectionflags	@""
	.align	16
	.zero		1024


//--------------------- .nv.shared._ZN8pygpukit3ops5audio29apply_window_to_frames_kernelEPfPKfii --------------------------
	.section	.nv.shared._ZN8pygpukit3ops5audio29apply_window_to_frames_kernelEPfPKfii,"aw",@nobits
	.sectionflags	@""
	.align	16
	.zero		1024


//--------------------- .nv.shared._ZN8pygpukit3ops5audio26fft_real_to_complex_kernelEPKfS3_PfS4_iii --------------------------
	.section	.nv.shared._ZN8pygpukit3ops5audio26fft_real_to_complex_kernelEPKfS3_PfS4_iii,"aw",@nobits
	.sectionflags	@""
	.align	16
	.zero		1024


//--------------------- .nv.shared._ZN8pygpukit3ops5audio20fft_butterfly_kernelEPfS2_iii --------------------------
	.section	.nv.shared._ZN8pygpukit3ops5audio20fft_butterfly_kernelEPfS2_iii,"aw",@nobits
	.sectionflags	@""
	.align	16
	.zero		1024


//--------------------- .nv.shared._ZN8pygpukit3ops5audio22fft_bit_reverse_kernelEPKfS3_PfS4_iii --------------------------
	.section	.nv.shared._ZN8pygpukit3ops5audio22fft_bit_reverse_kernelEPKfS3_PfS4_iii,"aw",@nobits
	.sectionflags	@""
	.align	16
	.zero		1024


//--------------------- .nv.shared._ZN8pygpukit3ops5audio20spectral_gate_kernelEPfPKfiiif --------------------------
	.section	.nv.shared._ZN8pygpukit3ops5audio20spectral_gate_kernelEPfPKfiiif,"aw",@nobits
	.sectionflags	@""
	.align	16
	.zero		1024


//--------------------- .nv.shared._ZN8pygpukit3ops5audio24short_term_energy_kernelEPKfPfiii --------------------------
	.section	.nv.shared._ZN8pygpukit3ops5audio24short_term_energy_kernelEPKfPfiii,"aw",@nobits
	.sectionflags	@""
	.align	16
	.zero		1024


//--------------------- .nv.shared._ZN8pygpukit3ops5audio17noise_gate_kernelEPfmf --------------------------
	.section	.nv.shared._ZN8pygpukit3ops5audio17noise_gate_kernelEPfmf,"aw",@nobits
	.sectionflags	@""
	.align	16
	.zero		1024


//--------------------- .nv.shared._ZN8pygpukit3ops5audio19highpass_iir_kernelEPfmf --------------------------
	.section	.nv.shared._ZN8pygpukit3ops5audio19highpass_iir_kernelEPfmf,"aw",@nobits
	.sectionflags	@""
	.align	16
	.zero		1024


//--------------------- .nv.shared._ZN8pygpukit3ops5audio20subtract_mean_kernelEPfmf --------------------------
	.section	.nv.shared._ZN8pygpukit3ops5audio20subtract_mean_kernelEPfmf,"aw",@nobits
	.sectionflags	@""
	.align	16
	.zero		1024


//--------------------- .nv.shared._ZN8pygpukit3ops5audio18compute_sum_kernelEPKfPfm --------------------------
	.section	.nv.shared._ZN8pygpukit3ops5audio18compute_sum_kernelEPKfPfm,"aw",@nobits
	.sectionflags	@""
	.align	16
	.zero		1024


//--------------------- .nv.shared._ZN8pygpukit3ops5audio28deemphasis_sequential_kernelEPfmf --------------------------
	.section	.nv.shared._ZN8pygpukit3ops5audio28deemphasis_sequential_kernelEPfmf,"aw",@nobits
	.sectionflags	@""
	.align	16
	.zero		1024


//--------------------- .nv.shared._ZN8pygpukit3ops5audio18preemphasis_kernelEPfmf --------------------------
	.section	.nv.shared._ZN8pygpukit3ops5audio18preemphasis_kernelEPfmf,"aw",@nobits
	.sectionflags	@""
	.align	16
	.zero		1024


//--------------------- .nv.shared._ZN8pygpukit3ops5audio30vad_compute_noise_floor_kernelEPKfPfi --------------------------
	.section	.nv.shared._ZN8pygpukit3ops5audio30vad_compute_noise_floor_kernelEPKfPfi,"aw",@nobits
	.sectionflags	@""
	.align	16
	.zero		1024


//--------------------- .nv.shared._ZN8pygpukit3ops5audio19vad_hangover_kernelEPKiPiii --------------------------
	.section	.nv.shared._ZN8pygpukit3ops5audio19vad_hangover_kernelEPKiPiii,"aw",@nobits
	.sectionflags	@""
	.align	16
	.zero		1024


//--------------------- .nv.shared._ZN8pygpukit3ops5audio19vad_decision_kernelEPKfS3_Piifff --------------------------
	.section	.nv.shared._ZN8pygpukit3ops5audio19vad_decision_kernelEPKfS3_Piifff,"aw",@nobits
	.sectionflags	@""
	.align	16
	.zero		1024


//--------------------- .nv.shared._ZN8pygpukit3ops5audio24vad_zero_crossing_kernelEPKfPfiiii --------------------------
	.section	.nv.shared._ZN8pygpukit3ops5audio24vad_zero_crossing_kernelEPKfPfiiii,"aw",@nobits
	.sectionflags	@""
	.align	16
	.zero		1024


//--------------------- .nv.shared._ZN8pygpukit3ops5audio23vad_frame_energy_kernelEPKfPfiiii --------------------------
	.section	.nv.shared._ZN8pygpukit3ops5audio23vad_frame_energy_kernelEPKfPfiiii,"aw",@nobits
	.sectionflags	@""
	.align	16
	.zero		1024


//--------------------- .nv.shared._ZN8pygpukit3ops5audio18overlap_add_kernelEPKfPfii --------------------------
	.section	.nv.shared._ZN8pygpukit3ops5audio18overlap_add_kernelEPKfPfii,"aw",@nobits
	.sectionflags	@""
	.align	16
	.zero		1024


//--------------------- .nv.shared._ZN8pygpukit3ops5audio24apply_hann_window_kernelEPfi --------------------------
	.section	.nv.shared._ZN8pygpukit3ops5audio24apply_hann_window_kernelEPfi,"aw",@nobits
	.sectionflags	@""
	.align	16
	.zero		1024


//--------------------- .nv.shared._ZN8pygpukit3ops5audio23ring_buffer_read_kernelEPKfPfiii --------------------------
	.section	.nv.shared._ZN8pygpukit3ops5audio23ring_buffer_read_kernelEPKfPfiii,"aw",@nobits
	.sectionflags	@""
	.align	16
	.zero		1024


//--------------------- .nv.shared._ZN8pygpukit3ops5audio24ring_buffer_write_kernelEPKfPfiii --------------------------
	.section	.nv.shared._ZN8pygpukit3ops5audio24ring_buffer_write_kernelEPKfPfiii,"aw",@nobits
	.sectionflags	@""
	.align	16
	.zero		1024


//--------------------- .nv.shared._ZN8pygpukit3ops5audio22resample_linear_kernelEPKfPfiif --------------------------
	.section	.nv.shared._ZN8pygpukit3ops5audio22resample_linear_kernelEPKfPfiif,"aw",@nobits
	.sectionflags	@""
	.align	16
	.zero		1024


//--------------------- .nv.shared._ZN8pygpukit3ops5audio25resample_polyphase_kernelEPKfPfii --------------------------
	.section	.nv.shared._ZN8pygpukit3ops5audio25resample_polyphase_kernelEPKfPfii,"aw",@nobits
	.sectionflags	@""
	.align	16
	.zero		1024


//--------------------- .nv.shared._ZN8pygpukit3ops5audio21sum_of_squares_kernelEPKfPfm --------------------------
	.section	.nv.shared._ZN8pygpukit3ops5audio21sum_of_squares_kernelEPKfPfm,"aw",@nobits
	.sectionflags	@""
	.align	16
	.zero		1024


//--------------------- .nv.shared._ZN8pygpukit3ops5audio18apply_scale_kernelEPfmf --------------------------
	.section	.nv.shared._ZN8pygpukit3ops5audio18apply_scale_kernelEPfmf,"aw",@nobits
	.sectionflags	@""
	.align	16
	.zero		1024


//--------------------- .nv.shared._ZN8pygpukit3ops5audio19find_max_abs_kernelEPKfPfm --------------------------
	.section	.nv.shared._ZN8pygpukit3ops5audio19find_max_abs_kernelEPKfPfm,"aw",@nobits
	.sectionflags	@""
	.align	16
	.zero		1024


//--------------------- .nv.shared._ZN8pygpukit3ops5audio21stereo_to_mono_kernelEPKfPfm --------------------------
	.section	.nv.shared._ZN8pygpukit3ops5audio21stereo_to_mono_kernelEPKfPfm,"aw",@nobits
	.sectionflags	@""
	.align	16
	.zero		1024


//--------------------- .nv.shared._ZN8pygpukit3ops5audio23pcm_int16_to_f32_kernelEPKsPfm --------------------------
	.section	.nv.shared._ZN8pygpukit3ops5audio23pcm_int16_to_f32_kernelEPKsPfm,"aw",@nobits
	.sectionflags	@""
	.align	16
	.zero		1024


//--------------------- .nv.constant0._ZN8pygpukit3ops5audio17conv1d_f16_kernelEPK6__halfS4_S4_PS2_iiiiiii --------------------------
	.section	.nv.constant0._ZN8pygpukit3ops5audio17conv1d_f16_kernelEPK6__halfS4_S4_PS2_iiiiiii,"a",@progbits
	.sectionflags	@""
	.align	4
.nv.constant0._ZN8pygpukit3ops5audio17conv1d_f16_kernelEPK6__halfS4_S4_PS2_iiiiiii:
	.zero		956


//--------------------- .nv.constant0._ZN8pygpukit3ops5audio17conv1d_f32_kernelEPKfS3_S3_Pfiiiiiii --------------------------
	.section	.nv.constant0._ZN8pygpukit3ops5audio17conv1d_f32_kernelEPKfS3_S3_Pfiiiiiii,"a",@progbits
	.sectionflags	@""
	.align	4
.nv.constant0._ZN8pygpukit3ops5audio17conv1d_f32_kernelEPKfS3_S3_Pfiiiiiii:
	.zero		956


//--------------------- .nv.constant0._ZN8pygpukit3ops5audio24spectral_contrast_kernelEPKfPfiiif --------------------------
	.section	.nv.constant0._ZN8pygpukit3ops5audio24spectral_contrast_kernelEPKfPfiiif,"a",@progbits
	.sectionflags	@""
	.align	4
.nv.constant0._ZN8pygpukit3ops5audio24spectral_contrast_kernelEPKfPfiiif:
	.zero		928


//--------------------- .nv.constant0._ZN8pygpukit3ops5audio28interpolate_magnitude_kernelEPKfS3_Pfif --------------------------
	.section	.nv.constant0._ZN8pygpukit3ops5audio28interpolate_magnitude_kernelEPKfS3_Pfif,"a",@progbits
	.sectionflags	@""
	.align	4
.nv.constant0._ZN8pygpukit3ops5audio28interpolate_magnitude_kernelEPKfS3_Pfif:
	.zero		928


//--------------------- .nv.constant0._ZN8pygpukit3ops5audio23phase_accumulate_kernelEPfPKfif --------------------------
	.section	.nv.constant0._ZN8pygpukit3ops5audio23phase_accumulate_kernelEPfPKfif,"a",@progbits
	.sectionflags	@""
	.align	4
.nv.constant0._ZN8pygpukit3ops5audio23phase_accumulate_kernelEPfPKfif:
	.zero		920


//--------------------- .nv.constant0._ZN8pygpukit3ops5audio17phase_diff_kernelEPKfS3_Pfif --------------------------
	.section	.nv.constant0._ZN8pygpukit3ops5audio17phase_diff_kernelEPKfS3_Pfif,"a",@progbits
	.sectionflags	@""
	.align	4
.nv.constant0._ZN8pygpukit3ops5audio17phase_diff_kernelEPKfS3_Pfif:
	.zero		928


//--------------------- .nv.constant0._ZN8pygpukit3ops5audio21hpss_soft_mask_kernelEPKfS3_PfS4_if --------------------------
	.section	.nv.constant0._ZN8pygpukit3ops5audio21hpss_soft_mask_kernelEPKfS3_PfS4_if,"a",@progbits
	.sectionflags	@""
	.align	4
.nv.constant0._ZN8pygpukit3ops5audio21hpss_soft_mask_kernelEPKfS3_PfS4_if:
	.zero		936


//--------------------- .nv.constant0._ZN8pygpukit3ops5audio29median_filter_vertical_kernelEPKfPfiii --------------------------
	.section	.nv.constant0._ZN8pygpukit3ops5audio29median_filter_vertical_kernelEPKfPfiii,"a",@progbits
	.sectionflags	@""
	.align	4
.nv.constant0._ZN8pygpukit3ops5audio29median_filter_vertical_kernelEPKfPfiii:
	.zero		924


//--------------------- .nv.constant0._ZN8pygpukit3ops5audio31median_filter_horizontal_kernelEPKfPfiii --------------------------
	.section	.nv.constant0._ZN8pygpukit3ops5audio31median_filter_horizontal_kernelEPKfPfiii,"a",@progbits
	.sectionflags	@""
	.align	4
.nv.constant0._ZN8pygpukit3ops5audio31median_filter_horizontal_kernelEPKfPfiii:
	.zero		924


//--------------------- .nv.constant0._ZN8pygpukit3ops5audio23normalize_chroma_kernelEPfif --------------------------
	.section	.nv.constant0._ZN8pygpukit3ops5audio23normalize_chroma_kernelEPfif,"a",@progbits
	.sectionflags	@""
	.align	4
.nv.constant0._ZN8pygpukit3ops5audio23normalize_chroma_kernelEPfif:
	.zero		912


//--------------------- .nv.constant0._ZN8pygpukit3ops5audio20cqt_to_chroma_kernelEPKfPfiiii --------------------------
	.section	.nv.constant0._ZN8pygpukit3ops5audio20cqt_to_chroma_kernelEPKfPfiiii,"a",@progbits
	.sectionflags	@""
	.align	4
.nv.constant0._ZN8pygpukit3ops5audio20cqt_to_chroma_kernelEPKfPfiiii:
	.zero		928


//--------------------- .nv.constant0._ZN8pygpukit3ops5audio10cqt_kernelEPKfS3_PfS4_S3_S3_PKiS6_iii --------------------------
	.section	.nv.constant0._ZN8pygpukit3ops5audio10cqt_kernelEPKfS3_PfS4_S3_S3_PKiS6_iii,"a",@progbits
	.sectionflags	@""
	.align	4
.nv.constant0._ZN8pygpukit3ops5audio10cqt_kernelEPKfS3_PfS4_S3_S3_PKiS6_iii:
	.zero		972


//--------------------- .nv.constant0._ZN8pygpukit3ops5audio25zero_crossing_rate_kernelEPKfPfiii --------------------------
	.section	.nv.constant0._ZN8pygpukit3ops5audio25zero_crossing_rate_kernelEPKfPfiii,"a",@progbits
	.sectionflags	@""
	.align	4
.nv.constant0._ZN8pygpukit3ops5audio25zero_crossing_rate_kernelEPKfPfiii:
	.zero		924


//--------------------- .nv.constant0._ZN8pygpukit3ops5audio24spectral_flatness_kernelEPKfPfii --------------------------
	.section	.nv.constant0._ZN8pygpukit3ops5audio24spectral_flatness_kernelEPKfPfii,"a",@progbits
	.sectionflags	@""
	.align	4
.nv.constant0._ZN8pygpukit3ops5audio24spectral_flatness_kernelEPKfPfii:
	.zero		920


//--------------------- .nv.constant0._ZN8pygpukit3ops5audio23spectral_rolloff_kernelEPKfPfiiff --------------------------
	.section	.nv.constant0._ZN8pygpukit3ops5audio23spectral_rolloff_kernelEPKfPfiiff,"a",@progbits
	.sectionflags	@""
	.align	4
.nv.constant0._ZN8pygpukit3ops5audio23spectral_rolloff_kernelEPKfPfiiff:
	.zero		928


//--------------------- .nv.constant0._ZN8pygpukit3ops5audio25spectral_bandwidth_kernelEPKfS3_Pfiifi --------------------------
	.section	.nv.constant0._ZN8pygpukit3ops5audio25spectral_bandwidth_kernelEPKfS3_Pfiifi,"a",@progbits
	.sectionflags	@""
	.align	4
.nv.constant0._ZN8pygpukit3ops5audio25spectral_bandwidth_kernelEPKfS3_Pfiifi:
	.zero		936


//--------------------- .nv.constant0._ZN8pygpukit3ops5audio24spectral_centroid_kernelEPKfPfiif --------------------------
	.section	.nv.constant0._ZN8pygpukit3ops5audio24spectral_centroid_kernelEPKfPfiif,"a",@progbits
	.sectionflags	@""
	.align	4
.nv.constant0._ZN8pygpukit3ops5audio24spectral_centroid_kernelEPKfPfiif:
	.zero		924


//--------------------- .nv.constant0._ZN8pygpukit3ops5audio26yin_cumulative_mean_kernelEPfi --------------------------
	.section	.nv.constant0._ZN8pygpukit3ops5audio26yin_cumulative_mean_kernelEPfi,"a",@progbits
	.sectionflags	@""
	.align	4
.nv.constant0._ZN8pygpukit3ops5audio26yin_cumulative_mean_kernelEPfi:
	.zero		908


//--------------------- .nv.constant0._ZN8pygpukit3ops5audio21yin_difference_kernelEPKfPfii --------------------------
	.section	.nv.constant0._ZN8pygpukit3ops5audio21yin_difference_kernelEPKfPfii,"a",@progbits
	.sectionflags	@""
	.align	4
.nv.constant0._ZN8pygpukit3ops5audio21yin_difference_kernelEPKfPfii:
	.zero		920


//--------------------- .nv.constant0._ZN8pygpukit3ops5audio22autocorrelation_kernelEPKfPfii --------------------------
	.section	.nv.constant0._ZN8pygpukit3ops5audio22autocorrelation_kernelEPKfPfii,"a",@progbits
	.sectionflags	@""
	.align	4
.nv.constant0._ZN8pygpukit3ops5audio22autocorrelation_kernelEPKfPfii:
	.zero		920


//--------------------- .nv.constant0._ZN8pygpukit3ops5audio19random_phase_kernelEPfij --------------------------
	.section	.nv.constant0._ZN8pygpukit3ops5audio19random_phase_kernelEPfij,"a",@progbits
	.sectionflags	@""
	.align	4
.nv.constant0._ZN8pygpukit3ops5audio19random_phase_kernelEPfij:
	.zero		912


//--------------------- .nv.constant0._ZN8pygpukit3ops5audio28apply_magnitude_phase_kernelEPKfS3_PfS4_i --------------------------
	.section	.nv.constant0._ZN8pygpukit3ops5audio28apply_magnitude_phase_kernelEPKfS3_PfS4_i,"a",@progbits
	.sectionflags	@""
	.align	4
.nv.constant0._ZN8pygpukit3ops5audio28apply_magnitude_phase_kernelEPKfS3_PfS4_i:
	.zero		932


//--------------------- .nv.constant0._ZN8pygpukit3ops5audio20compute_phase_kernelEPKfS3_Pfi --------------------------
	.section	.nv.constant0._ZN8pygpukit3ops5audio20compute_phase_kernelEPKfS3_Pfi,"a",@progbits
	.sectionflags	@""
	.align	4
.nv.constant0._ZN8pygpukit3ops5audio20compute_phase_kernelEPKfS3_Pfi:
	.zero		924


//--------------------- .nv.constant0._ZN8pygpukit3ops5audio22istft_normalize_kernelEPfPKfif --------------------------
	.section	.nv.constant0._ZN8pygpukit3ops5audio22istft_normalize_kernelEPfPKfif,"a",@progbits
	.sectionflags	@""
	.align	4
.nv.constant0._ZN8pygpukit3ops5audio22istft_normalize_kernelEPfPKfif:
	.zero		920


//--------------------- .nv.constant0._ZN8pygpukit3ops5audio23istft_window_sum_kernelEPKfPfiiii --------------------------
	.section	.nv.constant0._ZN8pygpukit3ops5audio23istft_window_sum_kernelEPKfPfiiii,"a",@progbits
	.sectionflags	@""
	.align	4
.nv.constant0._ZN8pygpukit3ops5audio23istft_window_sum_kernelEPKfPfiiii:
	.zero		928


//--------------------- .nv.constant0._ZN8pygpukit3ops5audio24istft_overlap_add_kernelEPKfPfiii --------------------------
	.section	.nv.constant0._ZN8pygpukit3ops5audio24istft_overlap_add_kernelEPKfPfiii,"a",@progbits
	.sectionflags	@""
	.align	4
.nv.constant0._ZN8pygpukit3ops5audio24istft_overlap_add_kernelEPKfPfiii:
	.zero		924


//--------------------- .nv.constant0._ZN8pygpukit3ops5audio17ifft_scale_kernelEPfS2_ii --------------------------
	.section	.nv.constant0._ZN8pygpukit3ops5audio17ifft_scale_kernelEPfS2_ii,"a",@progbits
	.sectionflags	@""
	.align	4
.nv.constant0._ZN8pygpukit3ops5audio17ifft_scale_kernelEPfS2_ii:
	.zero		920


//--------------------- .nv.constant0._ZN8pygpukit3ops5audio21ifft_butterfly_kernelEPfS2_iii --------------------------
	.section	.nv.constant0._ZN8pygpukit3ops5audio21ifft_butterfly_kernelEPfS2_iii,"a",@progbits
	.sectionflags	@""
	.align	4
.nv.constant0._ZN8pygpukit3ops5audio21ifft_butterfly_kernelEPfS2_iii:
	.zero		924


//--------------------- .nv.constant0._ZN8pygpukit3ops5audio18pad_reflect_kernelEPKfPfiii --------------------------
	.section	.nv.constant0._ZN8pygpukit3ops5audio18pad_reflect_kernelEPKfPfiii,"a",@progbits
	.sectionflags	@""
	.align	4
.nv.constant0._ZN8pygpukit3ops5audio18pad_reflect_kernelEPKfPfiii:
	.zero		924


//--------------------- .nv.constant0._ZN8pygpukit3ops5audio27generate_hann_window_kernelEPfi --------------------------
	.section	.nv.constant0._ZN8pygpukit3ops5audio27generate_hann_window_kernelEPfi,"a",@progbits
	.sectionflags	@""
	.align	4
.nv.constant0._ZN8pygpukit3ops5audio27generate_hann_window_kernelEPfi:
	.zero		908


//--------------------- .nv.constant0._ZN8pygpukit3ops5audio21delta_features_kernelEPKfPfiii --------------------------
	.section	.nv.constant0._ZN8pygpukit3ops5audio21delta_features_kernelEPKfPfiii,"a",@progbits
	.sectionflags	@""
	.align	4
.nv.constant0._ZN8pygpukit3ops5audio21delta_features_kernelEPKfPfiii:
	.zero		924


//--------------------- .nv.constant0._ZN8pygpukit3ops5audio13dct_ii_kernelEPKfPfiii --------------------------
	.section	.nv.constant0._ZN8pygpukit3ops5audio13dct_ii_kernelEPKfPfiii,"a",@progbits
	.sectionflags	@""
	.align	4
.nv.constant0._ZN8pygpukit3ops5audio13dct_ii_kernelEPKfPfiii:
	.zero		924


//--------------------- .nv.constant0._ZN8pygpukit3ops5audio18to_decibels_kernelEPKfPfif --------------------------
	.section	.nv.constant0._ZN8pygpukit3ops5audio18to_decibels_kernelEPKfPfif,"a",@progbits
	.sectionflags	@""
	.align	4
.nv.constant0._ZN8pygpukit3ops5audio18to_decibels_kernelEPKfPfif:
	.zero		920


//--------------------- .nv.constant0._ZN8pygpukit3ops5audio10log_kernelEPKfPfif --------------------------
	.section	.nv.constant0._ZN8pygpukit3ops5audio10log_kernelEPKfPfif,"a",@progbits
	.sectionflags	@""
	.align	4
.nv.constant0._ZN8pygpukit3ops5audio10log_kernelEPKfPfif:
	.zero		920


//--------------------- .nv.constant0._ZN8pygpukit3ops5audio28create_mel_filterbank_kernelEPfiiiff --------------------------
	.section	.nv.constant0._ZN8pygpukit3ops5audio28create_mel_filterbank_kernelEPfiiiff,"a",@progbits
	.sectionflags	@""
	.align	4
.nv.constant0._ZN8pygpukit3ops5audio28create_mel_filterbank_kernelEPfiiiff:
	.zero		924


//--------------------- .nv.constant0._ZN8pygpukit3ops5audio25magnitude_spectrum_kernelEPKfS3_Pfi --------------------------
	.section	.nv.constant0._ZN8pygpukit3ops5audio25magnitude_spectrum_kernelEPKfS3_Pfi,"a",@progbits
	.sectionflags	@""
	.align	4
.nv.constant0._ZN8pygpukit3ops5audio25magnitude_spectrum_kernelEPKfS3_Pfi:
	.zero		924


//--------------------- .nv.constant0._ZN8pygpukit3ops5audio21power_spectrum_kernelEPKfS3_Pfi --------------------------
	.section	.nv.constant0._ZN8pygpukit3ops5audio21power_spectrum_kernelEPKfS3_Pfi,"a",@progbits
	.sectionflags	@""
	.align	4
.nv.constant0._ZN8pygpukit3ops5audio21power_spectrum_kernelEPKfS3_Pfi:
	.zero		924


//--------------------- .nv.constant0._ZN8pygpukit3ops5audio21extract_frames_kernelEPKfPfiiii --------------------------
	.section	.nv.constant0._ZN8pygpukit3ops5audio21extract_frames_kernelEPKfPfiiii,"a",@progbits
	.sectionflags	@""
	.align	4
.nv.constant0._ZN8pygpukit3ops5audio21extract_frames_kernelEPKfPfiiii:
	.zero		928


//--------------------- .nv.constant0._ZN8pygpukit3ops5audio29apply_window_to_frames_kernelEPfPKfii --------------------------
	.section	.nv.constant0._ZN8pygpukit3ops5audio29apply_window_to_frames_kernelEPfPKfii,"a",@progbits
	.sectionflags	@""
	.align	4
.nv.constant0._ZN8pygpukit3ops5audio29apply_window_to_frames_kernelEPfPKfii:
	.zero		920


//--------------------- .nv.constant0._ZN8pygpukit3ops5audio26fft_real_to_complex_kernelEPKfS3_PfS4_iii --------------------------
	.section	.nv.constant0._ZN8pygpukit3ops5audio26fft_real_to_complex_kernelEPKfS3_PfS4_iii,"a",@progbits
	.sectionflags	@""
	.align	4
.nv.constant0._ZN8pygpukit3ops5audio26fft_real_to_complex_kernelEPKfS3_PfS4_iii:
	.zero		940


//--------------------- .nv.constant0._ZN8pygpukit3ops5audio20fft_butterfly_kernelEPfS2_iii --------------------------
	.section	.nv.constant0._ZN8pygpukit3ops5audio20fft_butterfly_kernelEPfS2_iii,"a",@progbits
	.sectionflags	@""
	.align	4
.nv.constant0._ZN8pygpukit3ops5audio20fft_butterfly_kernelEPfS2_iii:
	.zero		924


//--------------------- .nv.constant0._ZN8pygpukit3ops5audio22fft_bit_reverse_kernelEPKfS3_PfS4_iii --------------------------
	.section	.nv.constant0._ZN8pygpukit3ops5audio22fft_bit_reverse_kernelEPKfS3_PfS4_iii,"a",@progbits
	.sectionflags	@""
	.align	4
.nv.constant0._ZN8pygpukit3ops5audio22fft_bit_reverse_kernelEPKfS3_PfS4_iii:
	.zero		940


//--------------------- .nv.constant0._ZN8pygpukit3ops5audio20spectral_gate_kernelEPfPKfiiif --------------------------
	.section	.nv.constant0._ZN8pygpukit3ops5audio20spectral_gate_kernelEPfPKfiiif,"a",@progbits
	.sectionflags	@""
	.align	4
.nv.constant0._ZN8pygpukit3ops5audio20spectral_gate_kernelEPfPKfiiif:
	.zero		928


//--------------------- .nv.constant0._ZN8pygpukit3ops5audio24short_term_energy_kernelEPKfPfiii --------------------------
	.section	.nv.constant0._ZN8pygpukit3ops5audio24short_term_energy_kernelEPKfPfiii,"a",@progbits
	.sectionflags	@""
	.align	4
.nv.constant0._ZN8pygpukit3ops5audio24short_term_energy_kernelEPKfPfiii:
	.zero		924


//--------------------- .nv.constant0._ZN8pygpukit3ops5audio17noise_gate_kernelEPfmf --------------------------
	.section	.nv.constant0._ZN8pygpukit3ops5audio17noise_gate_kernelEPfmf,"a",@progbits
	.sectionflags	@""
	.align	4
.nv.constant0._ZN8pygpukit3ops5audio17noise_gate_kernelEPfmf:
	.zero		916


//--------------------- .nv.constant0._ZN8pygpukit3ops5audio19highpass_iir_kernelEPfmf --------------------------
	.section	.nv.constant0._ZN8pygpukit3ops5audio19highpass_iir_kernelEPfmf,"a",@progbits
	.sectionflags	@""
	.align	4
.nv.constant0._ZN8pygpukit3ops5audio19highpass_iir_kernelEPfmf:
	.zero		916


//--------------------- .nv.constant0._ZN8pygpukit3ops5audio20subtract_mean_kernelEPfmf --------------------------
	.section	.nv.constant0._ZN8pygpukit3ops5audio20subtract_mean_kernelEPfmf,"a",@progbits
	.sectionflags	@""
	.align	4
.nv.constant0._ZN8pygpukit3ops5audio20subtract_mean_kernelEPfmf:
	.zero		916


//--------------------- .nv.constant0._ZN8pygpukit3ops5audio18compute_sum_kernelEPKfPfm --------------------------
	.section	.nv.constant0._ZN8pygpukit3ops5audio18compute_sum_kernelEPKfPfm,"a",@progbits
	.sectionflags	@""
	.align	4
.nv.constant0._ZN8pygpukit3ops5audio18compute_sum_kernelEPKfPfm:
	.zero		920


//--------------------- .nv.constant0._ZN8pygpukit3ops5audio28deemphasis_sequential_kernelEPfmf --------------------------
	.section	.nv.constant0._ZN8pygpukit3ops5audio28deemphasis_sequential_kernelEPfmf,"a",@progbits
	.sectionflags	@""
	.align	4
.nv.constant0._ZN8pygpukit3ops5audio28deemphasis_sequential_kernelEPfmf:
	.zero		916


//--------------------- .nv.constant0._ZN8pygpukit3ops5audio18preemphasis_kernelEPfmf --------------------------
	.section	.nv.constant0._ZN8pygpukit3ops5audio18preemphasis_kernelEPfmf,"a",@progbits
	.sectionflags	@""
	.align	4
.nv.constant0._ZN8pygpukit3ops5audio18preemphasis_kernelEPfmf:
	.zero		916


//--------------------- .nv.constant0._ZN8pygpukit3ops5audio30vad_compute_noise_floor_kernelEPKfPfi --------------------------
	.section	.nv.constant0._ZN8pygpukit3ops5audio30vad_compute_noise_floor_kernelEPKfPfi,"a",@progbits
	.sectionflags	@""
	.align	4
.nv.constant0._ZN8pygpukit3ops5audio30vad_compute_noise_floor_kernelEPKfPfi:
	.zero		916


//--------------------- .nv.constant0._ZN8pygpukit3ops5audio19vad_hangover_kernelEPKiPiii --------------------------
	.section	.nv.constant0._ZN8pygpukit3ops5audio19vad_hangover_kernelEPKiPiii,"a",@progbits
	.sectionflags	@""
	.align	4
.nv.constant0._ZN8pygpukit3ops5audio19vad_hangover_kernelEPKiPiii:
	.zero		920


//--------------------- .nv.constant0._ZN8pygpukit3ops5audio19vad_decision_kernelEPKfS3_Piifff --------------------------
	.section	.nv.constant0._ZN8pygpukit3ops5audio19vad_decision_kernelEPKfS3_Piifff,"a",@progbits
	.sectionflags	@""
	.align	4
.nv.constant0._ZN8pygpukit3ops5audio19vad_decision_kernelEPKfS3_Piifff:
	.zero		936


//--------------------- .nv.constant0._ZN8pygpukit3ops5audio24vad_zero_crossing_kernelEPKfPfiiii --------------------------
	.section	.nv.constant0._ZN8pygpukit3ops5audio24vad_zero_crossing_kernelEPKfPfiiii,"a",@progbits
	.sectionflags	@""
	.align	4
.nv.constant0._ZN8pygpukit3ops5audio24vad_zero_crossing_kernelEPKfPfiiii:
	.zero		928


//--------------------- .nv.constant0._ZN8pygpukit3ops5audio23vad_frame_energy_kernelEPKfPfiiii --------------------------
	.section	.nv.constant0._ZN8pygpukit3ops5audio23vad_frame_energy_kernelEPKfPfiiii,"a",@progbits
	.sectionflags	@""
	.align	4
.nv.constant0._ZN8pygpukit3ops5audio23vad_frame_energy_kernelEPKfPfiiii:
	.zero		928


//--------------------- .nv.constant0._ZN8pygpukit3ops5audio18overlap_add_kernelEPKfPfii --------------------------
	.section	.nv.constant0._ZN8pygpukit3ops5audio18overlap_add_kernelEPKfPfii,"a",@progbits
	.sectionflags	@""
	.align	4
.nv.constant0._ZN8pygpukit3ops5audio18overlap_add_kernelEPKfPfii:
	.zero		920


//--------------------- .nv.constant0._ZN8pygpukit3ops5audio24apply_hann_window_kernelEPfi --------------------------
	.section	.nv.constant0._ZN8pygpukit3ops5audio24apply_hann_window_kernelEPfi,"a",@progbits
	.sectionflags	@""
	.align	4
.nv.constant0._ZN8pygpukit3ops5audio24apply_hann_window_kernelEPfi:
	.zero		908


//--------------------- .nv.constant0._ZN8pygpukit3ops5audio23ring_buffer_read_kernelEPKfPfiii --------------------------
	.section	.nv.constant0._ZN8pygpukit3ops5audio23ring_buffer_read_kernelEPKfPfiii,"a",@progbits
	.sectionflags	@""
	.align	4
.nv.constant0._ZN8pygpukit3ops5audio23ring_buffer_read_kernelEPKfPfiii:
	.zero		924


//--------------------- .nv.constant0._ZN8pygpukit3ops5audio24ring_buffer_write_kernelEPKfPfiii --------------------------
	.section	.nv.constant0._ZN8pygpukit3ops5audio24ring_buffer_write_kernelEPKfPfiii,"a",@progbits
	.sectionflags	@""
	.align	4
.nv.constant0._ZN8pygpukit3ops5audio24ring_buffer_write_kernelEPKfPfiii:
	.zero		924


//--------------------- .nv.constant0._ZN8pygpukit3ops5audio22resample_linear_kernelEPKfPfiif --------------------------
	.section	.nv.constant0._ZN8pygpukit3ops5audio22resample_linear_kernelEPKfPfiif,"a",@progbits
	.sectionflags	@""
	.align	4
.nv.constant0._ZN8pygpukit3ops5audio22resample_linear_kernelEPKfPfiif:
	.zero		924


//--------------------- .nv.constant0._ZN8pygpukit3ops5audio25resample_polyphase_kernelEPKfPfii --------------------------
	.section	.nv.constant0._ZN8pygpukit3ops5audio25resample_polyphase_kernelEPKfPfii,"a",@progbits
	.sectionflags	@""
	.align	4
.nv.constant0._ZN8pygpukit3ops5audio25resample_polyphase_kernelEPKfPfii:
	.zero		920


//--------------------- .nv.constant0._ZN8pygpukit3ops5audio21sum_of_squares_kernelEPKfPfm --------------------------
	.section	.nv.constant0._ZN8pygpukit3ops5audio21sum_of_squares_kernelEPKfPfm,"a",@progbits
	.sectionflags	@""
	.align	4
.nv.constant0._ZN8pygpukit3ops5audio21sum_of_squares_kernelEPKfPfm:
	.zero		920


//--------------------- .nv.constant0._ZN8pygpukit3ops5audio18apply_scale_kernelEPfmf --------------------------
	.section	.nv.constant0._ZN8pygpukit3ops5audio18apply_scale_kernelEPfmf,"a",@progbits
	.sectionflags	@""
	.align	4
.nv.constant0._ZN8pygpukit3ops5audio18apply_scale_kernelEPfmf:
	.zero		916


//--------------------- .nv.constant0._ZN8pygpukit3ops5audio19find_max_abs_kernelEPKfPfm --------------------------
	.section	.nv.constant0._ZN8pygpukit3ops5audio19find_max_abs_kernelEPKfPfm,"a",@progbits
	.sectionflags	@""
	.align	4
.nv.constant0._ZN8pygpukit3ops5audio19find_max_abs_kernelEPKfPfm:
	.zero		920


//--------------------- .nv.constant0._ZN8pygpukit3ops5audio21stereo_to_mono_kernelEPKfPfm --------------------------
	.section	.nv.constant0._ZN8pygpukit3ops5audio21stereo_to_mono_kernelEPKfPfm,"a",@progbits
	.sectionflags	@""
	.align	4
.nv.constant0._ZN8pygpukit3ops5audio21stereo_to_mono_kernelEPKfPfm:
	.zero		920


//--------------------- .nv.constant0._ZN8pygpukit3ops5audio23pcm_int16_to_f32_kernelEPKsPfm --------------------------
	.section	.nv.constant0._ZN8pygpukit3ops5audio23pcm_int16_to_f32_kernelEPKsPfm,"a",@progbits
	.sectionflags	@""
	.align	4
.nv.constant0._ZN8pygpukit3ops5audio23pcm_int16_to_f32_kernelEPKsPfm:
	.zero		920


//--------------------- SYMBOLS --------------------------

	.type		.nv.reservedSmem.offset0,@object
	.size		.nv.reservedSmem.offset0,0x4
	.type		.nv.reservedSmem.cap,@object
	.size		.nv.reservedSmem.cap,0x4
